	.target	sm_103a

	.elftype	@"ET_EXEC"


//--------------------- .note.nv.tkinfo           --------------------------
	.section	.note.nv.tkinfo,"",@"SHT_NOTE"
	.sectionflags	@"SHF_NOTE_NV_TKINFO"
	.tkinfo
        /*0018*/ 	.word	0x00000002
        /*0030*/ 	.string	""
        /*0030*/ 	.string	"ptxas"
        /*0030*/ 	.string	"Cuda compilation tools, release 13.0, V13.0.88"
        /*0030*/ 	.string	"Build cuda_13.0.r13.0/compiler.36424714_0"
        /*0030*/ 	.string	"-arch sm_103a -m 64 "



//--------------------- .note.nv.cuinfo           --------------------------
	.section	.note.nv.cuinfo,"",@"SHT_NOTE"
	.sectionflags	@"SHF_NOTE_NV_CUINFO"
        /*0018*/ 	.short	0x0002
        /*001a*/ 	.short	0x0067
        /*001c*/ 	.short	0x0082
	.zero		2


//--------------------- .nv.info                  --------------------------
	.section	.nv.info,"",@"SHT_CUDA_INFO"
	.align	4


	//----- nvinfo : EIATTR_REGCOUNT
	.align		4
        /*0000*/ 	.byte	0x04, 0x2f
        /*0002*/ 	.short	(.L_29 - .L_28)
	.align		4
.L_28:
        /*0004*/ 	.word	index@(_ZN2at6native58_GLOBAL__N__9a069279_25_AdaptiveAveragePooling_cu_ef17039c26adaptive_average_pool_nhwcIidEEvPKT0_PS3_iiiiiiiiT_S7_S7_S7_)
        /*0008*/ 	.word	0x00000020


	//----- nvinfo : EIATTR_FRAME_SIZE
	.align		4
.L_29:
        /*000c*/ 	.byte	0x04, 0x11
        /*000e*/ 	.short	(.L_31 - .L_30)
	.align		4
.L_30:
        /*0010*/ 	.word	index@($__internal_16_$__cuda_sm20_dblrcp_rn_slowpath_v3)
        /*0014*/ 	.word	0x00000008


	//----- nvinfo : EIATTR_FRAME_SIZE
	.align		4
.L_31:
        /*0018*/ 	.byte	0x04, 0x11
        /*001a*/ 	.short	(.L_33 - .L_32)
	.align		4
.L_32:
        /*001c*/ 	.word	index@(_ZN2at6native58_GLOBAL__N__9a069279_25_AdaptiveAveragePooling_cu_ef17039c26adaptive_average_pool_nhwcIidEEvPKT0_PS3_iiiiiiiiT_S7_S7_S7_)
        /*0020*/ 	.word	0x00000008


	//----- nvinfo : EIATTR_REGCOUNT
	.align		4
.L_33:
        /*0024*/ 	.byte	0x04, 0x2f
        /*0026*/ 	.short	(.L_35 - .L_34)
	.align		4
.L_34:
        /*0028*/ 	.word	index@(_ZN2at6native58_GLOBAL__N__9a069279_25_AdaptiveAveragePooling_cu_ef17039c26adaptive_average_pool_nhwcIifEEvPKT0_PS3_iiiiiiiiT_S7_S7_S7_)
        /*002c*/ 	.word	0x00000020


	//----- nvinfo : EIATTR_FRAME_SIZE
	.align		4
.L_35:
        /*0030*/ 	.byte	0x04, 0x11
        /*0032*/ 	.short	(.L_37 - .L_36)
	.align		4
.L_36:
        /*0034*/ 	.word	index@(_ZN2at6native58_GLOBAL__N__9a069279_25_AdaptiveAveragePooling_cu_ef17039c26adaptive_average_pool_nhwcIifEEvPKT0_PS3_iiiiiiiiT_S7_S7_S7_)
        /*0038*/ 	.word	0x00000000


	//----- nvinfo : EIATTR_REGCOUNT
	.align		4
.L_37:
        /*003c*/ 	.byte	0x04, 0x2f
        /*003e*/ 	.short	(.L_39 - .L_38)
	.align		4
.L_38:
        /*0040*/ 	.word	index@(_ZN2at6native58_GLOBAL__N__9a069279_25_AdaptiveAveragePooling_cu_ef17039c26adaptive_average_pool_nhwcIiN3c104HalfEEEvPKT0_PS5_iiiiiiiiT_S9_S9_S9_)
        /*0044*/ 	.word	0x00000020


	//----- nvinfo : EIATTR_FRAME_SIZE
	.align		4
.L_39:
        /*0048*/ 	.byte	0x04, 0x11
        /*004a*/ 	.short	(.L_41 - .L_40)
	.align		4
.L_40:
        /*004c*/ 	.word	index@(_ZN2at6native58_GLOBAL__N__9a069279_25_AdaptiveAveragePooling_cu_ef17039c26adaptive_average_pool_nhwcIiN3c104HalfEEEvPKT0_PS5_iiiiiiiiT_S9_S9_S9_)
        /*0050*/ 	.word	0x00000000


	//----- nvinfo : EIATTR_REGCOUNT
	.align		4
.L_41:
        /*0054*/ 	.byte	0x04, 0x2f
        /*0056*/ 	.short	(.L_43 - .L_42)
	.align		4
.L_42:
        /*0058*/ 	.word	index@(_ZN2at6native58_GLOBAL__N__9a069279_25_AdaptiveAveragePooling_cu_ef17039c26adaptive_average_pool_nhwcIiN3c108BFloat16EEEvPKT0_PS5_iiiiiiiiT_S9_S9_S9_)
        /*005c*/ 	.word	0x00000020


	//----- nvinfo : EIATTR_FRAME_SIZE
	.align		4
.L_43:
        /*0060*/ 	.byte	0x04, 0x11
        /*0062*/ 	.short	(.L_45 - .L_44)
	.align		4
.L_44:
        /*0064*/ 	.word	index@(_ZN2at6native58_GLOBAL__N__9a069279_25_AdaptiveAveragePooling_cu_ef17039c26adaptive_average_pool_nhwcIiN3c108BFloat16EEEvPKT0_PS5_iiiiiiiiT_S9_S9_S9_)
        /*0068*/ 	.word	0x00000000


	//----- nvinfo : EIATTR_REGCOUNT
	.align		4
.L_45:
        /*006c*/ 	.byte	0x04, 0x2f
        /*006e*/ 	.short	(.L_47 - .L_46)
	.align		4
.L_46:
        /*0070*/ 	.word	index@(_ZN2at6native58_GLOBAL__N__9a069279_25_AdaptiveAveragePooling_cu_ef17039c21adaptive_average_poolIdEEvPKT_PS3_iiiilll)
        /*0074*/ 	.word	0x00000020


	//----- nvinfo : EIATTR_FRAME_SIZE
	.align		4
.L_47:
        /*0078*/ 	.byte	0x04, 0x11
        /*007a*/ 	.short	(.L_49 - .L_48)
	.align		4
.L_48:
        /*007c*/ 	.word	index@($__internal_15_$__cuda_sm20_div_s64)
        /*0080*/ 	.word	0x00000000


	//----- nvinfo : EIATTR_FRAME_SIZE
	.align		4
.L_49:
        /*0084*/ 	.byte	0x04, 0x11
        /*0086*/ 	.short	(.L_51 - .L_50)
	.align		4
.L_50:
        /*0088*/ 	.word	index@($__internal_14_$__cuda_sm20_div_rn_f64_full)
        /*008c*/ 	.word	0x00000000


	//----- nvinfo : EIATTR_FRAME_SIZE
	.align		4
.L_51:
        /*0090*/ 	.byte	0x04, 0x11
        /*0092*/ 	.short	(.L_53 - .L_52)
	.align		4
.L_52:
        /*0094*/ 	.word	index@(_ZN2at6native58_GLOBAL__N__9a069279_25_AdaptiveAveragePooling_cu_ef17039c21adaptive_average_poolIdEEvPKT_PS3_iiiilll)
        /*0098*/ 	.word	0x00000000


	//----- nvinfo : EIATTR_REGCOUNT
	.align		4
.L_53:
        /*009c*/ 	.byte	0x04, 0x2f
        /*009e*/ 	.short	(.L_55 - .L_54)
	.align		4
.L_54:
        /*00a0*/ 	.word	index@(_ZN2at6native58_GLOBAL__N__9a069279_25_AdaptiveAveragePooling_cu_ef17039c21adaptive_average_poolIfEEvPKT_PS3_iiiilll)
        /*00a4*/ 	.word	0x00000020


	//----- nvinfo : EIATTR_FRAME_SIZE
	.align		4
.L_55:
        /*00a8*/ 	.byte	0x04, 0x11
        /*00aa*/ 	.short	(.L_57 - .L_56)
	.align		4
.L_56:
        /*00ac*/ 	.word	index@($__internal_13_$__cuda_sm20_div_s64)
        /*00b0*/ 	.word	0x00000000


	//----- nvinfo : EIATTR_FRAME_SIZE
	.align		4
.L_57:
        /*00b4*/ 	.byte	0x04, 0x11
        /*00b6*/ 	.short	(.L_59 - .L_58)
	.align		4
.L_58:
        /*00b8*/ 	.word	index@(_ZN2at6native58_GLOBAL__N__9a069279_25_AdaptiveAveragePooling_cu_ef17039c21adaptive_average_poolIfEEvPKT_PS3_iiiilll)
        /*00bc*/ 	.word	0x00000000


	//----- nvinfo : EIATTR_REGCOUNT
	.align		4
.L_59:
        /*00c0*/ 	.byte	0x04, 0x2f
        /*00c2*/ 	.short	(.L_61 - .L_60)
	.align		4
.L_60:
        /*00c4*/ 	.word	index@(_ZN2at6native58_GLOBAL__N__9a069279_25_AdaptiveAveragePooling_cu_ef17039c21adaptive_average_poolIN3c104HalfEEEvPKT_PS5_iiiilll)
        /*00c8*/ 	.word	0x00000020


	//----- nvinfo : EIATTR_FRAME_SIZE
	.align		4
.L_61:
        /*00cc*/ 	.byte	0x04, 0x11
        /*00ce*/ 	.short	(.L_63 - .L_62)
	.align		4
.L_62:
        /*00d0*/ 	.word	index@($__internal_12_$__cuda_sm20_div_s64)
        /*00d4*/ 	.word	0x00000000


	//----- nvinfo : EIATTR_FRAME_SIZE
	.align		4
.L_63:
        /*00d8*/ 	.byte	0x04, 0x11
        /*00da*/ 	.short	(.L_65 - .L_64)
	.align		4
.L_64:
        /*00dc*/ 	.word	index@(_ZN2at6native58_GLOBAL__N__9a069279_25_AdaptiveAveragePooling_cu_ef17039c21adaptive_average_poolIN3c104HalfEEEvPKT_PS5_iiiilll)
        /*00e0*/ 	.word	0x00000000


	//----- nvinfo : EIATTR_REGCOUNT
	.align		4
.L_65:
        /*00e4*/ 	.byte	0x04, 0x2f
        /*00e6*/ 	.short	(.L_67 - .L_66)
	.align		4
.L_66:
        /*00e8*/ 	.word	index@(_ZN2at6native58_GLOBAL__N__9a069279_25_AdaptiveAveragePooling_cu_ef17039c21adaptive_average_poolIN3c108BFloat16EEEvPKT_PS5_iiiilll)
        /*00ec*/ 	.word	0x00000020


	//----- nvinfo : EIATTR_FRAME_SIZE
	.align		4
.L_67:
        /*00f0*/ 	.byte	0x04, 0x11
        /*00f2*/ 	.short	(.L_69 - .L_68)
	.align		4
.L_68:
        /*00f4*/ 	.word	index@($__internal_11_$__cuda_sm20_div_s64)
        /*00f8*/ 	.word	0x00000000


	//----- nvinfo : EIATTR_FRAME_SIZE
	.align		4
.L_69:
        /*00fc*/ 	.byte	0x04, 0x11
        /*00fe*/ 	.short	(.L_71 - .L_70)
	.align		4
.L_70:
        /*0100*/ 	.word	index@(_ZN2at6native58_GLOBAL__N__9a069279_25_AdaptiveAveragePooling_cu_ef17039c21adaptive_average_poolIN3c108BFloat16EEEvPKT_PS5_iiiilll)
        /*0104*/ 	.word	0x00000000


	//----- nvinfo : EIATTR_REGCOUNT
	.align		4
.L_71:
        /*0108*/ 	.byte	0x04, 0x2f
        /*010a*/ 	.short	(.L_73 - .L_72)
	.align		4
.L_72:
        /*010c*/ 	.word	index@(_ZN2at6native58_GLOBAL__N__9a069279_25_AdaptiveAveragePooling_cu_ef17039c31adaptive_average_gradinput_nhwcIidEEvPT0_PKS3_iiiiiiiiT_S7_S7_S7_)
        /*0110*/ 	.word	0x00000020


	//----- nvinfo : EIATTR_FRAME_SIZE
	.align		4
.L_73:
        /*0114*/ 	.byte	0x04, 0x11
        /*0116*/ 	.short	(.L_75 - .L_74)
	.align		4
.L_74:
        /*0118*/ 	.word	index@($__internal_10_$__cuda_sm20_dblrcp_rn_slowpath_v3)
        /*011c*/ 	.word	0x00000018


	//----- nvinfo : EIATTR_FRAME_SIZE
	.align		4
.L_75:
        /*0120*/ 	.byte	0x04, 0x11
        /*0122*/ 	.short	(.L_77 - .L_76)
	.align		4
.L_76:
        /*0124*/ 	.word	index@(_ZN2at6native58_GLOBAL__N__9a069279_25_AdaptiveAveragePooling_cu_ef17039c31adaptive_average_gradinput_nhwcIidEEvPT0_PKS3_iiiiiiiiT_S7_S7_S7_)
        /*0128*/ 	.word	0x00000018


	//----- nvinfo : EIATTR_REGCOUNT
	.align		4
.L_77:
        /*012c*/ 	.byte	0x04, 0x2f
        /*012e*/ 	.short	(.L_79 - .L_78)
	.align		4
.L_78:
        /*0130*/ 	.word	index@(_ZN2at6native58_GLOBAL__N__9a069279_25_AdaptiveAveragePooling_cu_ef17039c31adaptive_average_gradinput_nhwcIifEEvPT0_PKS3_iiiiiiiiT_S7_S7_S7_)
        /*0134*/ 	.word	0x00000020


	//----- nvinfo : EIATTR_FRAME_SIZE
	.align		4
.L_79:
        /*0138*/ 	.byte	0x04, 0x11
        /*013a*/ 	.short	(.L_81 - .L_80)
	.align		4
.L_80:
        /*013c*/ 	.word	index@(_ZN2at6native58_GLOBAL__N__9a069279_25_AdaptiveAveragePooling_cu_ef17039c31adaptive_average_gradinput_nhwcIifEEvPT0_PKS3_iiiiiiiiT_S7_S7_S7_)
        /*0140*/ 	.word	0x00000010


	//----- nvinfo : EIATTR_REGCOUNT
	.align		4
.L_81:
        /*0144*/ 	.byte	0x04, 0x2f
        /*0146*/ 	.short	(.L_83 - .L_82)
	.align		4
.L_82:
        /*0148*/ 	.word	index@(_ZN2at6native58_GLOBAL__N__9a069279_25_AdaptiveAveragePooling_cu_ef17039c31adaptive_average_gradinput_nhwcIiN3c104HalfEEEvPT0_PKS5_iiiiiiiiT_S9_S9_S9_)
        /*014c*/ 	.word	0x00000020


	//----- nvinfo : EIATTR_FRAME_SIZE
	.align		4
.L_83:
        /*0150*/ 	.byte	0x04, 0x11
        /*0152*/ 	.short	(.L_85 - .L_84)
	.align		4
.L_84:
        /*0154*/ 	.word	index@(_ZN2at6native58_GLOBAL__N__9a069279_25_AdaptiveAveragePooling_cu_ef17039c31adaptive_average_gradinput_nhwcIiN3c104HalfEEEvPT0_PKS5_iiiiiiiiT_S9_S9_S9_)
        /*0158*/ 	.word	0x00000010


	//----- nvinfo : EIATTR_REGCOUNT
	.align		4
.L_85:
        /*015c*/ 	.byte	0x04, 0x2f
        /*015e*/ 	.short	(.L_87 - .L_86)
	.align		4
.L_86:
        /*0160*/ 	.word	index@(_ZN2at6native58_GLOBAL__N__9a069279_25_AdaptiveAveragePooling_cu_ef17039c31adaptive_average_gradinput_nhwcIiN3c108BFloat16EEEvPT0_PKS5_iiiiiiiiT_S9_S9_S9_)
        /*0164*/ 	.word	0x00000020


	//----- nvinfo : EIATTR_FRAME_SIZE
	.align		4
.L_87:
        /*0168*/ 	.byte	0x04, 0x11
        /*016a*/ 	.short	(.L_89 - .L_88)
	.align		4
.L_88:
        /*016c*/ 	.word	index@(_ZN2at6native58_GLOBAL__N__9a069279_25_AdaptiveAveragePooling_cu_ef17039c31adaptive_average_gradinput_nhwcIiN3c108BFloat16EEEvPT0_PKS5_iiiiiiiiT_S9_S9_S9_)
        /*0170*/ 	.word	0x00000010


	//----- nvinfo : EIATTR_REGCOUNT
	.align		4
.L_89:
        /*0174*/ 	.byte	0x04, 0x2f
        /*0176*/ 	.short	(.L_91 - .L_90)
	.align		4
.L_90:
        /*0178*/ 	.word	index@(_ZN2at6native58_GLOBAL__N__9a069279_25_AdaptiveAveragePooling_cu_ef17039c33atomic_adaptive_average_gradinputIdEEvPT_PKS3_iiii)
        /*017c*/ 	.word	0x00000026


	//----- nvinfo : EIATTR_FRAME_SIZE
	.align		4
.L_91:
        /*0180*/ 	.byte	0x04, 0x11
        /*0182*/ 	.short	(.L_93 - .L_92)
	.align		4
.L_92:
        /*0184*/ 	.word	index@($__internal_9_$__cuda_sm20_div_s64)
        /*0188*/ 	.word	0x00000000


	//----- nvinfo : EIATTR_FRAME_SIZE
	.align		4
.L_93:
        /*018c*/ 	.byte	0x04, 0x11
        /*018e*/ 	.short	(.L_95 - .L_94)
	.align		4
.L_94:
        /*0190*/ 	.word	index@($__internal_8_$__cuda_sm20_div_rn_f64_full)
        /*0194*/ 	.word	0x00000000


	//----- nvinfo : EIATTR_FRAME_SIZE
	.align		4
.L_95:
        /*0198*/ 	.byte	0x04, 0x11
        /*019a*/ 	.short	(.L_97 - .L_96)
	.align		4
.L_96:
        /*019c*/ 	.word	index@(_ZN2at6native58_GLOBAL__N__9a069279_25_AdaptiveAveragePooling_cu_ef17039c33atomic_adaptive_average_gradinputIdEEvPT_PKS3_iiii)
        /*01a0*/ 	.word	0x00000000


	//----- nvinfo : EIATTR_REGCOUNT
	.align		4
.L_97:
        /*01a4*/ 	.byte	0x04, 0x2f
        /*01a6*/ 	.short	(.L_99 - .L_98)
	.align		4
.L_98:
        /*01a8*/ 	.word	index@(_ZN2at6native58_GLOBAL__N__9a069279_25_AdaptiveAveragePooling_cu_ef17039c26adaptive_average_gradinputIdEEvPT_PKS3_iiii)
        /*01ac*/ 	.word	0x0000002e


	//----- nvinfo : EIATTR_FRAME_SIZE
	.align		4
.L_99:
        /*01b0*/ 	.byte	0x04, 0x11
        /*01b2*/ 	.short	(.L_101 - .L_100)
	.align		4
.L_100:
        /*01b4*/ 	.word	index@($__internal_7_$__cuda_sm20_div_s64)
        /*01b8*/ 	.word	0x00000000


	//----- nvinfo : EIATTR_FRAME_SIZE
	.align		4
.L_101:
        /*01bc*/ 	.byte	0x04, 0x11
        /*01be*/ 	.short	(.L_103 - .L_102)
	.align		4
.L_102:
        /*01c0*/ 	.word	index@($__internal_6_$__cuda_sm20_div_rn_f64_full)
        /*01c4*/ 	.word	0x00000000


	//----- nvinfo : EIATTR_FRAME_SIZE
	.align		4
.L_103:
        /*01c8*/ 	.byte	0x04, 0x11
        /*01ca*/ 	.short	(.L_105 - .L_104)
	.align		4
.L_104:
        /*01cc*/ 	.word	index@(_ZN2at6native58_GLOBAL__N__9a069279_25_AdaptiveAveragePooling_cu_ef17039c26adaptive_average_gradinputIdEEvPT_PKS3_iiii)
        /*01d0*/ 	.word	0x00000000


	//----- nvinfo : EIATTR_REGCOUNT
	.align		4
.L_105:
        /*01d4*/ 	.byte	0x04, 0x2f
        /*01d6*/ 	.short	(.L_107 - .L_106)
	.align		4
.L_106:
        /*01d8*/ 	.word	index@(_ZN2at6native58_GLOBAL__N__9a069279_25_AdaptiveAveragePooling_cu_ef17039c33atomic_adaptive_average_gradinputIfEEvPT_PKS3_iiii)
        /*01dc*/ 	.word	0x00000020


	//----- nvinfo : EIATTR_FRAME_SIZE
	.align		4
.L_107:
        /*01e0*/ 	.byte	0x04, 0x11
        /*01e2*/ 	.short	(.L_109 - .L_108)
	.align		4
.L_108:
        /*01e4*/ 	.word	index@($__internal_5_$__cuda_sm20_div_s64)
        /*01e8*/ 	.word	0x00000000


	//----- nvinfo : EIATTR_FRAME_SIZE
	.align		4
.L_109:
        /*01ec*/ 	.byte	0x04, 0x11
        /*01ee*/ 	.short	(.L_111 - .L_110)
	.align		4
.L_110:
        /*01f0*/ 	.word	index@(_ZN2at6native58_GLOBAL__N__9a069279_25_AdaptiveAveragePooling_cu_ef17039c33atomic_adaptive_average_gradinputIfEEvPT_PKS3_iiii)
        /*01f4*/ 	.word	0x00000000


	//----- nvinfo : EIATTR_REGCOUNT
	.align		4
.L_111:
        /*01f8*/ 	.byte	0x04, 0x2f
        /*01fa*/ 	.short	(.L_113 - .L_112)
	.align		4
.L_112:
        /*01fc*/ 	.word	index@(_ZN2at6native58_GLOBAL__N__9a069279_25_AdaptiveAveragePooling_cu_ef17039c26adaptive_average_gradinputIfEEvPT_PKS3_iiii)
        /*0200*/ 	.word	0x00000028


	//----- nvinfo : EIATTR_FRAME_SIZE
	.align		4
.L_113:
        /*0204*/ 	.byte	0x04, 0x11
        /*0206*/ 	.short	(.L_115 - .L_114)
	.align		4
.L_114:
        /*0208*/ 	.word	index@($__internal_4_$__cuda_sm20_div_s64)
        /*020c*/ 	.word	0x00000000


	//----- nvinfo : EIATTR_FRAME_SIZE
	.align		4
.L_115:
        /*0210*/ 	.byte	0x04, 0x11
        /*0212*/ 	.short	(.L_117 - .L_116)
	.align		4
.L_116:
        /*0214*/ 	.word	index@(_ZN2at6native58_GLOBAL__N__9a069279_25_AdaptiveAveragePooling_cu_ef17039c26adaptive_average_gradinputIfEEvPT_PKS3_iiii)
        /*0218*/ 	.word	0x00000000


	//----- nvinfo : EIATTR_REGCOUNT
	.align		4
.L_117:
        /*021c*/ 	.byte	0x04, 0x2f
        /*021e*/ 	.short	(.L_119 - .L_118)
	.align		4
.L_118:
        /*0220*/ 	.word	index@(_ZN2at6native58_GLOBAL__N__9a069279_25_AdaptiveAveragePooling_cu_ef17039c33atomic_adaptive_average_gradinputIN3c104HalfEEEvPT_PKS5_iiii)
        /*0224*/ 	.word	0x0000001e


	//----- nvinfo : EIATTR_FRAME_SIZE
	.align		4
.L_119:
        /*0228*/ 	.byte	0x04, 0x11
        /*022a*/ 	.short	(.L_121 - .L_120)
	.align		4
.L_120:
        /*022c*/ 	.word	index@($__internal_3_$__cuda_sm20_div_s64)
        /*0230*/ 	.word	0x00000000


	//----- nvinfo : EIATTR_FRAME_SIZE
	.align		4
.L_121:
        /*0234*/ 	.byte	0x04, 0x11
        /*0236*/ 	.short	(.L_123 - .L_122)
	.align		4
.L_122:
        /*0238*/ 	.word	index@(_ZN2at6native58_GLOBAL__N__9a069279_25_AdaptiveAveragePooling_cu_ef17039c33atomic_adaptive_average_gradinputIN3c104HalfEEEvPT_PKS5_iiii)
        /*023c*/ 	.word	0x00000000


	//----- nvinfo : EIATTR_REGCOUNT
	.align		4
.L_123:
        /*0240*/ 	.byte	0x04, 0x2f
        /*0242*/ 	.short	(.L_125 - .L_124)
	.align		4
.L_124:
        /*0244*/ 	.word	index@(_ZN2at6native58_GLOBAL__N__9a069279_25_AdaptiveAveragePooling_cu_ef17039c26adaptive_average_gradinputIN3c104HalfEEEvPT_PKS5_iiii)
        /*0248*/ 	.word	0x00000028


	//----- nvinfo : EIATTR_FRAME_SIZE
	.align		4
.L_125:
        /*024c*/ 	.byte	0x04, 0x11
        /*024e*/ 	.short	(.L_127 - .L_126)
	.align		4
.L_126:
        /*0250*/ 	.word	index@($__internal_2_$__cuda_sm20_div_s64)
        /*0254*/ 	.word	0x00000000


	//----- nvinfo : EIATTR_FRAME_SIZE
	.align		4
.L_127:
        /*0258*/ 	.byte	0x04, 0x11
        /*025a*/ 	.short	(.L_129 - .L_128)
	.align		4
.L_128:
        /*025c*/ 	.word	index@(_ZN2at6native58_GLOBAL__N__9a069279_25_AdaptiveAveragePooling_cu_ef17039c26adaptive_average_gradinputIN3c104HalfEEEvPT_PKS5_iiii)
        /*0260*/ 	.word	0x00000000


	//----- nvinfo : EIATTR_REGCOUNT
	.align		4
.L_129:
        /*0264*/ 	.byte	0x04, 0x2f
        /*0266*/ 	.short	(.L_131 - .L_130)
	.align		4
.L_130:
        /*0268*/ 	.word	index@(_ZN2at6native58_GLOBAL__N__9a069279_25_AdaptiveAveragePooling_cu_ef17039c33atomic_adaptive_average_gradinputIN3c108BFloat16EEEvPT_PKS5_iiii)
        /*026c*/ 	.word	0x0000001e


	//----- nvinfo : EIATTR_FRAME_SIZE
	.align		4
.L_131:
        /*0270*/ 	.byte	0x04, 0x11
        /*0272*/ 	.short	(.L_133 - .L_132)
	.align		4
.L_132:
        /*0274*/ 	.word	index@($__internal_1_$__cuda_sm20_div_s64)
        /*0278*/ 	.word	0x00000000


	//----- nvinfo : EIATTR_FRAME_SIZE
	.align		4
.L_133:
        /*027c*/ 	.byte	0x04, 0x11
        /*027e*/ 	.short	(.L_135 - .L_134)
	.align		4
.L_134:
        /*0280*/ 	.word	index@(_ZN2at6native58_GLOBAL__N__9a069279_25_AdaptiveAveragePooling_cu_ef17039c33atomic_adaptive_average_gradinputIN3c108BFloat16EEEvPT_PKS5_iiii)
        /*0284*/ 	.word	0x00000000


	//----- nvinfo : EIATTR_REGCOUNT
	.align		4
.L_135:
        /*0288*/ 	.byte	0x04, 0x2f
        /*028a*/ 	.short	(.L_137 - .L_136)
	.align		4
.L_136:
        /*028c*/ 	.word	index@(_ZN2at6native58_GLOBAL__N__9a069279_25_AdaptiveAveragePooling_cu_ef17039c26adaptive_average_gradinputIN3c108BFloat16EEEvPT_PKS5_iiii)
        /*0290*/ 	.word	0x00000028


	//----- nvinfo : EIATTR_FRAME_SIZE
	.align		4
.L_137:
        /*0294*/ 	.byte	0x04, 0x11
        /*0296*/ 	.short	(.L_139 - .L_138)
	.align		4
.L_138:
        /*0298*/ 	.word	index@($__internal_0_$__cuda_sm20_div_s64)
        /*029c*/ 	.word	0x00000000


	//----- nvinfo : EIATTR_FRAME_SIZE
	.align		4
.L_139:
        /*02a0*/ 	.byte	0x04, 0x11
        /*02a2*/ 	.short	(.L_141 - .L_140)
	.align		4
.L_140:
        /*02a4*/ 	.word	index@(_ZN2at6native58_GLOBAL__N__9a069279_25_AdaptiveAveragePooling_cu_ef17039c26adaptive_average_gradinputIN3c108BFloat16EEEvPT_PKS5_iiii)
        /*02a8*/ 	.word	0x00000000


	//----- nvinfo : EIATTR_MIN_STACK_SIZE
	.align		4
.L_141:
        /*02ac*/ 	.byte	0x04, 0x12
        /*02ae*/ 	.short	(.L_143 - .L_142)
	.align		4
.L_142:
        /*02b0*/ 	.word	index@(_ZN2at6native58_GLOBAL__N__9a069279_25_AdaptiveAveragePooling_cu_ef17039c26adaptive_average_gradinputIN3c108BFloat16EEEvPT_PKS5_iiii)
        /*02b4*/ 	.word	0x00000000


	//----- nvinfo : EIATTR_MIN_STACK_SIZE
	.align		4
.L_143:
        /*02b8*/ 	.byte	0x04, 0x12
        /*02ba*/ 	.short	(.L_145 - .L_144)
	.align		4
.L_144:
        /*02bc*/ 	.word	index@(_ZN2at6native58_GLOBAL__N__9a069279_25_AdaptiveAveragePooling_cu_ef17039c33atomic_adaptive_average_gradinputIN3c108BFloat16EEEvPT_PKS5_iiii)
        /*02c0*/ 	.word	0x00000000


	//----- nvinfo : EIATTR_MIN_STACK_SIZE
	.align		4
.L_145:
        /*02c4*/ 	.byte	0x04, 0x12
        /*02c6*/ 	.short	(.L_147 - .L_146)
	.align		4
.L_146:
        /*02c8*/ 	.word	index@(_ZN2at6native58_GLOBAL__N__9a069279_25_AdaptiveAveragePooling_cu_ef17039c26adaptive_average_gradinputIN3c104HalfEEEvPT_PKS5_iiii)
        /*02cc*/ 	.word	0x00000000


	//----- nvinfo : EIATTR_MIN_STACK_SIZE
	.align		4
.L_147:
        /*02d0*/ 	.byte	0x04, 0x12
        /*02d2*/ 	.short	(.L_149 - .L_148)
	.align		4
.L_148:
        /*02d4*/ 	.word	index@(_ZN2at6native58_GLOBAL__N__9a069279_25_AdaptiveAveragePooling_cu_ef17039c33atomic_adaptive_average_gradinputIN3c104HalfEEEvPT_PKS5_iiii)
        /*02d8*/ 	.word	0x00000000


	//----- nvinfo : EIATTR_MIN_STACK_SIZE
	.align		4
.L_149:
        /*02dc*/ 	.byte	0x04, 0x12
        /*02de*/ 	.short	(.L_151 - .L_150)
	.align		4
.L_150:
        /*02e0*/ 	.word	index@(_ZN2at6native58_GLOBAL__N__9a069279_25_AdaptiveAveragePooling_cu_ef17039c26adaptive_average_gradinputIfEEvPT_PKS3_iiii)
        /*02e4*/ 	.word	0x00000000


	//----- nvinfo : EIATTR_MIN_STACK_SIZE
	.align		4
.L_151:
        /*02e8*/ 	.byte	0x04, 0x12
        /*02ea*/ 	.short	(.L_153 - .L_152)
	.align		4
.L_152:
        /*02ec*/ 	.word	index@(_ZN2at6native58_GLOBAL__N__9a069279_25_AdaptiveAveragePooling_cu_ef17039c33atomic_adaptive_average_gradinputIfEEvPT_PKS3_iiii)
        /*02f0*/ 	.word	0x00000000


	//----- nvinfo : EIATTR_MIN_STACK_SIZE
	.align		4
.L_153:
        /*02f4*/ 	.byte	0x04, 0x12
        /*02f6*/ 	.short	(.L_155 - .L_154)
	.align		4
.L_154:
        /*02f8*/ 	.word	index@(_ZN2at6native58_GLOBAL__N__9a069279_25_AdaptiveAveragePooling_cu_ef17039c26adaptive_average_gradinputIdEEvPT_PKS3_iiii)
        /*02fc*/ 	.word	0x00000000


	//----- nvinfo : EIATTR_MIN_STACK_SIZE
	.align		4
.L_155:
        /*0300*/ 	.byte	0x04, 0x12
        /*0302*/ 	.short	(.L_157 - .L_156)
	.align		4
.L_156:
        /*0304*/ 	.word	index@(_ZN2at6native58_GLOBAL__N__9a069279_25_AdaptiveAveragePooling_cu_ef17039c33atomic_adaptive_average_gradinputIdEEvPT_PKS3_iiii)
        /*0308*/ 	.word	0x00000000


	//----- nvinfo : EIATTR_MIN_STACK_SIZE
	.align		4
.L_157:
        /*030c*/ 	.byte	0x04, 0x12
        /*030e*/ 	.short	(.L_159 - .L_158)
	.align		4
.L_158:
        /*0310*/ 	.word	index@(_ZN2at6native58_GLOBAL__N__9a069279_25_AdaptiveAveragePooling_cu_ef17039c31adaptive_average_gradinput_nhwcIiN3c108BFloat16EEEvPT0_PKS5_iiiiiiiiT_S9_S9_S9_)
        /*0314*/ 	.word	0x00000010


	//----- nvinfo : EIATTR_MIN_STACK_SIZE
	.align		4
.L_159:
        /*0318*/ 	.byte	0x04, 0x12
        /*031a*/ 	.short	(.L_161 - .L_160)
	.align		4
.L_160:
        /*031c*/ 	.word	index@(_ZN2at6native58_GLOBAL__N__9a069279_25_AdaptiveAveragePooling_cu_ef17039c31adaptive_average_gradinput_nhwcIiN3c104HalfEEEvPT0_PKS5_iiiiiiiiT_S9_S9_S9_)
        /*0320*/ 	.word	0x00000010


	//----- nvinfo : EIATTR_MIN_STACK_SIZE
	.align		4
.L_161:
        /*0324*/ 	.byte	0x04, 0x12
        /*0326*/ 	.short	(.L_163 - .L_162)
	.align		4
.L_162:
        /*0328*/ 	.word	index@(_ZN2at6native58_GLOBAL__N__9a069279_25_AdaptiveAveragePooling_cu_ef17039c31adaptive_average_gradinput_nhwcIifEEvPT0_PKS3_iiiiiiiiT_S7_S7_S7_)
        /*032c*/ 	.word	0x00000010


	//----- nvinfo : EIATTR_MIN_STACK_SIZE
	.align		4
.L_163:
        /*0330*/ 	.byte	0x04, 0x12
        /*0332*/ 	.short	(.L_165 - .L_164)
	.align		4
.L_164:
        /*0334*/ 	.word	index@(_ZN2at6native58_GLOBAL__N__9a069279_25_AdaptiveAveragePooling_cu_ef17039c31adaptive_average_gradinput_nhwcIidEEvPT0_PKS3_iiiiiiiiT_S7_S7_S7_)
        /*0338*/ 	.word	0x00000018


	//----- nvinfo : EIATTR_MIN_STACK_SIZE
	.align		4
.L_165:
        /*033c*/ 	.byte	0x04, 0x12
        /*033e*/ 	.short	(.L_167 - .L_166)
	.align		4
.L_166:
        /*0340*/ 	.word	index@(_ZN2at6native58_GLOBAL__N__9a069279_25_AdaptiveAveragePooling_cu_ef17039c21adaptive_average_poolIN3c108BFloat16EEEvPKT_PS5_iiiilll)
        /*0344*/ 	.word	0x00000000


	//----- nvinfo : EIATTR_MIN_STACK_SIZE
	.align		4
.L_167:
        /*0348*/ 	.byte	0x04, 0x12
        /*034a*/ 	.short	(.L_169 - .L_168)
	.align		4
.L_168:
        /*034c*/ 	.word	index@(_ZN2at6native58_GLOBAL__N__9a069279_25_AdaptiveAveragePooling_cu_ef17039c21adaptive_average_poolIN3c104HalfEEEvPKT_PS5_iiiilll)
        /*0350*/ 	.word	0x00000000


	//----- nvinfo : EIATTR_MIN_STACK_SIZE
	.align		4
.L_169:
        /*0354*/ 	.byte	0x04, 0x12
        /*0356*/ 	.short	(.L_171 - .L_170)
	.align		4
.L_170:
        /*0358*/ 	.word	index@(_ZN2at6native58_GLOBAL__N__9a069279_25_AdaptiveAveragePooling_cu_ef17039c21adaptive_average_poolIfEEvPKT_PS3_iiiilll)
        /*035c*/ 	.word	0x00000000


	//----- nvinfo : EIATTR_MIN_STACK_SIZE
	.align		4
.L_171:
        /*0360*/ 	.byte	0x04, 0x12
        /*0362*/ 	.short	(.L_173 - .L_172)
	.align		4
.L_172:
        /*0364*/ 	.word	index@(_ZN2at6native58_GLOBAL__N__9a069279_25_AdaptiveAveragePooling_cu_ef17039c21adaptive_average_poolIdEEvPKT_PS3_iiiilll)
        /*0368*/ 	.word	0x00000000


	//----- nvinfo : EIATTR_MIN_STACK_SIZE
	.align		4
.L_173:
        /*036c*/ 	.byte	0x04, 0x12
        /*036e*/ 	.short	(.L_175 - .L_174)
	.align		4
.L_174:
        /*0370*/ 	.word	index@(_ZN2at6native58_GLOBAL__N__9a069279_25_AdaptiveAveragePooling_cu_ef17039c26adaptive_average_pool_nhwcIiN3c108BFloat16EEEvPKT0_PS5_iiiiiiiiT_S9_S9_S9_)
        /*0374*/ 	.word	0x00000000


	//----- nvinfo : EIATTR_MIN_STACK_SIZE
	.align		4
.L_175:
        /*0378*/ 	.byte	0x04, 0x12
        /*037a*/ 	.short	(.L_177 - .L_176)
	.align		4
.L_176:
        /*037c*/ 	.word	index@(_ZN2at6native58_GLOBAL__N__9a069279_25_AdaptiveAveragePooling_cu_ef17039c26adaptive_average_pool_nhwcIiN3c104HalfEEEvPKT0_PS5_iiiiiiiiT_S9_S9_S9_)
        /*0380*/ 	.word	0x00000000


	//----- nvinfo : EIATTR_MIN_STACK_SIZE
	.align		4
.L_177:
        /*0384*/ 	.byte	0x04, 0x12
        /*0386*/ 	.short	(.L_179 - .L_178)
	.align		4
.L_178:
        /*0388*/ 	.word	index@(_ZN2at6native58_GLOBAL__N__9a069279_25_AdaptiveAveragePooling_cu_ef17039c26adaptive_average_pool_nhwcIifEEvPKT0_PS3_iiiiiiiiT_S7_S7_S7_)
        /*038c*/ 	.word	0x00000000


	//----- nvinfo : EIATTR_MIN_STACK_SIZE
	.align		4
.L_179:
        /*0390*/ 	.byte	0x04, 0x12
        /*0392*/ 	.short	(.L_181 - .L_180)
	.align		4
.L_180:
        /*0394*/ 	.word	index@(_ZN2at6native58_GLOBAL__N__9a069279_25_AdaptiveAveragePooling_cu_ef17039c26adaptive_average_pool_nhwcIidEEvPKT0_PS3_iiiiiiiiT_S7_S7_S7_)
        /*0398*/ 	.word	0x00000008
.L_181:


//--------------------- .nv.compat                --------------------------
	.section	.nv.compat,"",@"SHT_CUDA_COMPAT_INFO"
	.align	4
        /*0000*/ 	.byte	0x02, 0x09, 0x01, 0x00, 0x02, 0x02, 0x01, 0x00, 0x02, 0x05, 0x05, 0x00, 0x03, 0x07, 0x01, 0x01
        /*0010*/ 	.byte	0x02, 0x03, 0x00, 0x00, 0x02, 0x06, 0x01, 0x00, 0x04, 0x0b, 0x08, 0x00, 0x00, 0x00, 0x00, 0x00
        /*0020*/ 	.byte	0x00, 0x00, 0x00, 0x00


//--------------------- .nv.info._ZN2at6native58_GLOBAL__N__9a069279_25_AdaptiveAveragePooling_cu_ef17039c26adaptive_average_gradinputIN3c108BFloat16EEEvPT_PKS5_iiii --------------------------
	.section	.nv.info._ZN2at6native58_GLOBAL__N__9a069279_25_AdaptiveAveragePooling_cu_ef17039c26adaptive_average_gradinputIN3c108BFloat16EEEvPT_PKS5_iiii,"",@"SHT_CUDA_INFO"
	.sectionflags	@""
	.align	4


	//----- nvinfo : EIATTR_CUDA_API_VERSION
	.align		4
        /*0000*/ 	.byte	0x04, 0x37
        /*0002*/ 	.short	(.L_183 - .L_182)
.L_182:
        /*0004*/ 	.word	0x00000082


	//----- nvinfo : EIATTR_KPARAM_INFO
	.align		4
.L_183:
        /*0008*/ 	.byte	0x04, 0x17
        /*000a*/ 	.short	(.L_185 - .L_184)
.L_184:
        /*000c*/ 	.word	0x00000000
        /*0010*/ 	.short	0x0005
        /*0012*/ 	.short	0x001c
        /*0014*/ 	.byte	0x00, 0xf0, 0x11, 0x00


	//----- nvinfo : EIATTR_KPARAM_INFO
	.align		4
.L_185:
        /*0018*/ 	.byte	0x04, 0x17
        /*001a*/ 	.short	(.L_187 - .L_186)
.L_186:
        /*001c*/ 	.word	0x00000000
        /*0020*/ 	.short	0x0004
        /*0022*/ 	.short	0x0018
        /*0024*/ 	.byte	0x00, 0xf0, 0x11, 0x00


	//----- nvinfo : EIATTR_KPARAM_INFO
	.align		4
.L_187:
        /*0028*/ 	.byte	0x04, 0x17
        /*002a*/ 	.short	(.L_189 - .L_188)
.L_188:
        /*002c*/ 	.word	0x00000000
        /*0030*/ 	.short	0x0003
        /*0032*/ 	.short	0x0014
        /*0034*/ 	.byte	0x00, 0xf0, 0x11, 0x00


	//----- nvinfo : EIATTR_KPARAM_INFO
	.align		4
.L_189:
        /*0038*/ 	.byte	0x04, 0x17
        /*003a*/ 	.short	(.L_191 - .L_190)
.L_190:
        /*003c*/ 	.word	0x00000000
        /*0040*/ 	.short	0x0002
        /*0042*/ 	.short	0x0010
        /*0044*/ 	.byte	0x00, 0xf0, 0x11, 0x00


	//----- nvinfo : EIATTR_KPARAM_INFO
	.align		4
.L_191:
        /*0048*/ 	.byte	0x04, 0x17
        /*004a*/ 	.short	(.L_193 - .L_192)
.L_192:
        /*004c*/ 	.word	0x00000000
        /*0050*/ 	.short	0x0001
        /*0052*/ 	.short	0x0008
        /*0054*/ 	.byte	0x00, 0xf5, 0x21, 0x00


	//----- nvinfo : EIATTR_KPARAM_INFO
	.align		4
.L_193:
        /*0058*/ 	.byte	0x04, 0x17
        /*005a*/ 	.short	(.L_195 - .L_194)
.L_194:
        /*005c*/ 	.word	0x00000000
        /*0060*/ 	.short	0x0000
        /*0062*/ 	.short	0x0000
        /*0064*/ 	.byte	0x00, 0xf5, 0x21, 0x00


	//----- nvinfo : EIATTR_SPARSE_MMA_MASK
	.align		4
.L_195:
        /*0068*/ 	.byte	0x03, 0x50
        /*006a*/ 	.short	0x0000


	//----- nvinfo : EIATTR_MAXREG_COUNT
	.align		4
        /*006c*/ 	.byte	0x03, 0x1b
        /*006e*/ 	.short	0x00ff


	//----- nvinfo : EIATTR_MERCURY_ISA_VERSION
	.align		4
        /*0070*/ 	.byte	0x03, 0x5f
        /*0072*/ 	.short	0x0101


	//----- nvinfo : EIATTR_VRC_CTA_INIT_COUNT
	.align		4
        /*0074*/ 	.byte	0x02, 0x4a
	.zero		1
	.zero		1


	//----- nvinfo : EIATTR_EXIT_INSTR_OFFSETS
	.align		4
        /*0078*/ 	.byte	0x04, 0x1c
        /*007a*/ 	.short	(.L_197 - .L_196)


	//   ....[0]....
.L_196:
        /*007c*/ 	.word	0x00000070


	//   ....[1]....
        /*0080*/ 	.word	0x00001a60


	//----- nvinfo : EIATTR_CRS_STACK_SIZE
	.align		4
.L_197:
        /*0084*/ 	.byte	0x04, 0x1e
        /*0086*/ 	.short	(.L_199 - .L_198)
.L_198:
        /*0088*/ 	.word	0x00000000


	//----- nvinfo : EIATTR_CBANK_PARAM_SIZE
	.align		4
.L_199:
        /*008c*/ 	.byte	0x03, 0x19
        /*008e*/ 	.short	0x0020


	//----- nvinfo : EIATTR_PARAM_CBANK
	.align		4
        /*0090*/ 	.byte	0x04, 0x0a
        /*0092*/ 	.short	(.L_201 - .L_200)
	.align		4
.L_200:
        /*0094*/ 	.word	index@(.nv.constant0._ZN2at6native58_GLOBAL__N__9a069279_25_AdaptiveAveragePooling_cu_ef17039c26adaptive_average_gradinputIN3c108BFloat16EEEvPT_PKS5_iiii)
        /*0098*/ 	.short	0x0380
        /*009a*/ 	.short	0x0020


	//----- nvinfo : EIATTR_SW_WAR
	.align		4
.L_201:
        /*009c*/ 	.byte	0x04, 0x36
        /*009e*/ 	.short	(.L_203 - .L_202)
.L_202:
        /*00a0*/ 	.word	0x00000008
.L_203:


//--------------------- .nv.info._ZN2at6native58_GLOBAL__N__9a069279_25_AdaptiveAveragePooling_cu_ef17039c33atomic_adaptive_average_gradinputIN3c108BFloat16EEEvPT_PKS5_iiii --------------------------
	.section	.nv.info._ZN2at6native58_GLOBAL__N__9a069279_25_AdaptiveAveragePooling_cu_ef17039c33atomic_adaptive_average_gradinputIN3c108BFloat16EEEvPT_PKS5_iiii,"",@"SHT_CUDA_INFO"
	.sectionflags	@""
	.align	4


	//----- nvinfo : EIATTR_CUDA_API_VERSION
	.align		4
        /*0000*/ 	.byte	0x04, 0x37
        /*0002*/ 	.short	(.L_205 - .L_204)
.L_204:
        /*0004*/ 	.word	0x00000082


	//----- nvinfo : EIATTR_KPARAM_INFO
	.align		4
.L_205:
        /*0008*/ 	.byte	0x04, 0x17
        /*000a*/ 	.short	(.L_207 - .L_206)
.L_206:
        /*000c*/ 	.word	0x00000000
        /*0010*/ 	.short	0x0005
        /*0012*/ 	.short	0x001c
        /*0014*/ 	.byte	0x00, 0xf0, 0x11, 0x00


	//----- nvinfo : EIATTR_KPARAM_INFO
	.align		4
.L_207:
        /*0018*/ 	.byte	0x04, 0x17
        /*001a*/ 	.short	(.L_209 - .L_208)
.L_208:
        /*001c*/ 	.word	0x00000000
        /*0020*/ 	.short	0x0004
        /*0022*/ 	.short	0x0018
        /*0024*/ 	.byte	0x00, 0xf0, 0x11, 0x00


	//----- nvinfo : EIATTR_KPARAM_INFO
	.align		4
.L_209:
        /*0028*/ 	.byte	0x04, 0x17
        /*002a*/ 	.short	(.L_211 - .L_210)
.L_210:
        /*002c*/ 	.word	0x00000000
        /*0030*/ 	.short	0x0003
        /*0032*/ 	.short	0x0014
        /*0034*/ 	.byte	0x00, 0xf0, 0x11, 0x00


	//----- nvinfo : EIATTR_KPARAM_INFO
	.align		4
.L_211:
        /*0038*/ 	.byte	0x04, 0x17
        /*003a*/ 	.short	(.L_213 - .L_212)
.L_212:
        /*003c*/ 	.word	0x00000000
        /*0040*/ 	.short	0x0002
        /*0042*/ 	.short	0x0010
        /*0044*/ 	.byte	0x00, 0xf0, 0x11, 0x00


	//----- nvinfo : EIATTR_KPARAM_INFO
	.align		4
.L_213:
        /*0048*/ 	.byte	0x04, 0x17
        /*004a*/ 	.short	(.L_215 - .L_214)
.L_214:
        /*004c*/ 	.word	0x00000000
        /*0050*/ 	.short	0x0001
        /*0052*/ 	.short	0x0008
        /*0054*/ 	.byte	0x00, 0xf5, 0x21, 0x00


	//----- nvinfo : EIATTR_KPARAM_INFO
	.align		4
.L_215:
        /*0058*/ 	.byte	0x04, 0x17
        /*005a*/ 	.short	(.L_217 - .L_216)
.L_216:
        /*005c*/ 	.word	0x00000000
        /*0060*/ 	.short	0x0000
        /*0062*/ 	.short	0x0000
        /*0064*/ 	.byte	0x00, 0xf5, 0x21, 0x00


	//----- nvinfo : EIATTR_SPARSE_MMA_MASK
	.align		4
.L_217:
        /*0068*/ 	.byte	0x03, 0x50
        /*006a*/ 	.short	0x0000


	//----- nvinfo : EIATTR_MAXREG_COUNT
	.align		4
        /*006c*/ 	.byte	0x03, 0x1b
        /*006e*/ 	.short	0x00ff


	//----- nvinfo : EIATTR_MERCURY_ISA_VERSION
	.align		4
        /*0070*/ 	.byte	0x03, 0x5f
        /*0072*/ 	.short	0x0101


	//----- nvinfo : EIATTR_VRC_CTA_INIT_COUNT
	.align		4
        /*0074*/ 	.byte	0x02, 0x4a
	.zero		1
	.zero		1


	//----- nvinfo : EIATTR_ATOM16_EMUL_INSTR_REG_MAP
	.align		4
        /*0078*/ 	.byte	0x04, 0x2e
        /*007a*/ 	.short	(.L_219 - .L_218)


	//   ....[0]....
.L_218:
        /*007c*/ 	.word	0x00000ed0
        /*0080*/ 	.short	0x0017
        /*0082*/ 	.short	0x0000


	//   ....[1]....
        /*0084*/ 	.word	0x00000f30
        /*0088*/ 	.short	0x0017
        /*008a*/ 	.short	0x0000


	//----- nvinfo : EIATTR_EXIT_INSTR_OFFSETS
	.align		4
.L_219:
        /*008c*/ 	.byte	0x04, 0x1c
        /*008e*/ 	.short	(.L_221 - .L_220)


	//   ....[0]....
.L_220:
        /*0090*/ 	.word	0x00000070


	//   ....[1]....
        /*0094*/ 	.word	0x000010c0


	//----- nvinfo : EIATTR_CRS_STACK_SIZE
	.align		4
.L_221:
        /*0098*/ 	.byte	0x04, 0x1e
        /*009a*/ 	.short	(.L_223 - .L_222)
.L_222:
        /*009c*/ 	.word	0x00000000


	//----- nvinfo : EIATTR_CBANK_PARAM_SIZE
	.align		4
.L_223:
        /*00a0*/ 	.byte	0x03, 0x19
        /*00a2*/ 	.short	0x0020


	//----- nvinfo : EIATTR_PARAM_CBANK
	.align		4
        /*00a4*/ 	.byte	0x04, 0x0a
        /*00a6*/ 	.short	(.L_225 - .L_224)
	.align		4
.L_224:
        /*00a8*/ 	.word	index@(.nv.constant0._ZN2at6native58_GLOBAL__N__9a069279_25_AdaptiveAveragePooling_cu_ef17039c33atomic_adaptive_average_gradinputIN3c108BFloat16EEEvPT_PKS5_iiii)
        /*00ac*/ 	.short	0x0380
        /*00ae*/ 	.short	0x0020


	//----- nvinfo : EIATTR_SW_WAR
	.align		4
.L_225:
        /*00b0*/ 	.byte	0x04, 0x36
        /*00b2*/ 	.short	(.L_227 - .L_226)
.L_226:
        /*00b4*/ 	.word	0x00000008
.L_227:


//--------------------- .nv.info._ZN2at6native58_GLOBAL__N__9a069279_25_AdaptiveAveragePooling_cu_ef17039c26adaptive_average_gradinputIN3c104HalfEEEvPT_PKS5_iiii --------------------------
	.section	.nv.info._ZN2at6native58_GLOBAL__N__9a069279_25_AdaptiveAveragePooling_cu_ef17039c26adaptive_average_gradinputIN3c104HalfEEEvPT_PKS5_iiii,"",@"SHT_CUDA_INFO"
	.sectionflags	@""
	.align	4


	//----- nvinfo : EIATTR_CUDA_API_VERSION
	.align		4
        /*0000*/ 	.byte	0x04, 0x37
        /*0002*/ 	.short	(.L_229 - .L_228)
.L_228:
        /*0004*/ 	.word	0x00000082


	//----- nvinfo : EIATTR_KPARAM_INFO
	.align		4
.L_229:
        /*0008*/ 	.byte	0x04, 0x17
        /*000a*/ 	.short	(.L_231 - .L_230)
.L_230:
        /*000c*/ 	.word	0x00000000
        /*0010*/ 	.short	0x0005
        /*0012*/ 	.short	0x001c
        /*0014*/ 	.byte	0x00, 0xf0, 0x11, 0x00


	//----- nvinfo : EIATTR_KPARAM_INFO
	.align		4
.L_231:
        /*0018*/ 	.byte	0x04, 0x17
        /*001a*/ 	.short	(.L_233 - .L_232)
.L_232:
        /*001c*/ 	.word	0x00000000
        /*0020*/ 	.short	0x0004
        /*0022*/ 	.short	0x0018
        /*0024*/ 	.byte	0x00, 0xf0, 0x11, 0x00


	//----- nvinfo : EIATTR_KPARAM_INFO
	.align		4
.L_233:
        /*0028*/ 	.byte	0x04, 0x17
        /*002a*/ 	.short	(.L_235 - .L_234)
.L_234:
        /*002c*/ 	.word	0x00000000
        /*0030*/ 	.short	0x0003
        /*0032*/ 	.short	0x0014
        /*0034*/ 	.byte	0x00, 0xf0, 0x11, 0x00


	//----- nvinfo : EIATTR_KPARAM_INFO
	.align		4
.L_235:
        /*0038*/ 	.byte	0x04, 0x17
        /*003a*/ 	.short	(.L_237 - .L_236)
.L_236:
        /*003c*/ 	.word	0x00000000
        /*0040*/ 	.short	0x0002
        /*0042*/ 	.short	0x0010
        /*0044*/ 	.byte	0x00, 0xf0, 0x11, 0x00


	//----- nvinfo : EIATTR_KPARAM_INFO
	.align		4
.L_237:
        /*0048*/ 	.byte	0x04, 0x17
        /*004a*/ 	.short	(.L_239 - .L_238)
.L_238:
        /*004c*/ 	.word	0x00000000
        /*0050*/ 	.short	0x0001
        /*0052*/ 	.short	0x0008
        /*0054*/ 	.byte	0x00, 0xf5, 0x21, 0x00


	//----- nvinfo : EIATTR_KPARAM_INFO
	.align		4
.L_239:
        /*0058*/ 	.byte	0x04, 0x17
        /*005a*/ 	.short	(.L_241 - .L_240)
.L_240:
        /*005c*/ 	.word	0x00000000
        /*0060*/ 	.short	0x0000
        /*0062*/ 	.short	0x0000
        /*0064*/ 	.byte	0x00, 0xf5, 0x21, 0x00


	//----- nvinfo : EIATTR_SPARSE_MMA_MASK
	.align		4
.L_241:
        /*0068*/ 	.byte	0x03, 0x50
        /*006a*/ 	.short	0x0000


	//----- nvinfo : EIATTR_MAXREG_COUNT
	.align		4
        /*006c*/ 	.byte	0x03, 0x1b
        /*006e*/ 	.short	0x00ff


	//----- nvinfo : EIATTR_MERCURY_ISA_VERSION
	.align		4
        /*0070*/ 	.byte	0x03, 0x5f
        /*0072*/ 	.short	0x0101


	//----- nvinfo : EIATTR_VRC_CTA_INIT_COUNT
	.align		4
        /*0074*/ 	.byte	0x02, 0x4a
	.zero		1
	.zero		1


	//----- nvinfo : EIATTR_EXIT_INSTR_OFFSETS
	.align		4
        /*0078*/ 	.byte	0x04, 0x1c
        /*007a*/ 	.short	(.L_243 - .L_242)


	//   ....[0]....
.L_242:
        /*007c*/ 	.word	0x00000070


	//   ....[1]....
        /*0080*/ 	.word	0x00001a50


	//----- nvinfo : EIATTR_CRS_STACK_SIZE
	.align		4
.L_243:
        /*0084*/ 	.byte	0x04, 0x1e
        /*0086*/ 	.short	(.L_245 - .L_244)
.L_244:
        /*0088*/ 	.word	0x00000000


	//----- nvinfo : EIATTR_CBANK_PARAM_SIZE
	.align		4
.L_245:
        /*008c*/ 	.byte	0x03, 0x19
        /*008e*/ 	.short	0x0020


	//----- nvinfo : EIATTR_PARAM_CBANK
	.align		4
        /*0090*/ 	.byte	0x04, 0x0a
        /*0092*/ 	.short	(.L_247 - .L_246)
	.align		4
.L_246:
        /*0094*/ 	.word	index@(.nv.constant0._ZN2at6native58_GLOBAL__N__9a069279_25_AdaptiveAveragePooling_cu_ef17039c26adaptive_average_gradinputIN3c104HalfEEEvPT_PKS5_iiii)
        /*0098*/ 	.short	0x0380
        /*009a*/ 	.short	0x0020


	//----- nvinfo : EIATTR_SW_WAR
	.align		4
.L_247:
        /*009c*/ 	.byte	0x04, 0x36
        /*009e*/ 	.short	(.L_249 - .L_248)
.L_248:
        /*00a0*/ 	.word	0x00000008
.L_249:


//--------------------- .nv.info._ZN2at6native58_GLOBAL__N__9a069279_25_AdaptiveAveragePooling_cu_ef17039c33atomic_adaptive_average_gradinputIN3c104HalfEEEvPT_PKS5_iiii --------------------------
	.section	.nv.info._ZN2at6native58_GLOBAL__N__9a069279_25_AdaptiveAveragePooling_cu_ef17039c33atomic_adaptive_average_gradinputIN3c104HalfEEEvPT_PKS5_iiii,"",@"SHT_CUDA_INFO"
	.sectionflags	@""
	.align	4


	//----- nvinfo : EIATTR_CUDA_API_VERSION
	.align		4
        /*0000*/ 	.byte	0x04, 0x37
        /*0002*/ 	.short	(.L_251 - .L_250)
.L_250:
        /*0004*/ 	.word	0x00000082


	//----- nvinfo : EIATTR_KPARAM_INFO
	.align		4
.L_251:
        /*0008*/ 	.byte	0x04, 0x17
        /*000a*/ 	.short	(.L_253 - .L_252)
.L_252:
        /*000c*/ 	.word	0x00000000
        /*0010*/ 	.short	0x0005
        /*0012*/ 	.short	0x001c
        /*0014*/ 	.byte	0x00, 0xf0, 0x11, 0x00


	//----- nvinfo : EIATTR_KPARAM_INFO
	.align		4
.L_253:
        /*0018*/ 	.byte	0x04, 0x17
        /*001a*/ 	.short	(.L_255 - .L_254)
.L_254:
        /*001c*/ 	.word	0x00000000
        /*0020*/ 	.short	0x0004
        /*0022*/ 	.short	0x0018
        /*0024*/ 	.byte	0x00, 0xf0, 0x11, 0x00


	//----- nvinfo : EIATTR_KPARAM_INFO
	.align		4
.L_255:
        /*0028*/ 	.byte	0x04, 0x17
        /*002a*/ 	.short	(.L_257 - .L_256)
.L_256:
        /*002c*/ 	.word	0x00000000
        /*0030*/ 	.short	0x0003
        /*0032*/ 	.short	0x0014
        /*0034*/ 	.byte	0x00, 0xf0, 0x11, 0x00


	//----- nvinfo : EIATTR_KPARAM_INFO
	.align		4
.L_257:
        /*0038*/ 	.byte	0x04, 0x17
        /*003a*/ 	.short	(.L_259 - .L_258)
.L_258:
        /*003c*/ 	.word	0x00000000
        /*0040*/ 	.short	0x0002
        /*0042*/ 	.short	0x0010
        /*0044*/ 	.byte	0x00, 0xf0, 0x11, 0x00


	//----- nvinfo : EIATTR_KPARAM_INFO
	.align		4
.L_259:
        /*0048*/ 	.byte	0x04, 0x17
        /*004a*/ 	.short	(.L_261 - .L_260)
.L_260:
        /*004c*/ 	.word	0x00000000
        /*0050*/ 	.short	0x0001
        /*0052*/ 	.short	0x0008
        /*0054*/ 	.byte	0x00, 0xf5, 0x21, 0x00


	//----- nvinfo : EIATTR_KPARAM_INFO
	.align		4
.L_261:
        /*0058*/ 	.byte	0x04, 0x17
        /*005a*/ 	.short	(.L_263 - .L_262)
.L_262:
        /*005c*/ 	.word	0x00000000
        /*0060*/ 	.short	0x0000
        /*0062*/ 	.short	0x0000
        /*0064*/ 	.byte	0x00, 0xf5, 0x21, 0x00


	//----- nvinfo : EIATTR_SPARSE_MMA_MASK
	.align		4
.L_263:
        /*0068*/ 	.byte	0x03, 0x50
        /*006a*/ 	.short	0x0000


	//----- nvinfo : EIATTR_MAXREG_COUNT
	.align		4
        /*006c*/ 	.byte	0x03, 0x1b
        /*006e*/ 	.short	0x00ff


	//----- nvinfo : EIATTR_MERCURY_ISA_VERSION
	.align		4
        /*0070*/ 	.byte	0x03, 0x5f
        /*0072*/ 	.short	0x0101


	//----- nvinfo : EIATTR_VRC_CTA_INIT_COUNT
	.align		4
        /*0074*/ 	.byte	0x02, 0x4a
	.zero		1
	.zero		1


	//----- nvinfo : EIATTR_ATOM16_EMUL_INSTR_REG_MAP
	.align		4
        /*0078*/ 	.byte	0x04, 0x2e
        /*007a*/ 	.short	(.L_265 - .L_264)


	//   ....[0]....
.L_264:
        /*007c*/ 	.word	0x00000ed0
        /*0080*/ 	.short	0x0017
        /*0082*/ 	.short	0x0000


	//   ....[1]....
        /*0084*/ 	.word	0x00000f30
        /*0088*/ 	.short	0x0017
        /*008a*/ 	.short	0x0000


	//----- nvinfo : EIATTR_EXIT_INSTR_OFFSETS
	.align		4
.L_265:
        /*008c*/ 	.byte	0x04, 0x1c
        /*008e*/ 	.short	(.L_267 - .L_266)


	//   ....[0]....
.L_266:
        /*0090*/ 	.word	0x00000070


	//   ....[1]....
        /*0094*/ 	.word	0x000010c0


	//----- nvinfo : EIATTR_CRS_STACK_SIZE
	.align		4
.L_267:
        /*0098*/ 	.byte	0x04, 0x1e
        /*009a*/ 	.short	(.L_269 - .L_268)
.L_268:
        /*009c*/ 	.word	0x00000000


	//----- nvinfo : EIATTR_CBANK_PARAM_SIZE
	.align		4
.L_269:
        /*00a0*/ 	.byte	0x03, 0x19
        /*00a2*/ 	.short	0x0020


	//----- nvinfo : EIATTR_PARAM_CBANK
	.align		4
        /*00a4*/ 	.byte	0x04, 0x0a
        /*00a6*/ 	.short	(.L_271 - .L_270)
	.align		4
.L_270:
        /*00a8*/ 	.word	index@(.nv.constant0._ZN2at6native58_GLOBAL__N__9a069279_25_AdaptiveAveragePooling_cu_ef17039c33atomic_adaptive_average_gradinputIN3c104HalfEEEvPT_PKS5_iiii)
        /*00ac*/ 	.short	0x0380
        /*00ae*/ 	.short	0x0020


	//----- nvinfo : EIATTR_SW_WAR
	.align		4
.L_271:
        /*00b0*/ 	.byte	0x04, 0x36
        /*00b2*/ 	.short	(.L_273 - .L_272)
.L_272:
        /*00b4*/ 	.word	0x00000008
.L_273:


//--------------------- .nv.info._ZN2at6native58_GLOBAL__N__9a069279_25_AdaptiveAveragePooling_cu_ef17039c26adaptive_average_gradinputIfEEvPT_PKS3_iiii --------------------------
	.section	.nv.info._ZN2at6native58_GLOBAL__N__9a069279_25_AdaptiveAveragePooling_cu_ef17039c26adaptive_average_gradinputIfEEvPT_PKS3_iiii,"",@"SHT_CUDA_INFO"
	.sectionflags	@""
	.align	4


	//----- nvinfo : EIATTR_CUDA_API_VERSION
	.align		4
        /*0000*/ 	.byte	0x04, 0x37
        /*0002*/ 	.short	(.L_275 - .L_274)
.L_274:
        /*0004*/ 	.word	0x00000082


	//----- nvinfo : EIATTR_KPARAM_INFO
	.align		4
.L_275:
        /*0008*/ 	.byte	0x04, 0x17
        /*000a*/ 	.short	(.L_277 - .L_276)
.L_276:
        /*000c*/ 	.word	0x00000000
        /*0010*/ 	.short	0x0005
        /*0012*/ 	.short	0x001c
        /*0014*/ 	.byte	0x00, 0xf0, 0x11, 0x00


	//----- nvinfo : EIATTR_KPARAM_INFO
	.align		4
.L_277:
        /*0018*/ 	.byte	0x04, 0x17
        /*001a*/ 	.short	(.L_279 - .L_278)
.L_278:
        /*001c*/ 	.word	0x00000000
        /*0020*/ 	.short	0x0004
        /*0022*/ 	.short	0x0018
        /*0024*/ 	.byte	0x00, 0xf0, 0x11, 0x00


	//----- nvinfo : EIATTR_KPARAM_INFO
	.align		4
.L_279:
        /*0028*/ 	.byte	0x04, 0x17
        /*002a*/ 	.short	(.L_281 - .L_280)
.L_280:
        /*002c*/ 	.word	0x00000000
        /*0030*/ 	.short	0x0003
        /*0032*/ 	.short	0x0014
        /*0034*/ 	.byte	0x00, 0xf0, 0x11, 0x00


	//----- nvinfo : EIATTR_KPARAM_INFO
	.align		4
.L_281:
        /*0038*/ 	.byte	0x04, 0x17
        /*003a*/ 	.short	(.L_283 - .L_282)
.L_282:
        /*003c*/ 	.word	0x00000000
        /*0040*/ 	.short	0x0002
        /*0042*/ 	.short	0x0010
        /*0044*/ 	.byte	0x00, 0xf0, 0x11, 0x00


	//----- nvinfo : EIATTR_KPARAM_INFO
	.align		4
.L_283:
        /*0048*/ 	.byte	0x04, 0x17
        /*004a*/ 	.short	(.L_285 - .L_284)
.L_284:
        /*004c*/ 	.word	0x00000000
        /*0050*/ 	.short	0x0001
        /*0052*/ 	.short	0x0008
        /*0054*/ 	.byte	0x00, 0xf5, 0x21, 0x00


	//----- nvinfo : EIATTR_KPARAM_INFO
	.align		4
.L_285:
        /*0058*/ 	.byte	0x04, 0x17
        /*005a*/ 	.short	(.L_287 - .L_286)
.L_286:
        /*005c*/ 	.word	0x00000000
        /*0060*/ 	.short	0x0000
        /*0062*/ 	.short	0x0000
        /*0064*/ 	.byte	0x00, 0xf5, 0x21, 0x00


	//----- nvinfo : EIATTR_SPARSE_MMA_MASK
	.align		4
.L_287:
        /*0068*/ 	.byte	0x03, 0x50
        /*006a*/ 	.short	0x0000


	//----- nvinfo : EIATTR_MAXREG_COUNT
	.align		4
        /*006c*/ 	.byte	0x03, 0x1b
        /*006e*/ 	.short	0x00ff


	//----- nvinfo : EIATTR_MERCURY_ISA_VERSION
	.align		4
        /*0070*/ 	.byte	0x03, 0x5f
        /*0072*/ 	.short	0x0101


	//----- nvinfo : EIATTR_VRC_CTA_INIT_COUNT
	.align		4
        /*0074*/ 	.byte	0x02, 0x4a
	.zero		1
	.zero		1


	//----- nvinfo : EIATTR_EXIT_INSTR_OFFSETS
	.align		4
        /*0078*/ 	.byte	0x04, 0x1c
        /*007a*/ 	.short	(.L_289 - .L_288)


	//   ....[0]....
.L_288:
        /*007c*/ 	.word	0x00000070


	//   ....[1]....
        /*0080*/ 	.word	0x000019a0


	//----- nvinfo : EIATTR_CRS_STACK_SIZE
	.align		4
.L_289:
        /*0084*/ 	.byte	0x04, 0x1e
        /*0086*/ 	.short	(.L_291 - .L_290)
.L_290:
        /*0088*/ 	.word	0x00000000


	//----- nvinfo : EIATTR_CBANK_PARAM_SIZE
	.align		4
.L_291:
        /*008c*/ 	.byte	0x03, 0x19
        /*008e*/ 	.short	0x0020


	//----- nvinfo : EIATTR_PARAM_CBANK
	.align		4
        /*0090*/ 	.byte	0x04, 0x0a
        /*0092*/ 	.short	(.L_293 - .L_292)
	.align		4
.L_292:
        /*0094*/ 	.word	index@(.nv.constant0._ZN2at6native58_GLOBAL__N__9a069279_25_AdaptiveAveragePooling_cu_ef17039c26adaptive_average_gradinputIfEEvPT_PKS3_iiii)
        /*0098*/ 	.short	0x0380
        /*009a*/ 	.short	0x0020


	//----- nvinfo : EIATTR_SW_WAR
	.align		4
.L_293:
        /*009c*/ 	.byte	0x04, 0x36
        /*009e*/ 	.short	(.L_295 - .L_294)
.L_294:
        /*00a0*/ 	.word	0x00000008
.L_295:


//--------------------- .nv.info._ZN2at6native58_GLOBAL__N__9a069279_25_AdaptiveAveragePooling_cu_ef17039c33atomic_adaptive_average_gradinputIfEEvPT_PKS3_iiii --------------------------
	.section	.nv.info._ZN2at6native58_GLOBAL__N__9a069279_25_AdaptiveAveragePooling_cu_ef17039c33atomic_adaptive_average_gradinputIfEEvPT_PKS3_iiii,"",@"SHT_CUDA_INFO"
	.sectionflags	@""
	.align	4


	//----- nvinfo : EIATTR_CUDA_API_VERSION
	.align		4
        /*0000*/ 	.byte	0x04, 0x37
        /*0002*/ 	.short	(.L_297 - .L_296)
.L_296:
        /*0004*/ 	.word	0x00000082


	//----- nvinfo : EIATTR_KPARAM_INFO
	.align		4
.L_297:
        /*0008*/ 	.byte	0x04, 0x17
        /*000a*/ 	.short	(.L_299 - .L_298)
.L_298:
        /*000c*/ 	.word	0x00000000
        /*0010*/ 	.short	0x0005
        /*0012*/ 	.short	0x001c
        /*0014*/ 	.byte	0x00, 0xf0, 0x11, 0x00


	//----- nvinfo : EIATTR_KPARAM_INFO
	.align		4
.L_299:
        /*0018*/ 	.byte	0x04, 0x17
        /*001a*/ 	.short	(.L_301 - .L_300)
.L_300:
        /*001c*/ 	.word	0x00000000
        /*0020*/ 	.short	0x0004
        /*0022*/ 	.short	0x0018
        /*0024*/ 	.byte	0x00, 0xf0, 0x11, 0x00


	//----- nvinfo : EIATTR_KPARAM_INFO
	.align		4
.L_301:
        /*0028*/ 	.byte	0x04, 0x17
        /*002a*/ 	.short	(.L_303 - .L_302)
.L_302:
        /*002c*/ 	.word	0x00000000
        /*0030*/ 	.short	0x0003
        /*0032*/ 	.short	0x0014
        /*0034*/ 	.byte	0x00, 0xf0, 0x11, 0x00


	//----- nvinfo : EIATTR_KPARAM_INFO
	.align		4
.L_303:
        /*0038*/ 	.byte	0x04, 0x17
        /*003a*/ 	.short	(.L_305 - .L_304)
.L_304:
        /*003c*/ 	.word	0x00000000
        /*0040*/ 	.short	0x0002
        /*0042*/ 	.short	0x0010
        /*0044*/ 	.byte	0x00, 0xf0, 0x11, 0x00


	//----- nvinfo : EIATTR_KPARAM_INFO
	.align		4
.L_305:
        /*0048*/ 	.byte	0x04, 0x17
        /*004a*/ 	.short	(.L_307 - .L_306)
.L_306:
        /*004c*/ 	.word	0x00000000
        /*0050*/ 	.short	0x0001
        /*0052*/ 	.short	0x0008
        /*0054*/ 	.byte	0x00, 0xf5, 0x21, 0x00


	//----- nvinfo : EIATTR_KPARAM_INFO
	.align		4
.L_307:
        /*0058*/ 	.byte	0x04, 0x17
        /*005a*/ 	.short	(.L_309 - .L_308)
.L_308:
        /*005c*/ 	.word	0x00000000
        /*0060*/ 	.short	0x0000
        /*0062*/ 	.short	0x0000
        /*0064*/ 	.byte	0x00, 0xf5, 0x21, 0x00


	//----- nvinfo : EIATTR_SPARSE_MMA_MASK
	.align		4
.L_309:
        /*0068*/ 	.byte	0x03, 0x50
        /*006a*/ 	.short	0x0000


	//----- nvinfo : EIATTR_MAXREG_COUNT
	.align		4
        /*006c*/ 	.byte	0x03, 0x1b
        /*006e*/ 	.short	0x00ff


	//----- nvinfo : EIATTR_MERCURY_ISA_VERSION
	.align		4
        /*0070*/ 	.byte	0x03, 0x5f
        /*0072*/ 	.short	0x0101


	//----- nvinfo : EIATTR_VRC_CTA_INIT_COUNT
	.align		4
        /*0074*/ 	.byte	0x02, 0x4a
	.zero		1
	.zero		1


	//----- nvinfo : EIATTR_EXIT_INSTR_OFFSETS
	.align		4
        /*0078*/ 	.byte	0x04, 0x1c
        /*007a*/ 	.short	(.L_311 - .L_310)


	//   ....[0]....
.L_310:
        /*007c*/ 	.word	0x00000070


	//   ....[1]....
        /*0080*/ 	.word	0x00000fb0


	//----- nvinfo : EIATTR_CRS_STACK_SIZE
	.align		4
.L_311:
        /*0084*/ 	.byte	0x04, 0x1e
        /*0086*/ 	.short	(.L_313 - .L_312)
.L_312:
        /*0088*/ 	.word	0x00000000


	//----- nvinfo : EIATTR_CBANK_PARAM_SIZE
	.align		4
.L_313:
        /*008c*/ 	.byte	0x03, 0x19
        /*008e*/ 	.short	0x0020


	//----- nvinfo : EIATTR_PARAM_CBANK
	.align		4
        /*0090*/ 	.byte	0x04, 0x0a
        /*0092*/ 	.short	(.L_315 - .L_314)
	.align		4
.L_314:
        /*0094*/ 	.word	index@(.nv.constant0._ZN2at6native58_GLOBAL__N__9a069279_25_AdaptiveAveragePooling_cu_ef17039c33atomic_adaptive_average_gradinputIfEEvPT_PKS3_iiii)
        /*0098*/ 	.short	0x0380
        /*009a*/ 	.short	0x0020


	//----- nvinfo : EIATTR_SW_WAR
	.align		4
.L_315:
        /*009c*/ 	.byte	0x04, 0x36
        /*009e*/ 	.short	(.L_317 - .L_316)
.L_316:
        /*00a0*/ 	.word	0x00000008
.L_317:


//--------------------- .nv.info._ZN2at6native58_GLOBAL__N__9a069279_25_AdaptiveAveragePooling_cu_ef17039c26adaptive_average_gradinputIdEEvPT_PKS3_iiii --------------------------
	.section	.nv.info._ZN2at6native58_GLOBAL__N__9a069279_25_AdaptiveAveragePooling_cu_ef17039c26adaptive_average_gradinputIdEEvPT_PKS3_iiii,"",@"SHT_CUDA_INFO"
	.sectionflags	@""
	.align	4


	//----- nvinfo : EIATTR_CUDA_API_VERSION
	.align		4
        /*0000*/ 	.byte	0x04, 0x37
        /*0002*/ 	.short	(.L_319 - .L_318)
.L_318:
        /*0004*/ 	.word	0x00000082


	//----- nvinfo : EIATTR_KPARAM_INFO
	.align		4
.L_319:
        /*0008*/ 	.byte	0x04, 0x17
        /*000a*/ 	.short	(.L_321 - .L_320)
.L_320:
        /*000c*/ 	.word	0x00000000
        /*0010*/ 	.short	0x0005
        /*0012*/ 	.short	0x001c
        /*0014*/ 	.byte	0x00, 0xf0, 0x11, 0x00


	//----- nvinfo : EIATTR_KPARAM_INFO
	.align		4
.L_321:
        /*0018*/ 	.byte	0x04, 0x17
        /*001a*/ 	.short	(.L_323 - .L_322)
.L_322:
        /*001c*/ 	.word	0x00000000
        /*0020*/ 	.short	0x0004
        /*0022*/ 	.short	0x0018
        /*0024*/ 	.byte	0x00, 0xf0, 0x11, 0x00


	//----- nvinfo : EIATTR_KPARAM_INFO
	.align		4
.L_323:
        /*0028*/ 	.byte	0x04, 0x17
        /*002a*/ 	.short	(.L_325 - .L_324)
.L_324:
        /*002c*/ 	.word	0x00000000
        /*0030*/ 	.short	0x0003
        /*0032*/ 	.short	0x0014
        /*0034*/ 	.byte	0x00, 0xf0, 0x11, 0x00


	//----- nvinfo : EIATTR_KPARAM_INFO
	.align		4
.L_325:
        /*0038*/ 	.byte	0x04, 0x17
        /*003a*/ 	.short	(.L_327 - .L_326)
.L_326:
        /*003c*/ 	.word	0x00000000
        /*0040*/ 	.short	0x0002
        /*0042*/ 	.short	0x0010
        /*0044*/ 	.byte	0x00, 0xf0, 0x11, 0x00


	//----- nvinfo : EIATTR_KPARAM_INFO
	.align		4
.L_327:
        /*0048*/ 	.byte	0x04, 0x17
        /*004a*/ 	.short	(.L_329 - .L_328)
.L_328:
        /*004c*/ 	.word	0x00000000
        /*0050*/ 	.short	0x0001
        /*0052*/ 	.short	0x0008
        /*0054*/ 	.byte	0x00, 0xf5, 0x21, 0x00


	//----- nvinfo : EIATTR_KPARAM_INFO
	.align		4
.L_329:
        /*0058*/ 	.byte	0x04, 0x17
        /*005a*/ 	.short	(.L_331 - .L_330)
.L_330:
        /*005c*/ 	.word	0x00000000
        /*0060*/ 	.short	0x0000
        /*0062*/ 	.short	0x0000
        /*0064*/ 	.byte	0x00, 0xf5, 0x21, 0x00


	//----- nvinfo : EIATTR_SPARSE_MMA_MASK
	.align		4
.L_331:
        /*0068*/ 	.byte	0x03, 0x50
        /*006a*/ 	.short	0x0000


	//----- nvinfo : EIATTR_MAXREG_COUNT
	.align		4
        /*006c*/ 	.byte	0x03, 0x1b
        /*006e*/ 	.short	0x00ff


	//----- nvinfo : EIATTR_MERCURY_ISA_VERSION
	.align		4
        /*0070*/ 	.byte	0x03, 0x5f
        /*0072*/ 	.short	0x0101


	//----- nvinfo : EIATTR_VRC_CTA_INIT_COUNT
	.align		4
        /*0074*/ 	.byte	0x02, 0x4a
	.zero		1
	.zero		1


	//----- nvinfo : EIATTR_EXIT_INSTR_OFFSETS
	.align		4
        /*0078*/ 	.byte	0x04, 0x1c
        /*007a*/ 	.short	(.L_333 - .L_332)


	//   ....[0]....
.L_332:
        /*007c*/ 	.word	0x00000070


	//   ....[1]....
        /*0080*/ 	.word	0x00001f50


	//----- nvinfo : EIATTR_CRS_STACK_SIZE
	.align		4
.L_333:
        /*0084*/ 	.byte	0x04, 0x1e
        /*0086*/ 	.short	(.L_335 - .L_334)
.L_334:
        /*0088*/ 	.word	0x00000000


	//----- nvinfo : EIATTR_CBANK_PARAM_SIZE
	.align		4
.L_335:
        /*008c*/ 	.byte	0x03, 0x19
        /*008e*/ 	.short	0x0020


	//----- nvinfo : EIATTR_PARAM_CBANK
	.align		4
        /*0090*/ 	.byte	0x04, 0x0a
        /*0092*/ 	.short	(.L_337 - .L_336)
	.align		4
.L_336:
        /*0094*/ 	.word	index@(.nv.constant0._ZN2at6native58_GLOBAL__N__9a069279_25_AdaptiveAveragePooling_cu_ef17039c26adaptive_average_gradinputIdEEvPT_PKS3_iiii)
        /*0098*/ 	.short	0x0380
        /*009a*/ 	.short	0x0020


	//----- nvinfo : EIATTR_SW_WAR
	.align		4
.L_337:
        /*009c*/ 	.byte	0x04, 0x36
        /*009e*/ 	.short	(.L_339 - .L_338)
.L_338:
        /*00a0*/ 	.word	0x00000008
.L_339:


//--------------------- .nv.info._ZN2at6native58_GLOBAL__N__9a069279_25_AdaptiveAveragePooling_cu_ef17039c33atomic_adaptive_average_gradinputIdEEvPT_PKS3_iiii --------------------------
	.section	.nv.info._ZN2at6native58_GLOBAL__N__9a069279_25_AdaptiveAveragePooling_cu_ef17039c33atomic_adaptive_average_gradinputIdEEvPT_PKS3_iiii,"",@"SHT_CUDA_INFO"
	.sectionflags	@""
	.align	4


	//----- nvinfo : EIATTR_CUDA_API_VERSION
	.align		4
        /*0000*/ 	.byte	0x04, 0x37
        /*0002*/ 	.short	(.L_341 - .L_340)
.L_340:
        /*0004*/ 	.word	0x00000082


	//----- nvinfo : EIATTR_KPARAM_INFO
	.align		4
.L_341:
        /*0008*/ 	.byte	0x04, 0x17
        /*000a*/ 	.short	(.L_343 - .L_342)
.L_342:
        /*000c*/ 	.word	0x00000000
        /*0010*/ 	.short	0x0005
        /*0012*/ 	.short	0x001c
        /*0014*/ 	.byte	0x00, 0xf0, 0x11, 0x00


	//----- nvinfo : EIATTR_KPARAM_INFO
	.align		4
.L_343:
        /*0018*/ 	.byte	0x04, 0x17
        /*001a*/ 	.short	(.L_345 - .L_344)
.L_344:
        /*001c*/ 	.word	0x00000000
        /*0020*/ 	.short	0x0004
        /*0022*/ 	.short	0x0018
        /*0024*/ 	.byte	0x00, 0xf0, 0x11, 0x00


	//----- nvinfo : EIATTR_KPARAM_INFO
	.align		4
.L_345:
        /*0028*/ 	.byte	0x04, 0x17
        /*002a*/ 	.short	(.L_347 - .L_346)
.L_346:
        /*002c*/ 	.word	0x00000000
        /*0030*/ 	.short	0x0003
        /*0032*/ 	.short	0x0014
        /*0034*/ 	.byte	0x00, 0xf0, 0x11, 0x00


	//----- nvinfo : EIATTR_KPARAM_INFO
	.align		4
.L_347:
        /*0038*/ 	.byte	0x04, 0x17
        /*003a*/ 	.short	(.L_349 - .L_348)
.L_348:
        /*003c*/ 	.word	0x00000000
        /*0040*/ 	.short	0x0002
        /*0042*/ 	.short	0x0010
        /*0044*/ 	.byte	0x00, 0xf0, 0x11, 0x00


	//----- nvinfo : EIATTR_KPARAM_INFO
	.align		4
.L_349:
        /*0048*/ 	.byte	0x04, 0x17
        /*004a*/ 	.short	(.L_351 - .L_350)
.L_350:
        /*004c*/ 	.word	0x00000000
        /*0050*/ 	.short	0x0001
        /*0052*/ 	.short	0x0008
        /*0054*/ 	.byte	0x00, 0xf5, 0x21, 0x00


	//----- nvinfo : EIATTR_KPARAM_INFO
	.align		4
.L_351:
        /*0058*/ 	.byte	0x04, 0x17
        /*005a*/ 	.short	(.L_353 - .L_352)
.L_352:
        /*005c*/ 	.word	0x00000000
        /*0060*/ 	.short	0x0000
        /*0062*/ 	.short	0x0000
        /*0064*/ 	.byte	0x00, 0xf5, 0x21, 0x00


	//----- nvinfo : EIATTR_SPARSE_MMA_MASK
	.align		4
.L_353:
        /*0068*/ 	.byte	0x03, 0x50
        /*006a*/ 	.short	0x0000


	//----- nvinfo : EIATTR_MAXREG_COUNT
	.align		4
        /*006c*/ 	.byte	0x03, 0x1b
        /*006e*/ 	.short	0x00ff


	//----- nvinfo : EIATTR_MERCURY_ISA_VERSION
	.align		4
        /*0070*/ 	.byte	0x03, 0x5f
        /*0072*/ 	.short	0x0101


	//----- nvinfo : EIATTR_VRC_CTA_INIT_COUNT
	.align		4
        /*0074*/ 	.byte	0x02, 0x4a
	.zero		1
	.zero		1


	//----- nvinfo : EIATTR_EXIT_INSTR_OFFSETS
	.align		4
        /*0078*/ 	.byte	0x04, 0x1c
        /*007a*/ 	.short	(.L_355 - .L_354)


	//   ....[0]....
.L_354:
        /*007c*/ 	.word	0x00000070


	//   ....[1]....
        /*0080*/ 	.word	0x000015f0


	//----- nvinfo : EIATTR_CRS_STACK_SIZE
	.align		4
.L_355:
        /*0084*/ 	.byte	0x04, 0x1e
        /*0086*/ 	.short	(.L_357 - .L_356)
.L_356:
        /*0088*/ 	.word	0x00000000


	//----- nvinfo : EIATTR_CBANK_PARAM_SIZE
	.align		4
.L_357:
        /*008c*/ 	.byte	0x03, 0x19
        /*008e*/ 	.short	0x0020


	//----- nvinfo : EIATTR_PARAM_CBANK
	.align		4
        /*0090*/ 	.byte	0x04, 0x0a
        /*0092*/ 	.short	(.L_359 - .L_358)
	.align		4
.L_358:
        /*0094*/ 	.word	index@(.nv.constant0._ZN2at6native58_GLOBAL__N__9a069279_25_AdaptiveAveragePooling_cu_ef17039c33atomic_adaptive_average_gradinputIdEEvPT_PKS3_iiii)
        /*0098*/ 	.short	0x0380
        /*009a*/ 	.short	0x0020


	//----- nvinfo : EIATTR_SW_WAR
	.align		4
.L_359:
        /*009c*/ 	.byte	0x04, 0x36
        /*009e*/ 	.short	(.L_361 - .L_360)
.L_360:
        /*00a0*/ 	.word	0x00000008
.L_361:


//--------------------- .nv.info._ZN2at6native58_GLOBAL__N__9a069279_25_AdaptiveAveragePooling_cu_ef17039c31adaptive_average_gradinput_nhwcIiN3c108BFloat16EEEvPT0_PKS5_iiiiiiiiT_S9_S9_S9_ --------------------------
	.section	.nv.info._ZN2at6native58_GLOBAL__N__9a069279_25_AdaptiveAveragePooling_cu_ef17039c31adaptive_average_gradinput_nhwcIiN3c108BFloat16EEEvPT0_PKS5_iiiiiiiiT_S9_S9_S9_,"",@"SHT_CUDA_INFO"
	.sectionflags	@""
	.align	4


	//----- nvinfo : EIATTR_CUDA_API_VERSION
	.align		4
        /*0000*/ 	.byte	0x04, 0x37
        /*0002*/ 	.short	(.L_363 - .L_362)
.L_362:
        /*0004*/ 	.word	0x00000082


	//----- nvinfo : EIATTR_KPARAM_INFO
	.align		4
.L_363:
        /*0008*/ 	.byte	0x04, 0x17
        /*000a*/ 	.short	(.L_365 - .L_364)
.L_364:
        /*000c*/ 	.word	0x00000000
        /*0010*/ 	.short	0x000d
        /*0012*/ 	.short	0x003c
        /*0014*/ 	.byte	0x00, 0xf0, 0x11, 0x00


	//----- nvinfo : EIATTR_KPARAM_INFO
	.align		4
.L_365:
        /*0018*/ 	.byte	0x04, 0x17
        /*001a*/ 	.short	(.L_367 - .L_366)
.L_366:
        /*001c*/ 	.word	0x00000000
        /*0020*/ 	.short	0x000c
        /*0022*/ 	.short	0x0038
        /*0024*/ 	.byte	0x00, 0xf0, 0x11, 0x00


	//----- nvinfo : EIATTR_KPARAM_INFO
	.align		4
.L_367:
        /*0028*/ 	.byte	0x04, 0x17
        /*002a*/ 	.short	(.L_369 - .L_368)
.L_368:
        /*002c*/ 	.word	0x00000000
        /*0030*/ 	.short	0x000b
        /*0032*/ 	.short	0x0034
        /*0034*/ 	.byte	0x00, 0xf0, 0x11, 0x00


	//----- nvinfo : EIATTR_KPARAM_INFO
	.align		4
.L_369:
        /*0038*/ 	.byte	0x04, 0x17
        /*003a*/ 	.short	(.L_371 - .L_370)
.L_370:
        /*003c*/ 	.word	0x00000000
        /*0040*/ 	.short	0x000a
        /*0042*/ 	.short	0x0030
        /*0044*/ 	.byte	0x00, 0xf0, 0x11, 0x00


	//----- nvinfo : EIATTR_KPARAM_INFO
	.align		4
.L_371:
        /*0048*/ 	.byte	0x04, 0x17
        /*004a*/ 	.short	(.L_373 - .L_372)
.L_372:
        /*004c*/ 	.word	0x00000000
        /*0050*/ 	.short	0x0009
        /*0052*/ 	.short	0x002c
        /*0054*/ 	.byte	0x00, 0xf0, 0x11, 0x00


	//----- nvinfo : EIATTR_KPARAM_INFO
	.align		4
.L_373:
        /*0058*/ 	.byte	0x04, 0x17
        /*005a*/ 	.short	(.L_375 - .L_374)
.L_374:
        /*005c*/ 	.word	0x00000000
        /*0060*/ 	.short	0x0008
        /*0062*/ 	.short	0x0028
        /*0064*/ 	.byte	0x00, 0xf0, 0x11, 0x00


	//----- nvinfo : EIATTR_KPARAM_INFO
	.align		4
.L_375:
        /*0068*/ 	.byte	0x04, 0x17
        /*006a*/ 	.short	(.L_377 - .L_376)
.L_376:
        /*006c*/ 	.word	0x00000000
        /*0070*/ 	.short	0x0007
        /*0072*/ 	.short	0x0024
        /*0074*/ 	.byte	0x00, 0xf0, 0x11, 0x00


	//----- nvinfo : EIATTR_KPARAM_INFO
	.align		4
.L_377:
        /*0078*/ 	.byte	0x04, 0x17
        /*007a*/ 	.short	(.L_379 - .L_378)
.L_378:
        /*007c*/ 	.word	0x00000000
        /*0080*/ 	.short	0x0006
        /*0082*/ 	.short	0x0020
        /*0084*/ 	.byte	0x00, 0xf0, 0x11, 0x00


	//----- nvinfo : EIATTR_KPARAM_INFO
	.align		4
.L_379:
        /*0088*/ 	.byte	0x04, 0x17
        /*008a*/ 	.short	(.L_381 - .L_380)
.L_380:
        /*008c*/ 	.word	0x00000000
        /*0090*/ 	.short	0x0005
        /*0092*/ 	.short	0x001c
        /*0094*/ 	.byte	0x00, 0xf0, 0x11, 0x00


	//----- nvinfo : EIATTR_KPARAM_INFO
	.align		4
.L_381:
        /*0098*/ 	.byte	0x04, 0x17
        /*009a*/ 	.short	(.L_383 - .L_382)
.L_382:
        /*009c*/ 	.word	0x00000000
        /*00a0*/ 	.short	0x0004
        /*00a2*/ 	.short	0x0018
        /*00a4*/ 	.byte	0x00, 0xf0, 0x11, 0x00


	//----- nvinfo : EIATTR_KPARAM_INFO
	.align		4
.L_383:
        /*00a8*/ 	.byte	0x04, 0x17
        /*00aa*/ 	.short	(.L_385 - .L_384)
.L_384:
        /*00ac*/ 	.word	0x00000000
        /*00b0*/ 	.short	0x0003
        /*00b2*/ 	.short	0x0014
        /*00b4*/ 	.byte	0x00, 0xf0, 0x11, 0x00


	//----- nvinfo : EIATTR_KPARAM_INFO
	.align		4
.L_385:
        /*00b8*/ 	.byte	0x04, 0x17
        /*00ba*/ 	.short	(.L_387 - .L_386)
.L_386:
        /*00bc*/ 	.word	0x00000000
        /*00c0*/ 	.short	0x0002
        /*00c2*/ 	.short	0x0010
        /*00c4*/ 	.byte	0x00, 0xf0, 0x11, 0x00


	//----- nvinfo : EIATTR_KPARAM_INFO
	.align		4
.L_387:
        /*00c8*/ 	.byte	0x04, 0x17
        /*00ca*/ 	.short	(.L_389 - .L_388)
.L_388:
        /*00cc*/ 	.word	0x00000000
        /*00d0*/ 	.short	0x0001
        /*00d2*/ 	.short	0x0008
        /*00d4*/ 	.byte	0x00, 0xf5, 0x21, 0x00


	//----- nvinfo : EIATTR_KPARAM_INFO
	.align		4
.L_389:
        /*00d8*/ 	.byte	0x04, 0x17
        /*00da*/ 	.short	(.L_391 - .L_390)
.L_390:
        /*00dc*/ 	.word	0x00000000
        /*00e0*/ 	.short	0x0000
        /*00e2*/ 	.short	0x0000
        /*00e4*/ 	.byte	0x00, 0xf5, 0x21, 0x00


	//----- nvinfo : EIATTR_SPARSE_MMA_MASK
	.align		4
.L_391:
        /*00e8*/ 	.byte	0x03, 0x50
        /*00ea*/ 	.short	0x0000


	//----- nvinfo : EIATTR_MAXREG_COUNT
	.align		4
        /*00ec*/ 	.byte	0x03, 0x1b
        /*00ee*/ 	.short	0x0040


	//----- nvinfo : EIATTR_NUM_BARRIERS
	.align		4
        /*00f0*/ 	.byte	0x02, 0x4c
        /*00f2*/ 	.byte	0x01
	.zero		1


	//----- nvinfo : EIATTR_ANNOTATIONS
	.align		4
        /*00f4*/ 	.byte	0x04, 0x55
        /*00f6*/ 	.short	(.L_393 - .L_392)


	//   ....[0]....
.L_392:
        /*00f8*/ 	.word	0x00000001
        /*00fc*/ 	.byte	0x50, 0x01, 0x00, 0x00, 0x01, 0x00, 0x00, 0x00, 0x90, 0x04, 0x00, 0x00, 0x01, 0x00, 0x00, 0x00
        /*010c*/ 	.byte	0x90, 0x0d, 0x00, 0x00, 0x01, 0x00, 0x00, 0x00, 0xe0, 0x11, 0x00, 0x00, 0x01, 0x00, 0x00, 0x00
        /*011c*/ 	.byte	0x50, 0x3e, 0x00, 0x00, 0x01, 0x00, 0x00, 0x00, 0xa0, 0x3e, 0x00, 0x00, 0x01, 0x00, 0x00, 0x00
        /*012c*/ 	.byte	0xa0, 0x3f, 0x00, 0x00, 0x01, 0x00, 0x00, 0x00, 0xd0, 0x42, 0x00, 0x00, 0x01, 0x00, 0x00, 0x00
        /*013c*/ 	.byte	0xf0, 0x48, 0x00, 0x00


	//----- nvinfo : EIATTR_MERCURY_ISA_VERSION
	.align		4
.L_393:
        /*0140*/ 	.byte	0x03, 0x5f
        /*0142*/ 	.short	0x0101


	//----- nvinfo : EIATTR_VRC_CTA_INIT_COUNT
	.align		4
        /*0144*/ 	.byte	0x02, 0x4a
	.zero		1
	.zero		1


	//----- nvinfo : EIATTR_EXIT_INSTR_OFFSETS
	.align		4
        /*0148*/ 	.byte	0x04, 0x1c
        /*014a*/ 	.short	(.L_395 - .L_394)


	//   ....[0]....
.L_394:
        /*014c*/ 	.word	0x00003eb0


	//   ....[1]....
        /*0150*/ 	.word	0x00004930


	//----- nvinfo : EIATTR_MAX_THREADS
	.align		4
.L_395:
        /*0154*/ 	.byte	0x04, 0x05
        /*0156*/ 	.short	(.L_397 - .L_396)
.L_396:
        /*0158*/ 	.word	0x00000400
        /*015c*/ 	.word	0x00000001
        /*0160*/ 	.word	0x00000001


	//----- nvinfo : EIATTR_CRS_STACK_SIZE
	.align		4
.L_397:
        /*0164*/ 	.byte	0x04, 0x1e
        /*0166*/ 	.short	(.L_399 - .L_398)
.L_398:
        /*0168*/ 	.word	0x00000000


	//----- nvinfo : EIATTR_CBANK_PARAM_SIZE
	.align		4
.L_399:
        /*016c*/ 	.byte	0x03, 0x19
        /*016e*/ 	.short	0x0040


	//----- nvinfo : EIATTR_PARAM_CBANK
	.align		4
        /*0170*/ 	.byte	0x04, 0x0a
        /*0172*/ 	.short	(.L_401 - .L_400)
	.align		4
.L_400:
        /*0174*/ 	.word	index@(.nv.constant0._ZN2at6native58_GLOBAL__N__9a069279_25_AdaptiveAveragePooling_cu_ef17039c31adaptive_average_gradinput_nhwcIiN3c108BFloat16EEEvPT0_PKS5_iiiiiiiiT_S9_S9_S9_)
        /*0178*/ 	.short	0x0380
        /*017a*/ 	.short	0x0040


	//----- nvinfo : EIATTR_SW_WAR
	.align		4
.L_401:
        /*017c*/ 	.byte	0x04, 0x36
        /*017e*/ 	.short	(.L_403 - .L_402)
.L_402:
        /*0180*/ 	.word	0x00000008
.L_403:


//--------------------- .nv.info._ZN2at6native58_GLOBAL__N__9a069279_25_AdaptiveAveragePooling_cu_ef17039c31adaptive_average_gradinput_nhwcIiN3c104HalfEEEvPT0_PKS5_iiiiiiiiT_S9_S9_S9_ --------------------------
	.section	.nv.info._ZN2at6native58_GLOBAL__N__9a069279_25_AdaptiveAveragePooling_cu_ef17039c31adaptive_average_gradinput_nhwcIiN3c104HalfEEEvPT0_PKS5_iiiiiiiiT_S9_S9_S9_,"",@"SHT_CUDA_INFO"
	.sectionflags	@""
	.align	4


	//----- nvinfo : EIATTR_CUDA_API_VERSION
	.align		4
        /*0000*/ 	.byte	0x04, 0x37
        /*0002*/ 	.short	(.L_405 - .L_404)
.L_404:
        /*0004*/ 	.word	0x00000082


	//----- nvinfo : EIATTR_KPARAM_INFO
	.align		4
.L_405:
        /*0008*/ 	.byte	0x04, 0x17
        /*000a*/ 	.short	(.L_407 - .L_406)
.L_406:
        /*000c*/ 	.word	0x00000000
        /*0010*/ 	.short	0x000d
        /*0012*/ 	.short	0x003c
        /*0014*/ 	.byte	0x00, 0xf0, 0x11, 0x00


	//----- nvinfo : EIATTR_KPARAM_INFO
	.align		4
.L_407:
        /*0018*/ 	.byte	0x04, 0x17
        /*001a*/ 	.short	(.L_409 - .L_408)
.L_408:
        /*001c*/ 	.word	0x00000000
        /*0020*/ 	.short	0x000c
        /*0022*/ 	.short	0x0038
        /*0024*/ 	.byte	0x00, 0xf0, 0x11, 0x00


	//----- nvinfo : EIATTR_KPARAM_INFO
	.align		4
.L_409:
        /*0028*/ 	.byte	0x04, 0x17
        /*002a*/ 	.short	(.L_411 - .L_410)
.L_410:
        /*002c*/ 	.word	0x00000000
        /*0030*/ 	.short	0x000b
        /*0032*/ 	.short	0x0034
        /*0034*/ 	.byte	0x00, 0xf0, 0x11, 0x00


	//----- nvinfo : EIATTR_KPARAM_INFO
	.align		4
.L_411:
        /*0038*/ 	.byte	0x04, 0x17
        /*003a*/ 	.short	(.L_413 - .L_412)
.L_412:
        /*003c*/ 	.word	0x00000000
        /*0040*/ 	.short	0x000a
        /*0042*/ 	.short	0x0030
        /*0044*/ 	.byte	0x00, 0xf0, 0x11, 0x00


	//----- nvinfo : EIATTR_KPARAM_INFO
	.align		4
.L_413:
        /*0048*/ 	.byte	0x04, 0x17
        /*004a*/ 	.short	(.L_415 - .L_414)
.L_414:
        /*004c*/ 	.word	0x00000000
        /*0050*/ 	.short	0x0009
        /*0052*/ 	.short	0x002c
        /*0054*/ 	.byte	0x00, 0xf0, 0x11, 0x00


	//----- nvinfo : EIATTR_KPARAM_INFO
	.align		4
.L_415:
        /*0058*/ 	.byte	0x04, 0x17
        /*005a*/ 	.short	(.L_417 - .L_416)
.L_416:
        /*005c*/ 	.word	0x00000000
        /*0060*/ 	.short	0x0008
        /*0062*/ 	.short	0x0028
        /*0064*/ 	.byte	0x00, 0xf0, 0x11, 0x00


	//----- nvinfo : EIATTR_KPARAM_INFO
	.align		4
.L_417:
        /*0068*/ 	.byte	0x04, 0x17
        /*006a*/ 	.short	(.L_419 - .L_418)
.L_418:
        /*006c*/ 	.word	0x00000000
        /*0070*/ 	.short	0x0007
        /*0072*/ 	.short	0x0024
        /*0074*/ 	.byte	0x00, 0xf0, 0x11, 0x00


	//----- nvinfo : EIATTR_KPARAM_INFO
	.align		4
.L_419:
        /*0078*/ 	.byte	0x04, 0x17
        /*007a*/ 	.short	(.L_421 - .L_420)
.L_420:
        /*007c*/ 	.word	0x00000000
        /*0080*/ 	.short	0x0006
        /*0082*/ 	.short	0x0020
        /*0084*/ 	.byte	0x00, 0xf0, 0x11, 0x00


	//----- nvinfo : EIATTR_KPARAM_INFO
	.align		4
.L_421:
        /*0088*/ 	.byte	0x04, 0x17
        /*008a*/ 	.short	(.L_423 - .L_422)
.L_422:
        /*008c*/ 	.word	0x00000000
        /*0090*/ 	.short	0x0005
        /*0092*/ 	.short	0x001c
        /*0094*/ 	.byte	0x00, 0xf0, 0x11, 0x00


	//----- nvinfo : EIATTR_KPARAM_INFO
	.align		4
.L_423:
        /*0098*/ 	.byte	0x04, 0x17
        /*009a*/ 	.short	(.L_425 - .L_424)
.L_424:
        /*009c*/ 	.word	0x00000000
        /*00a0*/ 	.short	0x0004
        /*00a2*/ 	.short	0x0018
        /*00a4*/ 	.byte	0x00, 0xf0, 0x11, 0x00


	//----- nvinfo : EIATTR_KPARAM_INFO
	.align		4
.L_425:
        /*00a8*/ 	.byte	0x04, 0x17
        /*00aa*/ 	.short	(.L_427 - .L_426)
.L_426:
        /*00ac*/ 	.word	0x00000000
        /*00b0*/ 	.short	0x0003
        /*00b2*/ 	.short	0x0014
        /*00b4*/ 	.byte	0x00, 0xf0, 0x11, 0x00


	//----- nvinfo : EIATTR_KPARAM_INFO
	.align		4
.L_427:
        /*00b8*/ 	.byte	0x04, 0x17
        /*00ba*/ 	.short	(.L_429 - .L_428)
.L_428:
        /*00bc*/ 	.word	0x00000000
        /*00c0*/ 	.short	0x0002
        /*00c2*/ 	.short	0x0010
        /*00c4*/ 	.byte	0x00, 0xf0, 0x11, 0x00


	//----- nvinfo : EIATTR_KPARAM_INFO
	.align		4
.L_429:
        /*00c8*/ 	.byte	0x04, 0x17
        /*00ca*/ 	.short	(.L_431 - .L_430)
.L_430:
        /*00cc*/ 	.word	0x00000000
        /*00d0*/ 	.short	0x0001
        /*00d2*/ 	.short	0x0008
        /*00d4*/ 	.byte	0x00, 0xf5, 0x21, 0x00


	//----- nvinfo : EIATTR_KPARAM_INFO
	.align		4
.L_431:
        /*00d8*/ 	.byte	0x04, 0x17
        /*00da*/ 	.short	(.L_433 - .L_432)
.L_432:
        /*00dc*/ 	.word	0x00000000
        /*00e0*/ 	.short	0x0000
        /*00e2*/ 	.short	0x0000
        /*00e4*/ 	.byte	0x00, 0xf5, 0x21, 0x00


	//----- nvinfo : EIATTR_SPARSE_MMA_MASK
	.align		4
.L_433:
        /*00e8*/ 	.byte	0x03, 0x50
        /*00ea*/ 	.short	0x0000


	//----- nvinfo : EIATTR_MAXREG_COUNT
	.align		4
        /*00ec*/ 	.byte	0x03, 0x1b
        /*00ee*/ 	.short	0x0040


	//----- nvinfo : EIATTR_NUM_BARRIERS
	.align		4
        /*00f0*/ 	.byte	0x02, 0x4c
        /*00f2*/ 	.byte	0x01
	.zero		1


	//----- nvinfo : EIATTR_ANNOTATIONS
	.align		4
        /*00f4*/ 	.byte	0x04, 0x55
        /*00f6*/ 	.short	(.L_435 - .L_434)


	//   ....[0]....
.L_434:
        /*00f8*/ 	.word	0x00000001
        /*00fc*/ 	.byte	0x50, 0x01, 0x00, 0x00, 0x01, 0x00, 0x00, 0x00, 0x90, 0x04, 0x00, 0x00, 0x01, 0x00, 0x00, 0x00
        /*010c*/ 	.byte	0x90, 0x0d, 0x00, 0x00, 0x01, 0x00, 0x00, 0x00, 0xe0, 0x11, 0x00, 0x00, 0x01, 0x00, 0x00, 0x00
        /*011c*/ 	.byte	0x50, 0x3e, 0x00, 0x00, 0x01, 0x00, 0x00, 0x00, 0xa0, 0x3e, 0x00, 0x00, 0x01, 0x00, 0x00, 0x00
        /*012c*/ 	.byte	0xa0, 0x3f, 0x00, 0x00, 0x01, 0x00, 0x00, 0x00, 0xd0, 0x42, 0x00, 0x00, 0x01, 0x00, 0x00, 0x00
        /*013c*/ 	.byte	0xf0, 0x48, 0x00, 0x00


	//----- nvinfo : EIATTR_MERCURY_ISA_VERSION
	.align		4
.L_435:
        /*0140*/ 	.byte	0x03, 0x5f
        /*0142*/ 	.short	0x0101


	//----- nvinfo : EIATTR_VRC_CTA_INIT_COUNT
	.align		4
        /*0144*/ 	.byte	0x02, 0x4a
	.zero		1
	.zero		1


	//----- nvinfo : EIATTR_EXIT_INSTR_OFFSETS
	.align		4
        /*0148*/ 	.byte	0x04, 0x1c
        /*014a*/ 	.short	(.L_437 - .L_436)


	//   ....[0]....
.L_436:
        /*014c*/ 	.word	0x00003eb0


	//   ....[1]....
        /*0150*/ 	.word	0x00004930


	//----- nvinfo : EIATTR_MAX_THREADS
	.align		4
.L_437:
        /*0154*/ 	.byte	0x04, 0x05
        /*0156*/ 	.short	(.L_439 - .L_438)
.L_438:
        /*0158*/ 	.word	0x00000400
        /*015c*/ 	.word	0x00000001
        /*0160*/ 	.word	0x00000001


	//----- nvinfo : EIATTR_CRS_STACK_SIZE
	.align		4
.L_439:
        /*0164*/ 	.byte	0x04, 0x1e
        /*0166*/ 	.short	(.L_441 - .L_440)
.L_440:
        /*0168*/ 	.word	0x00000000


	//----- nvinfo : EIATTR_CBANK_PARAM_SIZE
	.align		4
.L_441:
        /*016c*/ 	.byte	0x03, 0x19
        /*016e*/ 	.short	0x0040


	//----- nvinfo : EIATTR_PARAM_CBANK
	.align		4
        /*0170*/ 	.byte	0x04, 0x0a
        /*0172*/ 	.short	(.L_443 - .L_442)
	.align		4
.L_442:
        /*0174*/ 	.word	index@(.nv.constant0._ZN2at6native58_GLOBAL__N__9a069279_25_AdaptiveAveragePooling_cu_ef17039c31adaptive_average_gradinput_nhwcIiN3c104HalfEEEvPT0_PKS5_iiiiiiiiT_S9_S9_S9_)
        /*0178*/ 	.short	0x0380
        /*017a*/ 	.short	0x0040


	//----- nvinfo : EIATTR_SW_WAR
	.align		4
.L_443:
        /*017c*/ 	.byte	0x04, 0x36
        /*017e*/ 	.short	(.L_445 - .L_444)
.L_444:
        /*0180*/ 	.word	0x00000008
.L_445:


//--------------------- .nv.info._ZN2at6native58_GLOBAL__N__9a069279_25_AdaptiveAveragePooling_cu_ef17039c31adaptive_average_gradinput_nhwcIifEEvPT0_PKS3_iiiiiiiiT_S7_S7_S7_ --------------------------
	.section	.nv.info._ZN2at6native58_GLOBAL__N__9a069279_25_AdaptiveAveragePooling_cu_ef17039c31adaptive_average_gradinput_nhwcIifEEvPT0_PKS3_iiiiiiiiT_S7_S7_S7_,"",@"SHT_CUDA_INFO"
	.sectionflags	@""
	.align	4


	//----- nvinfo : EIATTR_CUDA_API_VERSION
	.align		4
        /*0000*/ 	.byte	0x04, 0x37
        /*0002*/ 	.short	(.L_447 - .L_446)
.L_446:
        /*0004*/ 	.word	0x00000082


	//----- nvinfo : EIATTR_KPARAM_INFO
	.align		4
.L_447:
        /*0008*/ 	.byte	0x04, 0x17
        /*000a*/ 	.short	(.L_449 - .L_448)
.L_448:
        /*000c*/ 	.word	0x00000000
        /*0010*/ 	.short	0x000d
        /*0012*/ 	.short	0x003c
        /*0014*/ 	.byte	0x00, 0xf0, 0x11, 0x00


	//----- nvinfo : EIATTR_KPARAM_INFO
	.align		4
.L_449:
        /*0018*/ 	.byte	0x04, 0x17
        /*001a*/ 	.short	(.L_451 - .L_450)
.L_450:
        /*001c*/ 	.word	0x00000000
        /*0020*/ 	.short	0x000c
        /*0022*/ 	.short	0x0038
        /*0024*/ 	.byte	0x00, 0xf0, 0x11, 0x00


	//----- nvinfo : EIATTR_KPARAM_INFO
	.align		4
.L_451:
        /*0028*/ 	.byte	0x04, 0x17
        /*002a*/ 	.short	(.L_453 - .L_452)
.L_452:
        /*002c*/ 	.word	0x00000000
        /*0030*/ 	.short	0x000b
        /*0032*/ 	.short	0x0034
        /*0034*/ 	.byte	0x00, 0xf0, 0x11, 0x00


	//----- nvinfo : EIATTR_KPARAM_INFO
	.align		4
.L_453:
        /*0038*/ 	.byte	0x04, 0x17
        /*003a*/ 	.short	(.L_455 - .L_454)
.L_454:
        /*003c*/ 	.word	0x00000000
        /*0040*/ 	.short	0x000a
        /*0042*/ 	.short	0x0030
        /*0044*/ 	.byte	0x00, 0xf0, 0x11, 0x00


	//----- nvinfo : EIATTR_KPARAM_INFO
	.align		4
.L_455:
        /*0048*/ 	.byte	0x04, 0x17
        /*004a*/ 	.short	(.L_457 - .L_456)
.L_456:
        /*004c*/ 	.word	0x00000000
        /*0050*/ 	.short	0x0009
        /*0052*/ 	.short	0x002c
        /*0054*/ 	.byte	0x00, 0xf0, 0x11, 0x00


	//----- nvinfo : EIATTR_KPARAM_INFO
	.align		4
.L_457:
        /*0058*/ 	.byte	0x04, 0x17
        /*005a*/ 	.short	(.L_459 - .L_458)
.L_458:
        /*005c*/ 	.word	0x00000000
        /*0060*/ 	.short	0x0008
        /*0062*/ 	.short	0x0028
        /*0064*/ 	.byte	0x00, 0xf0, 0x11, 0x00


	//----- nvinfo : EIATTR_KPARAM_INFO
	.align		4
.L_459:
        /*0068*/ 	.byte	0x04, 0x17
        /*006a*/ 	.short	(.L_461 - .L_460)
.L_460:
        /*006c*/ 	.word	0x00000000
        /*0070*/ 	.short	0x0007
        /*0072*/ 	.short	0x0024
        /*0074*/ 	.byte	0x00, 0xf0, 0x11, 0x00


	//----- nvinfo : EIATTR_KPARAM_INFO
	.align		4
.L_461:
        /*0078*/ 	.byte	0x04, 0x17
        /*007a*/ 	.short	(.L_463 - .L_462)
.L_462:
        /*007c*/ 	.word	0x00000000
        /*0080*/ 	.short	0x0006
        /*0082*/ 	.short	0x0020
        /*0084*/ 	.byte	0x00, 0xf0, 0x11, 0x00


	//----- nvinfo : EIATTR_KPARAM_INFO
	.align		4
.L_463:
        /*0088*/ 	.byte	0x04, 0x17
        /*008a*/ 	.short	(.L_465 - .L_464)
.L_464:
        /*008c*/ 	.word	0x00000000
        /*0090*/ 	.short	0x0005
        /*0092*/ 	.short	0x001c
        /*0094*/ 	.byte	0x00, 0xf0, 0x11, 0x00


	//----- nvinfo : EIATTR_KPARAM_INFO
	.align		4
.L_465:
        /*0098*/ 	.byte	0x04, 0x17
        /*009a*/ 	.short	(.L_467 - .L_466)
.L_466:
        /*009c*/ 	.word	0x00000000
        /*00a0*/ 	.short	0x0004
        /*00a2*/ 	.short	0x0018
        /*00a4*/ 	.byte	0x00, 0xf0, 0x11, 0x00


	//----- nvinfo : EIATTR_KPARAM_INFO
	.align		4
.L_467:
        /*00a8*/ 	.byte	0x04, 0x17
        /*00aa*/ 	.short	(.L_469 - .L_468)
.L_468:
        /*00ac*/ 	.word	0x00000000
        /*00b0*/ 	.short	0x0003
        /*00b2*/ 	.short	0x0014
        /*00b4*/ 	.byte	0x00, 0xf0, 0x11, 0x00


	//----- nvinfo : EIATTR_KPARAM_INFO
	.align		4
.L_469:
        /*00b8*/ 	.byte	0x04, 0x17
        /*00ba*/ 	.short	(.L_471 - .L_470)
.L_470:
        /*00bc*/ 	.word	0x00000000
        /*00c0*/ 	.short	0x0002
        /*00c2*/ 	.short	0x0010
        /*00c4*/ 	.byte	0x00, 0xf0, 0x11, 0x00


	//----- nvinfo : EIATTR_KPARAM_INFO
	.align		4
.L_471:
        /*00c8*/ 	.byte	0x04, 0x17
        /*00ca*/ 	.short	(.L_473 - .L_472)
.L_472:
        /*00cc*/ 	.word	0x00000000
        /*00d0*/ 	.short	0x0001
        /*00d2*/ 	.short	0x0008
        /*00d4*/ 	.byte	0x00, 0xf5, 0x21, 0x00


	//----- nvinfo : EIATTR_KPARAM_INFO
	.align		4
.L_473:
        /*00d8*/ 	.byte	0x04, 0x17
        /*00da*/ 	.short	(.L_475 - .L_474)
.L_474:
        /*00dc*/ 	.word	0x00000000
        /*00e0*/ 	.short	0x0000
        /*00e2*/ 	.short	0x0000
        /*00e4*/ 	.byte	0x00, 0xf5, 0x21, 0x00


	//----- nvinfo : EIATTR_SPARSE_MMA_MASK
	.align		4
.L_475:
        /*00e8*/ 	.byte	0x03, 0x50
        /*00ea*/ 	.short	0x0000


	//----- nvinfo : EIATTR_MAXREG_COUNT
	.align		4
        /*00ec*/ 	.byte	0x03, 0x1b
        /*00ee*/ 	.short	0x0040


	//----- nvinfo : EIATTR_NUM_BARRIERS
	.align		4
        /*00f0*/ 	.byte	0x02, 0x4c
        /*00f2*/ 	.byte	0x01
	.zero		1


	//----- nvinfo : EIATTR_ANNOTATIONS
	.align		4
        /*00f4*/ 	.byte	0x04, 0x55
        /*00f6*/ 	.short	(.L_477 - .L_476)


	//   ....[0]....
.L_476:
        /*00f8*/ 	.word	0x00000001
        /*00fc*/ 	.byte	0x50, 0x01, 0x00, 0x00, 0x01, 0x00, 0x00, 0x00, 0x90, 0x04, 0x00, 0x00, 0x01, 0x00, 0x00, 0x00
        /*010c*/ 	.byte	0x90, 0x0d, 0x00, 0x00, 0x01, 0x00, 0x00, 0x00, 0xe0, 0x11, 0x00, 0x00, 0x01, 0x00, 0x00, 0x00
        /*011c*/ 	.byte	0xd0, 0x3b, 0x00, 0x00, 0x01, 0x00, 0x00, 0x00, 0x20, 0x3c, 0x00, 0x00, 0x01, 0x00, 0x00, 0x00
        /*012c*/ 	.byte	0x20, 0x3d, 0x00, 0x00, 0x01, 0x00, 0x00, 0x00, 0x50, 0x40, 0x00, 0x00, 0x01, 0x00, 0x00, 0x00
        /*013c*/ 	.byte	0xd0, 0x45, 0x00, 0x00


	//----- nvinfo : EIATTR_MERCURY_ISA_VERSION
	.align		4
.L_477:
        /*0140*/ 	.byte	0x03, 0x5f
        /*0142*/ 	.short	0x0101


	//----- nvinfo : EIATTR_VRC_CTA_INIT_COUNT
	.align		4
        /*0144*/ 	.byte	0x02, 0x4a
	.zero		1
	.zero		1


	//----- nvinfo : EIATTR_EXIT_INSTR_OFFSETS
	.align		4
        /*0148*/ 	.byte	0x04, 0x1c
        /*014a*/ 	.short	(.L_479 - .L_478)


	//   ....[0]....
.L_478:
        /*014c*/ 	.word	0x00003c30


	//   ....[1]....
        /*0150*/ 	.word	0x00004610


	//----- nvinfo : EIATTR_MAX_THREADS
	.align		4
.L_479:
        /*0154*/ 	.byte	0x04, 0x05
        /*0156*/ 	.short	(.L_481 - .L_480)
.L_480:
        /*0158*/ 	.word	0x00000400
        /*015c*/ 	.word	0x00000001
        /*0160*/ 	.word	0x00000001


	//----- nvinfo : EIATTR_CRS_STACK_SIZE
	.align		4
.L_481:
        /*0164*/ 	.byte	0x04, 0x1e
        /*0166*/ 	.short	(.L_483 - .L_482)
.L_482:
        /*0168*/ 	.word	0x00000000


	//----- nvinfo : EIATTR_CBANK_PARAM_SIZE
	.align		4
.L_483:
        /*016c*/ 	.byte	0x03, 0x19
        /*016e*/ 	.short	0x0040


	//----- nvinfo : EIATTR_PARAM_CBANK
	.align		4
        /*0170*/ 	.byte	0x04, 0x0a
        /*0172*/ 	.short	(.L_485 - .L_484)
	.align		4
.L_484:
        /*0174*/ 	.word	index@(.nv.constant0._ZN2at6native58_GLOBAL__N__9a069279_25_AdaptiveAveragePooling_cu_ef17039c31adaptive_average_gradinput_nhwcIifEEvPT0_PKS3_iiiiiiiiT_S7_S7_S7_)
        /*0178*/ 	.short	0x0380
        /*017a*/ 	.short	0x0040


	//----- nvinfo : EIATTR_SW_WAR
	.align		4
.L_485:
        /*017c*/ 	.byte	0x04, 0x36
        /*017e*/ 	.short	(.L_487 - .L_486)
.L_486:
        /*0180*/ 	.word	0x00000008
.L_487:


//--------------------- .nv.info._ZN2at6native58_GLOBAL__N__9a069279_25_AdaptiveAveragePooling_cu_ef17039c31adaptive_average_gradinput_nhwcIidEEvPT0_PKS3_iiiiiiiiT_S7_S7_S7_ --------------------------
	.section	.nv.info._ZN2at6native58_GLOBAL__N__9a069279_25_AdaptiveAveragePooling_cu_ef17039c31adaptive_average_gradinput_nhwcIidEEvPT0_PKS3_iiiiiiiiT_S7_S7_S7_,"",@"SHT_CUDA_INFO"
	.sectionflags	@""
	.align	4


	//----- nvinfo : EIATTR_CUDA_API_VERSION
	.align		4
        /*0000*/ 	.byte	0x04, 0x37
        /*0002*/ 	.short	(.L_489 - .L_488)
.L_488:
        /*0004*/ 	.word	0x00000082


	//----- nvinfo : EIATTR_KPARAM_INFO
	.align		4
.L_489:
        /*0008*/ 	.byte	0x04, 0x17
        /*000a*/ 	.short	(.L_491 - .L_490)
.L_490:
        /*000c*/ 	.word	0x00000000
        /*0010*/ 	.short	0x000d
        /*0012*/ 	.short	0x003c
        /*0014*/ 	.byte	0x00, 0xf0, 0x11, 0x00


	//----- nvinfo : EIATTR_KPARAM_INFO
	.align		4
.L_491:
        /*0018*/ 	.byte	0x04, 0x17
        /*001a*/ 	.short	(.L_493 - .L_492)
.L_492:
        /*001c*/ 	.word	0x00000000
        /*0020*/ 	.short	0x000c
        /*0022*/ 	.short	0x0038
        /*0024*/ 	.byte	0x00, 0xf0, 0x11, 0x00


	//----- nvinfo : EIATTR_KPARAM_INFO
	.align		4
.L_493:
        /*0028*/ 	.byte	0x04, 0x17
        /*002a*/ 	.short	(.L_495 - .L_494)
.L_494:
        /*002c*/ 	.word	0x00000000
        /*0030*/ 	.short	0x000b
        /*0032*/ 	.short	0x0034
        /*0034*/ 	.byte	0x00, 0xf0, 0x11, 0x00


	//----- nvinfo : EIATTR_KPARAM_INFO
	.align		4
.L_495:
        /*0038*/ 	.byte	0x04, 0x17
        /*003a*/ 	.short	(.L_497 - .L_496)
.L_496:
        /*003c*/ 	.word	0x00000000
        /*0040*/ 	.short	0x000a
        /*0042*/ 	.short	0x0030
        /*0044*/ 	.byte	0x00, 0xf0, 0x11, 0x00


	//----- nvinfo : EIATTR_KPARAM_INFO
	.align		4
.L_497:
        /*0048*/ 	.byte	0x04, 0x17
        /*004a*/ 	.short	(.L_499 - .L_498)
.L_498:
        /*004c*/ 	.word	0x00000000
        /*0050*/ 	.short	0x0009
        /*0052*/ 	.short	0x002c
        /*0054*/ 	.byte	0x00, 0xf0, 0x11, 0x00


	//----- nvinfo : EIATTR_KPARAM_INFO
	.align		4
.L_499:
        /*0058*/ 	.byte	0x04, 0x17
        /*005a*/ 	.short	(.L_501 - .L_500)
.L_500:
        /*005c*/ 	.word	0x00000000
        /*0060*/ 	.short	0x0008
        /*0062*/ 	.short	0x0028
        /*0064*/ 	.byte	0x00, 0xf0, 0x11, 0x00


	//----- nvinfo : EIATTR_KPARAM_INFO
	.align		4
.L_501:
        /*0068*/ 	.byte	0x04, 0x17
        /*006a*/ 	.short	(.L_503 - .L_502)
.L_502:
        /*006c*/ 	.word	0x00000000
        /*0070*/ 	.short	0x0007
        /*0072*/ 	.short	0x0024
        /*0074*/ 	.byte	0x00, 0xf0, 0x11, 0x00


	//----- nvinfo : EIATTR_KPARAM_INFO
	.align		4
.L_503:
        /*0078*/ 	.byte	0x04, 0x17
        /*007a*/ 	.short	(.L_505 - .L_504)
.L_504:
        /*007c*/ 	.word	0x00000000
        /*0080*/ 	.short	0x0006
        /*0082*/ 	.short	0x0020
        /*0084*/ 	.byte	0x00, 0xf0, 0x11, 0x00


	//----- nvinfo : EIATTR_KPARAM_INFO
	.align		4
.L_505:
        /*0088*/ 	.byte	0x04, 0x17
        /*008a*/ 	.short	(.L_507 - .L_506)
.L_506:
        /*008c*/ 	.word	0x00000000
        /*0090*/ 	.short	0x0005
        /*0092*/ 	.short	0x001c
        /*0094*/ 	.byte	0x00, 0xf0, 0x11, 0x00


	//----- nvinfo : EIATTR_KPARAM_INFO
	.align		4
.L_507:
        /*0098*/ 	.byte	0x04, 0x17
        /*009a*/ 	.short	(.L_509 - .L_508)
.L_508:
        /*009c*/ 	.word	0x00000000
        /*00a0*/ 	.short	0x0004
        /*00a2*/ 	.short	0x0018
        /*00a4*/ 	.byte	0x00, 0xf0, 0x11, 0x00


	//----- nvinfo : EIATTR_KPARAM_INFO
	.align		4
.L_509:
        /*00a8*/ 	.byte	0x04, 0x17
        /*00aa*/ 	.short	(.L_511 - .L_510)
.L_510:
        /*00ac*/ 	.word	0x00000000
        /*00b0*/ 	.short	0x0003
        /*00b2*/ 	.short	0x0014
        /*00b4*/ 	.byte	0x00, 0xf0, 0x11, 0x00


	//----- nvinfo : EIATTR_KPARAM_INFO
	.align		4
.L_511:
        /*00b8*/ 	.byte	0x04, 0x17
        /*00ba*/ 	.short	(.L_513 - .L_512)
.L_512:
        /*00bc*/ 	.word	0x00000000
        /*00c0*/ 	.short	0x0002
        /*00c2*/ 	.short	0x0010
        /*00c4*/ 	.byte	0x00, 0xf0, 0x11, 0x00


	//----- nvinfo : EIATTR_KPARAM_INFO
	.align		4
.L_513:
        /*00c8*/ 	.byte	0x04, 0x17
        /*00ca*/ 	.short	(.L_515 - .L_514)
.L_514:
        /*00cc*/ 	.word	0x00000000
        /*00d0*/ 	.short	0x0001
        /*00d2*/ 	.short	0x0008
        /*00d4*/ 	.byte	0x00, 0xf5, 0x21, 0x00


	//----- nvinfo : EIATTR_KPARAM_INFO
	.align		4
.L_515:
        /*00d8*/ 	.byte	0x04, 0x17
        /*00da*/ 	.short	(.L_517 - .L_516)
.L_516:
        /*00dc*/ 	.word	0x00000000
        /*00e0*/ 	.short	0x0000
        /*00e2*/ 	.short	0x0000
        /*00e4*/ 	.byte	0x00, 0xf5, 0x21, 0x00


	//----- nvinfo : EIATTR_SPARSE_MMA_MASK
	.align		4
.L_517:
        /*00e8*/ 	.byte	0x03, 0x50
        /*00ea*/ 	.short	0x0000


	//----- nvinfo : EIATTR_MAXREG_COUNT
	.align		4
        /*00ec*/ 	.byte	0x03, 0x1b
        /*00ee*/ 	.short	0x0040


	//----- nvinfo : EIATTR_NUM_BARRIERS
	.align		4
        /*00f0*/ 	.byte	0x02, 0x4c
        /*00f2*/ 	.byte	0x01
	.zero		1


	//----- nvinfo : EIATTR_ANNOTATIONS
	.align		4
        /*00f4*/ 	.byte	0x04, 0x55
        /*00f6*/ 	.short	(.L_519 - .L_518)


	//   ....[0]....
.L_518:
        /*00f8*/ 	.word	0x00000001
        /*00fc*/ 	.byte	0x90, 0x01, 0x00, 0x00, 0x01, 0x00, 0x00, 0x00, 0x90, 0x04, 0x00, 0x00, 0x01, 0x00, 0x00, 0x00
        /*010c*/ 	.byte	0x70, 0x0d, 0x00, 0x00, 0x01, 0x00, 0x00, 0x00, 0xc0, 0x11, 0x00, 0x00, 0x01, 0x00, 0x00, 0x00
        /*011c*/ 	.byte	0x60, 0x54, 0x00, 0x00, 0x01, 0x00, 0x00, 0x00, 0x80, 0x54, 0x00, 0x00, 0x01, 0x00, 0x00, 0x00
        /*012c*/ 	.byte	0xe0, 0x54, 0x00, 0x00, 0x01, 0x00, 0x00, 0x00, 0x80, 0x55, 0x00, 0x00, 0x01, 0x00, 0x00, 0x00
        /*013c*/ 	.byte	0x90, 0x55, 0x00, 0x00, 0x01, 0x00, 0x00, 0x00, 0xa0, 0x55, 0x00, 0x00, 0x01, 0x00, 0x00, 0x00
        /*014c*/ 	.byte	0xe0, 0x55, 0x00, 0x00, 0x01, 0x00, 0x00, 0x00, 0xf0, 0x58, 0x00, 0x00, 0x01, 0x00, 0x00, 0x00
        /*015c*/ 	.byte	0xc0, 0x5c, 0x00, 0x00, 0x01, 0x00, 0x00, 0x00, 0x50, 0x5e, 0x00, 0x00, 0x01, 0x00, 0x00, 0x00
        /*016c*/ 	.byte	0xa0, 0x5e, 0x00, 0x00, 0x01, 0x00, 0x00, 0x00, 0xb0, 0x5e, 0x00, 0x00, 0x01, 0x00, 0x00, 0x00
        /*017c*/ 	.byte	0xe0, 0x5e, 0x00, 0x00


	//----- nvinfo : EIATTR_MERCURY_ISA_VERSION
	.align		4
.L_519:
        /*0180*/ 	.byte	0x03, 0x5f
        /*0182*/ 	.short	0x0101


	//----- nvinfo : EIATTR_VRC_CTA_INIT_COUNT
	.align		4
        /*0184*/ 	.byte	0x02, 0x4a
	.zero		1
	.zero		1


	//----- nvinfo : EIATTR_EXIT_INSTR_OFFSETS
	.align		4
        /*0188*/ 	.byte	0x04, 0x1c
        /*018a*/ 	.short	(.L_521 - .L_520)


	//   ....[0]....
.L_520:
        /*018c*/ 	.word	0x00005490


	//   ....[1]....
        /*0190*/ 	.word	0x00005f00


	//----- nvinfo : EIATTR_MAX_THREADS
	.align		4
.L_521:
        /*0194*/ 	.byte	0x04, 0x05
        /*0196*/ 	.short	(.L_523 - .L_522)
.L_522:
        /*0198*/ 	.word	0x00000400
        /*019c*/ 	.word	0x00000001
        /*01a0*/ 	.word	0x00000001


	//----- nvinfo : EIATTR_CRS_STACK_SIZE
	.align		4
.L_523:
        /*01a4*/ 	.byte	0x04, 0x1e
        /*01a6*/ 	.short	(.L_525 - .L_524)
.L_524:
        /*01a8*/ 	.word	0x00000000


	//----- nvinfo : EIATTR_CBANK_PARAM_SIZE
	.align		4
.L_525:
        /*01ac*/ 	.byte	0x03, 0x19
        /*01ae*/ 	.short	0x0040


	//----- nvinfo : EIATTR_PARAM_CBANK
	.align		4
        /*01b0*/ 	.byte	0x04, 0x0a
        /*01b2*/ 	.short	(.L_527 - .L_526)
	.align		4
.L_526:
        /*01b4*/ 	.word	index@(.nv.constant0._ZN2at6native58_GLOBAL__N__9a069279_25_AdaptiveAveragePooling_cu_ef17039c31adaptive_average_gradinput_nhwcIidEEvPT0_PKS3_iiiiiiiiT_S7_S7_S7_)
        /*01b8*/ 	.short	0x0380
        /*01ba*/ 	.short	0x0040


	//----- nvinfo : EIATTR_SW_WAR
	.align		4
.L_527:
        /*01bc*/ 	.byte	0x04, 0x36
        /*01be*/ 	.short	(.L_529 - .L_528)
.L_528:
        /*01c0*/ 	.word	0x00000008
.L_529:


//--------------------- .nv.info._ZN2at6native58_GLOBAL__N__9a069279_25_AdaptiveAveragePooling_cu_ef17039c21adaptive_average_poolIN3c108BFloat16EEEvPKT_PS5_iiiilll --------------------------
	.section	.nv.info._ZN2at6native58_GLOBAL__N__9a069279_25_AdaptiveAveragePooling_cu_ef17039c21adaptive_average_poolIN3c108BFloat16EEEvPKT_PS5_iiiilll,"",@"SHT_CUDA_INFO"
	.sectionflags	@""
	.align	4


	//----- nvinfo : EIATTR_CUDA_API_VERSION
	.align		4
        /*0000*/ 	.byte	0x04, 0x37
        /*0002*/ 	.short	(.L_531 - .L_530)
.L_530:
        /*0004*/ 	.word	0x00000082


	//----- nvinfo : EIATTR_KPARAM_INFO
	.align		4
.L_531:
        /*0008*/ 	.byte	0x04, 0x17
        /*000a*/ 	.short	(.L_533 - .L_532)
.L_532:
        /*000c*/ 	.word	0x00000000
        /*0010*/ 	.short	0x0008
        /*0012*/ 	.short	0x0030
        /*0014*/ 	.byte	0x00, 0xf0, 0x21, 0x00


	//----- nvinfo : EIATTR_KPARAM_INFO
	.align		4
.L_533:
        /*0018*/ 	.byte	0x04, 0x17
        /*001a*/ 	.short	(.L_535 - .L_534)
.L_534:
        /*001c*/ 	.word	0x00000000
        /*0020*/ 	.short	0x0007
        /*0022*/ 	.short	0x0028
        /*0024*/ 	.byte	0x00, 0xf0, 0x21, 0x00


	//----- nvinfo : EIATTR_KPARAM_INFO
	.align		4
.L_535:
        /*0028*/ 	.byte	0x04, 0x17
        /*002a*/ 	.short	(.L_537 - .L_536)
.L_536:
        /*002c*/ 	.word	0x00000000
        /*0030*/ 	.short	0x0006
        /*0032*/ 	.short	0x0020
        /*0034*/ 	.byte	0x00, 0xf0, 0x21, 0x00


	//----- nvinfo : EIATTR_KPARAM_INFO
	.align		4
.L_537:
        /*0038*/ 	.byte	0x04, 0x17
        /*003a*/ 	.short	(.L_539 - .L_538)
.L_538:
        /*003c*/ 	.word	0x00000000
        /*0040*/ 	.short	0x0005
        /*0042*/ 	.short	0x001c
        /*0044*/ 	.byte	0x00, 0xf0, 0x11, 0x00


	//----- nvinfo : EIATTR_KPARAM_INFO
	.align		4
.L_539:
        /*0048*/ 	.byte	0x04, 0x17
        /*004a*/ 	.short	(.L_541 - .L_540)
.L_540:
        /*004c*/ 	.word	0x00000000
        /*0050*/ 	.short	0x0004
        /*0052*/ 	.short	0x0018
        /*0054*/ 	.byte	0x00, 0xf0, 0x11, 0x00


	//----- nvinfo : EIATTR_KPARAM_INFO
	.align		4
.L_541:
        /*0058*/ 	.byte	0x04, 0x17
        /*005a*/ 	.short	(.L_543 - .L_542)
.L_542:
        /*005c*/ 	.word	0x00000000
        /*0060*/ 	.short	0x0003
        /*0062*/ 	.short	0x0014
        /*0064*/ 	.byte	0x00, 0xf0, 0x11, 0x00


	//----- nvinfo : EIATTR_KPARAM_INFO
	.align		4
.L_543:
        /*0068*/ 	.byte	0x04, 0x17
        /*006a*/ 	.short	(.L_545 - .L_544)
.L_544:
        /*006c*/ 	.word	0x00000000
        /*0070*/ 	.short	0x0002
        /*0072*/ 	.short	0x0010
        /*0074*/ 	.byte	0x00, 0xf0, 0x11, 0x00


	//----- nvinfo : EIATTR_KPARAM_INFO
	.align		4
.L_545:
        /*0078*/ 	.byte	0x04, 0x17
        /*007a*/ 	.short	(.L_547 - .L_546)
.L_546:
        /*007c*/ 	.word	0x00000000
        /*0080*/ 	.short	0x0001
        /*0082*/ 	.short	0x0008
        /*0084*/ 	.byte	0x00, 0xf5, 0x21, 0x00


	//----- nvinfo : EIATTR_KPARAM_INFO
	.align		4
.L_547:
        /*0088*/ 	.byte	0x04, 0x17
        /*008a*/ 	.short	(.L_549 - .L_548)
.L_548:
        /*008c*/ 	.word	0x00000000
        /*0090*/ 	.short	0x0000
        /*0092*/ 	.short	0x0000
        /*0094*/ 	.byte	0x00, 0xf5, 0x21, 0x00


	//----- nvinfo : EIATTR_SPARSE_MMA_MASK
	.align		4
.L_549:
        /*0098*/ 	.byte	0x03, 0x50
        /*009a*/ 	.short	0x0000


	//----- nvinfo : EIATTR_MAXREG_COUNT
	.align		4
        /*009c*/ 	.byte	0x03, 0x1b
        /*009e*/ 	.short	0x00ff


	//----- nvinfo : EIATTR_MERCURY_ISA_VERSION
	.align		4
        /*00a0*/ 	.byte	0x03, 0x5f
        /*00a2*/ 	.short	0x0101


	//----- nvinfo : EIATTR_VRC_CTA_INIT_COUNT
	.align		4
        /*00a4*/ 	.byte	0x02, 0x4a
	.zero		1
	.zero		1


	//----- nvinfo : EIATTR_EXIT_INSTR_OFFSETS
	.align		4
        /*00a8*/ 	.byte	0x04, 0x1c
        /*00aa*/ 	.short	(.L_551 - .L_550)


	//   ....[0]....
.L_550:
        /*00ac*/ 	.word	0x00000070


	//   ....[1]....
        /*00b0*/ 	.word	0x00001f20


	//----- nvinfo : EIATTR_CRS_STACK_SIZE
	.align		4
.L_551:
        /*00b4*/ 	.byte	0x04, 0x1e
        /*00b6*/ 	.short	(.L_553 - .L_552)
.L_552:
        /*00b8*/ 	.word	0x00000000


	//----- nvinfo : EIATTR_CBANK_PARAM_SIZE
	.align		4
.L_553:
        /*00bc*/ 	.byte	0x03, 0x19
        /*00be*/ 	.short	0x0038


	//----- nvinfo : EIATTR_PARAM_CBANK
	.align		4
        /*00c0*/ 	.byte	0x04, 0x0a
        /*00c2*/ 	.short	(.L_555 - .L_554)
	.align		4
.L_554:
        /*00c4*/ 	.word	index@(.nv.constant0._ZN2at6native58_GLOBAL__N__9a069279_25_AdaptiveAveragePooling_cu_ef17039c21adaptive_average_poolIN3c108BFloat16EEEvPKT_PS5_iiiilll)
        /*00c8*/ 	.short	0x0380
        /*00ca*/ 	.short	0x0038


	//----- nvinfo : EIATTR_SW_WAR
	.align		4
.L_555:
        /*00cc*/ 	.byte	0x04, 0x36
        /*00ce*/ 	.short	(.L_557 - .L_556)
.L_556:
        /*00d0*/ 	.word	0x00000008
.L_557:


//--------------------- .nv.info._ZN2at6native58_GLOBAL__N__9a069279_25_AdaptiveAveragePooling_cu_ef17039c21adaptive_average_poolIN3c104HalfEEEvPKT_PS5_iiiilll --------------------------
	.section	.nv.info._ZN2at6native58_GLOBAL__N__9a069279_25_AdaptiveAveragePooling_cu_ef17039c21adaptive_average_poolIN3c104HalfEEEvPKT_PS5_iiiilll,"",@"SHT_CUDA_INFO"
	.sectionflags	@""
	.align	4


	//----- nvinfo : EIATTR_CUDA_API_VERSION
	.align		4
        /*0000*/ 	.byte	0x04, 0x37
        /*0002*/ 	.short	(.L_559 - .L_558)
.L_558:
        /*0004*/ 	.word	0x00000082


	//----- nvinfo : EIATTR_KPARAM_INFO
	.align		4
.L_559:
        /*0008*/ 	.byte	0x04, 0x17
        /*000a*/ 	.short	(.L_561 - .L_560)
.L_560:
        /*000c*/ 	.word	0x00000000
        /*0010*/ 	.short	0x0008
        /*0012*/ 	.short	0x0030
        /*0014*/ 	.byte	0x00, 0xf0, 0x21, 0x00


	//----- nvinfo : EIATTR_KPARAM_INFO
	.align		4
.L_561:
        /*0018*/ 	.byte	0x04, 0x17
        /*001a*/ 	.short	(.L_563 - .L_562)
.L_562:
        /*001c*/ 	.word	0x00000000
        /*0020*/ 	.short	0x0007
        /*0022*/ 	.short	0x0028
        /*0024*/ 	.byte	0x00, 0xf0, 0x21, 0x00


	//----- nvinfo : EIATTR_KPARAM_INFO
	.align		4
.L_563:
        /*0028*/ 	.byte	0x04, 0x17
        /*002a*/ 	.short	(.L_565 - .L_564)
.L_564:
        /*002c*/ 	.word	0x00000000
        /*0030*/ 	.short	0x0006
        /*0032*/ 	.short	0x0020
        /*0034*/ 	.byte	0x00, 0xf0, 0x21, 0x00


	//----- nvinfo : EIATTR_KPARAM_INFO
	.align		4
.L_565:
        /*0038*/ 	.byte	0x04, 0x17
        /*003a*/ 	.short	(.L_567 - .L_566)
.L_566:
        /*003c*/ 	.word	0x00000000
        /*0040*/ 	.short	0x0005
        /*0042*/ 	.short	0x001c
        /*0044*/ 	.byte	0x00, 0xf0, 0x11, 0x00


	//----- nvinfo : EIATTR_KPARAM_INFO
	.align		4
.L_567:
        /*0048*/ 	.byte	0x04, 0x17
        /*004a*/ 	.short	(.L_569 - .L_568)
.L_568:
        /*004c*/ 	.word	0x00000000
        /*0050*/ 	.short	0x0004
        /*0052*/ 	.short	0x0018
        /*0054*/ 	.byte	0x00, 0xf0, 0x11, 0x00


	//----- nvinfo : EIATTR_KPARAM_INFO
	.align		4
.L_569:
        /*0058*/ 	.byte	0x04, 0x17
        /*005a*/ 	.short	(.L_571 - .L_570)
.L_570:
        /*005c*/ 	.word	0x00000000
        /*0060*/ 	.short	0x0003
        /*0062*/ 	.short	0x0014
        /*0064*/ 	.byte	0x00, 0xf0, 0x11, 0x00


	//----- nvinfo : EIATTR_KPARAM_INFO
	.align		4
.L_571:
        /*0068*/ 	.byte	0x04, 0x17
        /*006a*/ 	.short	(.L_573 - .L_572)
.L_572:
        /*006c*/ 	.word	0x00000000
        /*0070*/ 	.short	0x0002
        /*0072*/ 	.short	0x0010
        /*0074*/ 	.byte	0x00, 0xf0, 0x11, 0x00


	//----- nvinfo : EIATTR_KPARAM_INFO
	.align		4
.L_573:
        /*0078*/ 	.byte	0x04, 0x17
        /*007a*/ 	.short	(.L_575 - .L_574)
.L_574:
        /*007c*/ 	.word	0x00000000
        /*0080*/ 	.short	0x0001
        /*0082*/ 	.short	0x0008
        /*0084*/ 	.byte	0x00, 0xf5, 0x21, 0x00


	//----- nvinfo : EIATTR_KPARAM_INFO
	.align		4
.L_575:
        /*0088*/ 	.byte	0x04, 0x17
        /*008a*/ 	.short	(.L_577 - .L_576)
.L_576:
        /*008c*/ 	.word	0x00000000
        /*0090*/ 	.short	0x0000
        /*0092*/ 	.short	0x0000
        /*0094*/ 	.byte	0x00, 0xf5, 0x21, 0x00


	//----- nvinfo : EIATTR_SPARSE_MMA_MASK
	.align		4
.L_577:
        /*0098*/ 	.byte	0x03, 0x50
        /*009a*/ 	.short	0x0000


	//----- nvinfo : EIATTR_MAXREG_COUNT
	.align		4
        /*009c*/ 	.byte	0x03, 0x1b
        /*009e*/ 	.short	0x00ff


	//----- nvinfo : EIATTR_MERCURY_ISA_VERSION
	.align		4
        /*00a0*/ 	.byte	0x03, 0x5f
        /*00a2*/ 	.short	0x0101


	//----- nvinfo : EIATTR_VRC_CTA_INIT_COUNT
	.align		4
        /*00a4*/ 	.byte	0x02, 0x4a
	.zero		1
	.zero		1


	//----- nvinfo : EIATTR_EXIT_INSTR_OFFSETS
	.align		4
        /*00a8*/ 	.byte	0x04, 0x1c
        /*00aa*/ 	.short	(.L_579 - .L_578)


	//   ....[0]....
.L_578:
        /*00ac*/ 	.word	0x00000070


	//   ....[1]....
        /*00b0*/ 	.word	0x00001f20


	//----- nvinfo : EIATTR_CRS_STACK_SIZE
	.align		4
.L_579:
        /*00b4*/ 	.byte	0x04, 0x1e
        /*00b6*/ 	.short	(.L_581 - .L_580)
.L_580:
        /*00b8*/ 	.word	0x00000000


	//----- nvinfo : EIATTR_CBANK_PARAM_SIZE
	.align		4
.L_581:
        /*00bc*/ 	.byte	0x03, 0x19
        /*00be*/ 	.short	0x0038


	//----- nvinfo : EIATTR_PARAM_CBANK
	.align		4
        /*00c0*/ 	.byte	0x04, 0x0a
        /*00c2*/ 	.short	(.L_583 - .L_582)
	.align		4
.L_582:
        /*00c4*/ 	.word	index@(.nv.constant0._ZN2at6native58_GLOBAL__N__9a069279_25_AdaptiveAveragePooling_cu_ef17039c21adaptive_average_poolIN3c104HalfEEEvPKT_PS5_iiiilll)
        /*00c8*/ 	.short	0x0380
        /*00ca*/ 	.short	0x0038


	//----- nvinfo : EIATTR_SW_WAR
	.align		4
.L_583:
        /*00cc*/ 	.byte	0x04, 0x36
        /*00ce*/ 	.short	(.L_585 - .L_584)
.L_584:
        /*00d0*/ 	.word	0x00000008
.L_585:


//--------------------- .nv.info._ZN2at6native58_GLOBAL__N__9a069279_25_AdaptiveAveragePooling_cu_ef17039c21adaptive_average_poolIfEEvPKT_PS3_iiiilll --------------------------
	.section	.nv.info._ZN2at6native58_GLOBAL__N__9a069279_25_AdaptiveAveragePooling_cu_ef17039c21adaptive_average_poolIfEEvPKT_PS3_iiiilll,"",@"SHT_CUDA_INFO"
	.sectionflags	@""
	.align	4


	//----- nvinfo : EIATTR_CUDA_API_VERSION
	.align		4
        /*0000*/ 	.byte	0x04, 0x37
        /*0002*/ 	.short	(.L_587 - .L_586)
.L_586:
        /*0004*/ 	.word	0x00000082


	//----- nvinfo : EIATTR_KPARAM_INFO
	.align		4
.L_587:
        /*0008*/ 	.byte	0x04, 0x17
        /*000a*/ 	.short	(.L_589 - .L_588)
.L_588:
        /*000c*/ 	.word	0x00000000
        /*0010*/ 	.short	0x0008
        /*0012*/ 	.short	0x0030
        /*0014*/ 	.byte	0x00, 0xf0, 0x21, 0x00


	//----- nvinfo : EIATTR_KPARAM_INFO
	.align		4
.L_589:
        /*0018*/ 	.byte	0x04, 0x17
        /*001a*/ 	.short	(.L_591 - .L_590)
.L_590:
        /*001c*/ 	.word	0x00000000
        /*0020*/ 	.short	0x0007
        /*0022*/ 	.short	0x0028
        /*0024*/ 	.byte	0x00, 0xf0, 0x21, 0x00


	//----- nvinfo : EIATTR_KPARAM_INFO
	.align		4
.L_591:
        /*0028*/ 	.byte	0x04, 0x17
        /*002a*/ 	.short	(.L_593 - .L_592)
.L_592:
        /*002c*/ 	.word	0x00000000
        /*0030*/ 	.short	0x0006
        /*0032*/ 	.short	0x0020
        /*0034*/ 	.byte	0x00, 0xf0, 0x21, 0x00


	//----- nvinfo : EIATTR_KPARAM_INFO
	.align		4
.L_593:
        /*0038*/ 	.byte	0x04, 0x17
        /*003a*/ 	.short	(.L_595 - .L_594)
.L_594:
        /*003c*/ 	.word	0x00000000
        /*0040*/ 	.short	0x0005
        /*0042*/ 	.short	0x001c
        /*0044*/ 	.byte	0x00, 0xf0, 0x11, 0x00


	//----- nvinfo : EIATTR_KPARAM_INFO
	.align		4
.L_595:
        /*0048*/ 	.byte	0x04, 0x17
        /*004a*/ 	.short	(.L_597 - .L_596)
.L_596:
        /*004c*/ 	.word	0x00000000
        /*0050*/ 	.short	0x0004
        /*0052*/ 	.short	0x0018
        /*0054*/ 	.byte	0x00, 0xf0, 0x11, 0x00


	//----- nvinfo : EIATTR_KPARAM_INFO
	.align		4
.L_597:
        /*0058*/ 	.byte	0x04, 0x17
        /*005a*/ 	.short	(.L_599 - .L_598)
.L_598:
        /*005c*/ 	.word	0x00000000
        /*0060*/ 	.short	0x0003
        /*0062*/ 	.short	0x0014
        /*0064*/ 	.byte	0x00, 0xf0, 0x11, 0x00


	//----- nvinfo : EIATTR_KPARAM_INFO
	.align		4
.L_599:
        /*0068*/ 	.byte	0x04, 0x17
        /*006a*/ 	.short	(.L_601 - .L_600)
.L_600:
        /*006c*/ 	.word	0x00000000
        /*0070*/ 	.short	0x0002
        /*0072*/ 	.short	0x0010
        /*0074*/ 	.byte	0x00, 0xf0, 0x11, 0x00


	//----- nvinfo : EIATTR_KPARAM_INFO
	.align		4
.L_601:
        /*0078*/ 	.byte	0x04, 0x17
        /*007a*/ 	.short	(.L_603 - .L_602)
.L_602:
        /*007c*/ 	.word	0x00000000
        /*0080*/ 	.short	0x0001
        /*0082*/ 	.short	0x0008
        /*0084*/ 	.byte	0x00, 0xf5, 0x21, 0x00


	//----- nvinfo : EIATTR_KPARAM_INFO
	.align		4
.L_603:
        /*0088*/ 	.byte	0x04, 0x17
        /*008a*/ 	.short	(.L_605 - .L_604)
.L_604:
        /*008c*/ 	.word	0x00000000
        /*0090*/ 	.short	0x0000
        /*0092*/ 	.short	0x0000
        /*0094*/ 	.byte	0x00, 0xf5, 0x21, 0x00


	//----- nvinfo : EIATTR_SPARSE_MMA_MASK
	.align		4
.L_605:
        /*0098*/ 	.byte	0x03, 0x50
        /*009a*/ 	.short	0x0000


	//----- nvinfo : EIATTR_MAXREG_COUNT
	.align		4
        /*009c*/ 	.byte	0x03, 0x1b
        /*009e*/ 	.short	0x00ff


	//----- nvinfo : EIATTR_MERCURY_ISA_VERSION
	.align		4
        /*00a0*/ 	.byte	0x03, 0x5f
        /*00a2*/ 	.short	0x0101


	//----- nvinfo : EIATTR_VRC_CTA_INIT_COUNT
	.align		4
        /*00a4*/ 	.byte	0x02, 0x4a
	.zero		1
	.zero		1


	//----- nvinfo : EIATTR_EXIT_INSTR_OFFSETS
	.align		4
        /*00a8*/ 	.byte	0x04, 0x1c
        /*00aa*/ 	.short	(.L_607 - .L_606)


	//   ....[0]....
.L_606:
        /*00ac*/ 	.word	0x00000070


	//   ....[1]....
        /*00b0*/ 	.word	0x00001cf0


	//----- nvinfo : EIATTR_CRS_STACK_SIZE
	.align		4
.L_607:
        /*00b4*/ 	.byte	0x04, 0x1e
        /*00b6*/ 	.short	(.L_609 - .L_608)
.L_608:
        /*00b8*/ 	.word	0x00000000


	//----- nvinfo : EIATTR_CBANK_PARAM_SIZE
	.align		4
.L_609:
        /*00bc*/ 	.byte	0x03, 0x19
        /*00be*/ 	.short	0x0038


	//----- nvinfo : EIATTR_PARAM_CBANK
	.align		4
        /*00c0*/ 	.byte	0x04, 0x0a
        /*00c2*/ 	.short	(.L_611 - .L_610)
	.align		4
.L_610:
        /*00c4*/ 	.word	index@(.nv.constant0._ZN2at6native58_GLOBAL__N__9a069279_25_AdaptiveAveragePooling_cu_ef17039c21adaptive_average_poolIfEEvPKT_PS3_iiiilll)
        /*00c8*/ 	.short	0x0380
        /*00ca*/ 	.short	0x0038


	//----- nvinfo : EIATTR_SW_WAR
	.align		4
.L_611:
        /*00cc*/ 	.byte	0x04, 0x36
        /*00ce*/ 	.short	(.L_613 - .L_612)
.L_612:
        /*00d0*/ 	.word	0x00000008
.L_613:


//--------------------- .nv.info._ZN2at6native58_GLOBAL__N__9a069279_25_AdaptiveAveragePooling_cu_ef17039c21adaptive_average_poolIdEEvPKT_PS3_iiiilll --------------------------
	.section	.nv.info._ZN2at6native58_GLOBAL__N__9a069279_25_AdaptiveAveragePooling_cu_ef17039c21adaptive_average_poolIdEEvPKT_PS3_iiiilll,"",@"SHT_CUDA_INFO"
	.sectionflags	@""
	.align	4


	//----- nvinfo : EIATTR_CUDA_API_VERSION
	.align		4
        /*0000*/ 	.byte	0x04, 0x37
        /*0002*/ 	.short	(.L_615 - .L_614)
.L_614:
        /*0004*/ 	.word	0x00000082


	//----- nvinfo : EIATTR_KPARAM_INFO
	.align		4
.L_615:
        /*0008*/ 	.byte	0x04, 0x17
        /*000a*/ 	.short	(.L_617 - .L_616)
.L_616:
        /*000c*/ 	.word	0x00000000
        /*0010*/ 	.short	0x0008
        /*0012*/ 	.short	0x0030
        /*0014*/ 	.byte	0x00, 0xf0, 0x21, 0x00


	//----- nvinfo : EIATTR_KPARAM_INFO
	.align		4
.L_617:
        /*0018*/ 	.byte	0x04, 0x17
        /*001a*/ 	.short	(.L_619 - .L_618)
.L_618:
        /*001c*/ 	.word	0x00000000
        /*0020*/ 	.short	0x0007
        /*0022*/ 	.short	0x0028
        /*0024*/ 	.byte	0x00, 0xf0, 0x21, 0x00


	//----- nvinfo : EIATTR_KPARAM_INFO
	.align		4
.L_619:
        /*0028*/ 	.byte	0x04, 0x17
        /*002a*/ 	.short	(.L_621 - .L_620)
.L_620:
        /*002c*/ 	.word	0x00000000
        /*0030*/ 	.short	0x0006
        /*0032*/ 	.short	0x0020
        /*0034*/ 	.byte	0x00, 0xf0, 0x21, 0x00


	//----- nvinfo : EIATTR_KPARAM_INFO
	.align		4
.L_621:
        /*0038*/ 	.byte	0x04, 0x17
        /*003a*/ 	.short	(.L_623 - .L_622)
.L_622:
        /*003c*/ 	.word	0x00000000
        /*0040*/ 	.short	0x0005
        /*0042*/ 	.short	0x001c
        /*0044*/ 	.byte	0x00, 0xf0, 0x11, 0x00


	//----- nvinfo : EIATTR_KPARAM_INFO
	.align		4
.L_623:
        /*0048*/ 	.byte	0x04, 0x17
        /*004a*/ 	.short	(.L_625 - .L_624)
.L_624:
        /*004c*/ 	.word	0x00000000
        /*0050*/ 	.short	0x0004
        /*0052*/ 	.short	0x0018
        /*0054*/ 	.byte	0x00, 0xf0, 0x11, 0x00


	//----- nvinfo : EIATTR_KPARAM_INFO
	.align		4
.L_625:
        /*0058*/ 	.byte	0x04, 0x17
        /*005a*/ 	.short	(.L_627 - .L_626)
.L_626:
        /*005c*/ 	.word	0x00000000
        /*0060*/ 	.short	0x0003
        /*0062*/ 	.short	0x0014
        /*0064*/ 	.byte	0x00, 0xf0, 0x11, 0x00


	//----- nvinfo : EIATTR_KPARAM_INFO
	.align		4
.L_627:
        /*0068*/ 	.byte	0x04, 0x17
        /*006a*/ 	.short	(.L_629 - .L_628)
.L_628:
        /*006c*/ 	.word	0x00000000
        /*0070*/ 	.short	0x0002
        /*0072*/ 	.short	0x0010
        /*0074*/ 	.byte	0x00, 0xf0, 0x11, 0x00


	//----- nvinfo : EIATTR_KPARAM_INFO
	.align		4
.L_629:
        /*0078*/ 	.byte	0x04, 0x17
        /*007a*/ 	.short	(.L_631 - .L_630)
.L_630:
        /*007c*/ 	.word	0x00000000
        /*0080*/ 	.short	0x0001
        /*0082*/ 	.short	0x0008
        /*0084*/ 	.byte	0x00, 0xf5, 0x21, 0x00


	//----- nvinfo : EIATTR_KPARAM_INFO
	.align		4
.L_631:
        /*0088*/ 	.byte	0x04, 0x17
        /*008a*/ 	.short	(.L_633 - .L_632)
.L_632:
        /*008c*/ 	.word	0x00000000
        /*0090*/ 	.short	0x0000
        /*0092*/ 	.short	0x0000
        /*0094*/ 	.byte	0x00, 0xf5, 0x21, 0x00


	//----- nvinfo : EIATTR_SPARSE_MMA_MASK
	.align		4
.L_633:
        /*0098*/ 	.byte	0x03, 0x50
        /*009a*/ 	.short	0x0000


	//----- nvinfo : EIATTR_MAXREG_COUNT
	.align		4
        /*009c*/ 	.byte	0x03, 0x1b
        /*009e*/ 	.short	0x00ff


	//----- nvinfo : EIATTR_MERCURY_ISA_VERSION
	.align		4
        /*00a0*/ 	.byte	0x03, 0x5f
        /*00a2*/ 	.short	0x0101


	//----- nvinfo : EIATTR_VRC_CTA_INIT_COUNT
	.align		4
        /*00a4*/ 	.byte	0x02, 0x4a
	.zero		1
	.zero		1


	//----- nvinfo : EIATTR_EXIT_INSTR_OFFSETS
	.align		4
        /*00a8*/ 	.byte	0x04, 0x1c
        /*00aa*/ 	.short	(.L_635 - .L_634)


	//   ....[0]....
.L_634:
        /*00ac*/ 	.word	0x00000070


	//   ....[1]....
        /*00b0*/ 	.word	0x00002910


	//----- nvinfo : EIATTR_CRS_STACK_SIZE
	.align		4
.L_635:
        /*00b4*/ 	.byte	0x04, 0x1e
        /*00b6*/ 	.short	(.L_637 - .L_636)
.L_636:
        /*00b8*/ 	.word	0x00000000


	//----- nvinfo : EIATTR_CBANK_PARAM_SIZE
	.align		4
.L_637:
        /*00bc*/ 	.byte	0x03, 0x19
        /*00be*/ 	.short	0x0038


	//----- nvinfo : EIATTR_PARAM_CBANK
	.align		4
        /*00c0*/ 	.byte	0x04, 0x0a
        /*00c2*/ 	.short	(.L_639 - .L_638)
	.align		4
.L_638:
        /*00c4*/ 	.word	index@(.nv.constant0._ZN2at6native58_GLOBAL__N__9a069279_25_AdaptiveAveragePooling_cu_ef17039c21adaptive_average_poolIdEEvPKT_PS3_iiiilll)
        /*00c8*/ 	.short	0x0380
        /*00ca*/ 	.short	0x0038


	//----- nvinfo : EIATTR_SW_WAR
	.align		4
.L_639:
        /*00cc*/ 	.byte	0x04, 0x36
        /*00ce*/ 	.short	(.L_641 - .L_640)
.L_640:
        /*00d0*/ 	.word	0x00000008
.L_641:


//--------------------- .nv.info._ZN2at6native58_GLOBAL__N__9a069279_25_AdaptiveAveragePooling_cu_ef17039c26adaptive_average_pool_nhwcIiN3c108BFloat16EEEvPKT0_PS5_iiiiiiiiT_S9_S9_S9_ --------------------------
	.section	.nv.info._ZN2at6native58_GLOBAL__N__9a069279_25_AdaptiveAveragePooling_cu_ef17039c26adaptive_average_pool_nhwcIiN3c108BFloat16EEEvPKT0_PS5_iiiiiiiiT_S9_S9_S9_,"",@"SHT_CUDA_INFO"
	.sectionflags	@""
	.align	4


	//----- nvinfo : EIATTR_CUDA_API_VERSION
	.align		4
        /*0000*/ 	.byte	0x04, 0x37
        /*0002*/ 	.short	(.L_643 - .L_642)
.L_642:
        /*0004*/ 	.word	0x00000082


	//----- nvinfo : EIATTR_KPARAM_INFO
	.align		4
.L_643:
        /*0008*/ 	.byte	0x04, 0x17
        /*000a*/ 	.short	(.L_645 - .L_644)
.L_644:
        /*000c*/ 	.word	0x00000000
        /*0010*/ 	.short	0x000d
        /*0012*/ 	.short	0x003c
        /*0014*/ 	.byte	0x00, 0xf0, 0x11, 0x00


	//----- nvinfo : EIATTR_KPARAM_INFO
	.align		4
.L_645:
        /*0018*/ 	.byte	0x04, 0x17
        /*001a*/ 	.short	(.L_647 - .L_646)
.L_646:
        /*001c*/ 	.word	0x00000000
        /*0020*/ 	.short	0x000c
        /*0022*/ 	.short	0x0038
        /*0024*/ 	.byte	0x00, 0xf0, 0x11, 0x00


	//----- nvinfo : EIATTR_KPARAM_INFO
	.align		4
.L_647:
        /*0028*/ 	.byte	0x04, 0x17
        /*002a*/ 	.short	(.L_649 - .L_648)
.L_648:
        /*002c*/ 	.word	0x00000000
        /*0030*/ 	.short	0x000b
        /*0032*/ 	.short	0x0034
        /*0034*/ 	.byte	0x00, 0xf0, 0x11, 0x00


	//----- nvinfo : EIATTR_KPARAM_INFO
	.align		4
.L_649:
        /*0038*/ 	.byte	0x04, 0x17
        /*003a*/ 	.short	(.L_651 - .L_650)
.L_650:
        /*003c*/ 	.word	0x00000000
        /*0040*/ 	.short	0x000a
        /*0042*/ 	.short	0x0030
        /*0044*/ 	.byte	0x00, 0xf0, 0x11, 0x00


	//----- nvinfo : EIATTR_KPARAM_INFO
	.align		4
.L_651:
        /*0048*/ 	.byte	0x04, 0x17
        /*004a*/ 	.short	(.L_653 - .L_652)
.L_652:
        /*004c*/ 	.word	0x00000000
        /*0050*/ 	.short	0x0009
        /*0052*/ 	.short	0x002c
        /*0054*/ 	.byte	0x00, 0xf0, 0x11, 0x00


	//----- nvinfo : EIATTR_KPARAM_INFO
	.align		4
.L_653:
        /*0058*/ 	.byte	0x04, 0x17
        /*005a*/ 	.short	(.L_655 - .L_654)
.L_654:
        /*005c*/ 	.word	0x00000000
        /*0060*/ 	.short	0x0008
        /*0062*/ 	.short	0x0028
        /*0064*/ 	.byte	0x00, 0xf0, 0x11, 0x00


	//----- nvinfo : EIATTR_KPARAM_INFO
	.align		4
.L_655:
        /*0068*/ 	.byte	0x04, 0x17
        /*006a*/ 	.short	(.L_657 - .L_656)
.L_656:
        /*006c*/ 	.word	0x00000000
        /*0070*/ 	.short	0x0007
        /*0072*/ 	.short	0x0024
        /*0074*/ 	.byte	0x00, 0xf0, 0x11, 0x00


	//----- nvinfo : EIATTR_KPARAM_INFO
	.align		4
.L_657:
        /*0078*/ 	.byte	0x04, 0x17
        /*007a*/ 	.short	(.L_659 - .L_658)
.L_658:
        /*007c*/ 	.word	0x00000000
        /*0080*/ 	.short	0x0006
        /*0082*/ 	.short	0x0020
        /*0084*/ 	.byte	0x00, 0xf0, 0x11, 0x00


	//----- nvinfo : EIATTR_KPARAM_INFO
	.align		4
.L_659:
        /*0088*/ 	.byte	0x04, 0x17
        /*008a*/ 	.short	(.L_661 - .L_660)
.L_660:
        /*008c*/ 	.word	0x00000000
        /*0090*/ 	.short	0x0005
        /*0092*/ 	.short	0x001c
        /*0094*/ 	.byte	0x00, 0xf0, 0x11, 0x00


	//----- nvinfo : EIATTR_KPARAM_INFO
	.align		4
.L_661:
        /*0098*/ 	.byte	0x04, 0x17
        /*009a*/ 	.short	(.L_663 - .L_662)
.L_662:
        /*009c*/ 	.word	0x00000000
        /*00a0*/ 	.short	0x0004
        /*00a2*/ 	.short	0x0018
        /*00a4*/ 	.byte	0x00, 0xf0, 0x11, 0x00


	//----- nvinfo : EIATTR_KPARAM_INFO
	.align		4
.L_663:
        /*00a8*/ 	.byte	0x04, 0x17
        /*00aa*/ 	.short	(.L_665 - .L_664)
.L_664:
        /*00ac*/ 	.word	0x00000000
        /*00b0*/ 	.short	0x0003
        /*00b2*/ 	.short	0x0014
        /*00b4*/ 	.byte	0x00, 0xf0, 0x11, 0x00


	//----- nvinfo : EIATTR_KPARAM_INFO
	.align		4
.L_665:
        /*00b8*/ 	.byte	0x04, 0x17
        /*00ba*/ 	.short	(.L_667 - .L_666)
.L_666:
        /*00bc*/ 	.word	0x00000000
        /*00c0*/ 	.short	0x0002
        /*00c2*/ 	.short	0x0010
        /*00c4*/ 	.byte	0x00, 0xf0, 0x11, 0x00


	//----- nvinfo : EIATTR_KPARAM_INFO
	.align		4
.L_667:
        /*00c8*/ 	.byte	0x04, 0x17
        /*00ca*/ 	.short	(.L_669 - .L_668)
.L_668:
        /*00cc*/ 	.word	0x00000000
        /*00d0*/ 	.short	0x0001
        /*00d2*/ 	.short	0x0008
        /*00d4*/ 	.byte	0x00, 0xf5, 0x21, 0x00


	//----- nvinfo : EIATTR_KPARAM_INFO
	.align		4
.L_669:
        /*00d8*/ 	.byte	0x04, 0x17
        /*00da*/ 	.short	(.L_671 - .L_670)
.L_670:
        /*00dc*/ 	.word	0x00000000
        /*00e0*/ 	.short	0x0000
        /*00e2*/ 	.short	0x0000
        /*00e4*/ 	.byte	0x00, 0xf5, 0x21, 0x00


	//----- nvinfo : EIATTR_SPARSE_MMA_MASK
	.align		4
.L_671:
        /*00e8*/ 	.byte	0x03, 0x50
        /*00ea*/ 	.short	0x0000


	//----- nvinfo : EIATTR_MAXREG_COUNT
	.align		4
        /*00ec*/ 	.byte	0x03, 0x1b
        /*00ee*/ 	.short	0x0040


	//----- nvinfo : EIATTR_NUM_BARRIERS
	.align		4
        /*00f0*/ 	.byte	0x02, 0x4c
        /*00f2*/ 	.byte	0x01
	.zero		1


	//----- nvinfo : EIATTR_MERCURY_ISA_VERSION
	.align		4
        /*00f4*/ 	.byte	0x03, 0x5f
        /*00f6*/ 	.short	0x0101


	//----- nvinfo : EIATTR_VRC_CTA_INIT_COUNT
	.align		4
        /*00f8*/ 	.byte	0x02, 0x4a
	.zero		1
	.zero		1


	//----- nvinfo : EIATTR_EXIT_INSTR_OFFSETS
	.align		4
        /*00fc*/ 	.byte	0x04, 0x1c
        /*00fe*/ 	.short	(.L_673 - .L_672)


	//   ....[0]....
.L_672:
        /*0100*/ 	.word	0x00000910


	//   ....[1]....
        /*0104*/ 	.word	0x000015f0


	//----- nvinfo : EIATTR_MAX_THREADS
	.align		4
.L_673:
        /*0108*/ 	.byte	0x04, 0x05
        /*010a*/ 	.short	(.L_675 - .L_674)
.L_674:
        /*010c*/ 	.word	0x00000400
        /*0110*/ 	.word	0x00000001
        /*0114*/ 	.word	0x00000001


	//----- nvinfo : EIATTR_CRS_STACK_SIZE
	.align		4
.L_675:
        /*0118*/ 	.byte	0x04, 0x1e
        /*011a*/ 	.short	(.L_677 - .L_676)
.L_676:
        /*011c*/ 	.word	0x00000000


	//----- nvinfo : EIATTR_CBANK_PARAM_SIZE
	.align		4
.L_677:
        /*0120*/ 	.byte	0x03, 0x19
        /*0122*/ 	.short	0x0040


	//----- nvinfo : EIATTR_PARAM_CBANK
	.align		4
        /*0124*/ 	.byte	0x04, 0x0a
        /*0126*/ 	.short	(.L_679 - .L_678)
	.align		4
.L_678:
        /*0128*/ 	.word	index@(.nv.constant0._ZN2at6native58_GLOBAL__N__9a069279_25_AdaptiveAveragePooling_cu_ef17039c26adaptive_average_pool_nhwcIiN3c108BFloat16EEEvPKT0_PS5_iiiiiiiiT_S9_S9_S9_)
        /*012c*/ 	.short	0x0380
        /*012e*/ 	.short	0x0040


	//----- nvinfo : EIATTR_SW_WAR
	.align		4
.L_679:
        /*0130*/ 	.byte	0x04, 0x36
        /*0132*/ 	.short	(.L_681 - .L_680)
.L_680:
        /*0134*/ 	.word	0x00000008
.L_681:


//--------------------- .nv.info._ZN2at6native58_GLOBAL__N__9a069279_25_AdaptiveAveragePooling_cu_ef17039c26adaptive_average_pool_nhwcIiN3c104HalfEEEvPKT0_PS5_iiiiiiiiT_S9_S9_S9_ --------------------------
	.section	.nv.info._ZN2at6native58_GLOBAL__N__9a069279_25_AdaptiveAveragePooling_cu_ef17039c26adaptive_average_pool_nhwcIiN3c104HalfEEEvPKT0_PS5_iiiiiiiiT_S9_S9_S9_,"",@"SHT_CUDA_INFO"
	.sectionflags	@""
	.align	4


	//----- nvinfo : EIATTR_CUDA_API_VERSION
	.align		4
        /*0000*/ 	.byte	0x04, 0x37
        /*0002*/ 	.short	(.L_683 - .L_682)
.L_682:
        /*0004*/ 	.word	0x00000082


	//----- nvinfo : EIATTR_KPARAM_INFO
	.align		4
.L_683:
        /*0008*/ 	.byte	0x04, 0x17
        /*000a*/ 	.short	(.L_685 - .L_684)
.L_684:
        /*000c*/ 	.word	0x00000000
        /*0010*/ 	.short	0x000d
        /*0012*/ 	.short	0x003c
        /*0014*/ 	.byte	0x00, 0xf0, 0x11, 0x00


	//----- nvinfo : EIATTR_KPARAM_INFO
	.align		4
.L_685:
        /*0018*/ 	.byte	0x04, 0x17
        /*001a*/ 	.short	(.L_687 - .L_686)
.L_686:
        /*001c*/ 	.word	0x00000000
        /*0020*/ 	.short	0x000c
        /*0022*/ 	.short	0x0038
        /*0024*/ 	.byte	0x00, 0xf0, 0x11, 0x00


	//----- nvinfo : EIATTR_KPARAM_INFO
	.align		4
.L_687:
        /*0028*/ 	.byte	0x04, 0x17
        /*002a*/ 	.short	(.L_689 - .L_688)
.L_688:
        /*002c*/ 	.word	0x00000000
        /*0030*/ 	.short	0x000b
        /*0032*/ 	.short	0x0034
        /*0034*/ 	.byte	0x00, 0xf0, 0x11, 0x00


	//----- nvinfo : EIATTR_KPARAM_INFO
	.align		4
.L_689:
        /*0038*/ 	.byte	0x04, 0x17
        /*003a*/ 	.short	(.L_691 - .L_690)
.L_690:
        /*003c*/ 	.word	0x00000000
        /*0040*/ 	.short	0x000a
        /*0042*/ 	.short	0x0030
        /*0044*/ 	.byte	0x00, 0xf0, 0x11, 0x00


	//----- nvinfo : EIATTR_KPARAM_INFO
	.align		4
.L_691:
        /*0048*/ 	.byte	0x04, 0x17
        /*004a*/ 	.short	(.L_693 - .L_692)
.L_692:
        /*004c*/ 	.word	0x00000000
        /*0050*/ 	.short	0x0009
        /*0052*/ 	.short	0x002c
        /*0054*/ 	.byte	0x00, 0xf0, 0x11, 0x00


	//----- nvinfo : EIATTR_KPARAM_INFO
	.align		4
.L_693:
        /*0058*/ 	.byte	0x04, 0x17
        /*005a*/ 	.short	(.L_695 - .L_694)
.L_694:
        /*005c*/ 	.word	0x00000000
        /*0060*/ 	.short	0x0008
        /*0062*/ 	.short	0x0028
        /*0064*/ 	.byte	0x00, 0xf0, 0x11, 0x00


	//----- nvinfo : EIATTR_KPARAM_INFO
	.align		4
.L_695:
        /*0068*/ 	.byte	0x04, 0x17
        /*006a*/ 	.short	(.L_697 - .L_696)
.L_696:
        /*006c*/ 	.word	0x00000000
        /*0070*/ 	.short	0x0007
        /*0072*/ 	.short	0x0024
        /*0074*/ 	.byte	0x00, 0xf0, 0x11, 0x00


	//----- nvinfo : EIATTR_KPARAM_INFO
	.align		4
.L_697:
        /*0078*/ 	.byte	0x04, 0x17
        /*007a*/ 	.short	(.L_699 - .L_698)
.L_698:
        /*007c*/ 	.word	0x00000000
        /*0080*/ 	.short	0x0006
        /*0082*/ 	.short	0x0020
        /*0084*/ 	.byte	0x00, 0xf0, 0x11, 0x00


	//----- nvinfo : EIATTR_KPARAM_INFO
	.align		4
.L_699:
        /*0088*/ 	.byte	0x04, 0x17
        /*008a*/ 	.short	(.L_701 - .L_700)
.L_700:
        /*008c*/ 	.word	0x00000000
        /*0090*/ 	.short	0x0005
        /*0092*/ 	.short	0x001c
        /*0094*/ 	.byte	0x00, 0xf0, 0x11, 0x00


	//----- nvinfo : EIATTR_KPARAM_INFO
	.align		4
.L_701:
        /*0098*/ 	.byte	0x04, 0x17
        /*009a*/ 	.short	(.L_703 - .L_702)
.L_702:
        /*009c*/ 	.word	0x00000000
        /*00a0*/ 	.short	0x0004
        /*00a2*/ 	.short	0x0018
        /*00a4*/ 	.byte	0x00, 0xf0, 0x11, 0x00


	//----- nvinfo : EIATTR_KPARAM_INFO
	.align		4
.L_703:
        /*00a8*/ 	.byte	0x04, 0x17
        /*00aa*/ 	.short	(.L_705 - .L_704)
.L_704:
        /*00ac*/ 	.word	0x00000000
        /*00b0*/ 	.short	0x0003
        /*00b2*/ 	.short	0x0014
        /*00b4*/ 	.byte	0x00, 0xf0, 0x11, 0x00


	//----- nvinfo : EIATTR_KPARAM_INFO
	.align		4
.L_705:
        /*00b8*/ 	.byte	0x04, 0x17
        /*00ba*/ 	.short	(.L_707 - .L_706)
.L_706:
        /*00bc*/ 	.word	0x00000000
        /*00c0*/ 	.short	0x0002
        /*00c2*/ 	.short	0x0010
        /*00c4*/ 	.byte	0x00, 0xf0, 0x11, 0x00


	//----- nvinfo : EIATTR_KPARAM_INFO
	.align		4
.L_707:
        /*00c8*/ 	.byte	0x04, 0x17
        /*00ca*/ 	.short	(.L_709 - .L_708)
.L_708:
        /*00cc*/ 	.word	0x00000000
        /*00d0*/ 	.short	0x0001
        /*00d2*/ 	.short	0x0008
        /*00d4*/ 	.byte	0x00, 0xf5, 0x21, 0x00


	//----- nvinfo : EIATTR_KPARAM_INFO
	.align		4
.L_709:
        /*00d8*/ 	.byte	0x04, 0x17
        /*00da*/ 	.short	(.L_711 - .L_710)
.L_710:
        /*00dc*/ 	.word	0x00000000
        /*00e0*/ 	.short	0x0000
        /*00e2*/ 	.short	0x0000
        /*00e4*/ 	.byte	0x00, 0xf5, 0x21, 0x00


	//----- nvinfo : EIATTR_SPARSE_MMA_MASK
	.align		4
.L_711:
        /*00e8*/ 	.byte	0x03, 0x50
        /*00ea*/ 	.short	0x0000


	//----- nvinfo : EIATTR_MAXREG_COUNT
	.align		4
        /*00ec*/ 	.byte	0x03, 0x1b
        /*00ee*/ 	.short	0x0040


	//----- nvinfo : EIATTR_NUM_BARRIERS
	.align		4
        /*00f0*/ 	.byte	0x02, 0x4c
        /*00f2*/ 	.byte	0x01
	.zero		1


	//----- nvinfo : EIATTR_MERCURY_ISA_VERSION
	.align		4
        /*00f4*/ 	.byte	0x03, 0x5f
        /*00f6*/ 	.short	0x0101


	//----- nvinfo : EIATTR_VRC_CTA_INIT_COUNT
	.align		4
        /*00f8*/ 	.byte	0x02, 0x4a
	.zero		1
	.zero		1


	//----- nvinfo : EIATTR_EXIT_INSTR_OFFSETS
	.align		4
        /*00fc*/ 	.byte	0x04, 0x1c
        /*00fe*/ 	.short	(.L_713 - .L_712)


	//   ....[0]....
.L_712:
        /*0100*/ 	.word	0x00000910


	//   ....[1]....
        /*0104*/ 	.word	0x000015f0


	//----- nvinfo : EIATTR_MAX_THREADS
	.align		4
.L_713:
        /*0108*/ 	.byte	0x04, 0x05
        /*010a*/ 	.short	(.L_715 - .L_714)
.L_714:
        /*010c*/ 	.word	0x00000400
        /*0110*/ 	.word	0x00000001
        /*0114*/ 	.word	0x00000001


	//----- nvinfo : EIATTR_CRS_STACK_SIZE
	.align		4
.L_715:
        /*0118*/ 	.byte	0x04, 0x1e
        /*011a*/ 	.short	(.L_717 - .L_716)
.L_716:
        /*011c*/ 	.word	0x00000000


	//----- nvinfo : EIATTR_CBANK_PARAM_SIZE
	.align		4
.L_717:
        /*0120*/ 	.byte	0x03, 0x19
        /*0122*/ 	.short	0x0040


	//----- nvinfo : EIATTR_PARAM_CBANK
	.align		4
        /*0124*/ 	.byte	0x04, 0x0a
        /*0126*/ 	.short	(.L_719 - .L_718)
	.align		4
.L_718:
        /*0128*/ 	.word	index@(.nv.constant0._ZN2at6native58_GLOBAL__N__9a069279_25_AdaptiveAveragePooling_cu_ef17039c26adaptive_average_pool_nhwcIiN3c104HalfEEEvPKT0_PS5_iiiiiiiiT_S9_S9_S9_)
        /*012c*/ 	.short	0x0380
        /*012e*/ 	.short	0x0040


	//----- nvinfo : EIATTR_SW_WAR
	.align		4
.L_719:
        /*0130*/ 	.byte	0x04, 0x36
        /*0132*/ 	.short	(.L_721 - .L_720)
.L_720:
        /*0134*/ 	.word	0x00000008
.L_721:


//--------------------- .nv.info._ZN2at6native58_GLOBAL__N__9a069279_25_AdaptiveAveragePooling_cu_ef17039c26adaptive_average_pool_nhwcIifEEvPKT0_PS3_iiiiiiiiT_S7_S7_S7_ --------------------------
	.section	.nv.info._ZN2at6native58_GLOBAL__N__9a069279_25_AdaptiveAveragePooling_cu_ef17039c26adaptive_average_pool_nhwcIifEEvPKT0_PS3_iiiiiiiiT_S7_S7_S7_,"",@"SHT_CUDA_INFO"
	.sectionflags	@""
	.align	4


	//----- nvinfo : EIATTR_CUDA_API_VERSION
	.align		4
        /*0000*/ 	.byte	0x04, 0x37
        /*0002*/ 	.short	(.L_723 - .L_722)
.L_722:
        /*0004*/ 	.word	0x00000082


	//----- nvinfo : EIATTR_KPARAM_INFO
	.align		4
.L_723:
        /*0008*/ 	.byte	0x04, 0x17
        /*000a*/ 	.short	(.L_725 - .L_724)
.L_724:
        /*000c*/ 	.word	0x00000000
        /*0010*/ 	.short	0x000d
        /*0012*/ 	.short	0x003c
        /*0014*/ 	.byte	0x00, 0xf0, 0x11, 0x00


	//----- nvinfo : EIATTR_KPARAM_INFO
	.align		4
.L_725:
        /*0018*/ 	.byte	0x04, 0x17
        /*001a*/ 	.short	(.L_727 - .L_726)
.L_726:
        /*001c*/ 	.word	0x00000000
        /*0020*/ 	.short	0x000c
        /*0022*/ 	.short	0x0038
        /*0024*/ 	.byte	0x00, 0xf0, 0x11, 0x00


	//----- nvinfo : EIATTR_KPARAM_INFO
	.align		4
.L_727:
        /*0028*/ 	.byte	0x04, 0x17
        /*002a*/ 	.short	(.L_729 - .L_728)
.L_728:
        /*002c*/ 	.word	0x00000000
        /*0030*/ 	.short	0x000b
        /*0032*/ 	.short	0x0034
        /*0034*/ 	.byte	0x00, 0xf0, 0x11, 0x00


	//----- nvinfo : EIATTR_KPARAM_INFO
	.align		4
.L_729:
        /*0038*/ 	.byte	0x04, 0x17
        /*003a*/ 	.short	(.L_731 - .L_730)
.L_730:
        /*003c*/ 	.word	0x00000000
        /*0040*/ 	.short	0x000a
        /*0042*/ 	.short	0x0030
        /*0044*/ 	.byte	0x00, 0xf0, 0x11, 0x00


	//----- nvinfo : EIATTR_KPARAM_INFO
	.align		4
.L_731:
        /*0048*/ 	.byte	0x04, 0x17
        /*004a*/ 	.short	(.L_733 - .L_732)
.L_732:
        /*004c*/ 	.word	0x00000000
        /*0050*/ 	.short	0x0009
        /*0052*/ 	.short	0x002c
        /*0054*/ 	.byte	0x00, 0xf0, 0x11, 0x00


	//----- nvinfo : EIATTR_KPARAM_INFO
	.align		4
.L_733:
        /*0058*/ 	.byte	0x04, 0x17
        /*005a*/ 	.short	(.L_735 - .L_734)
.L_734:
        /*005c*/ 	.word	0x00000000
        /*0060*/ 	.short	0x0008
        /*0062*/ 	.short	0x0028
        /*0064*/ 	.byte	0x00, 0xf0, 0x11, 0x00


	//----- nvinfo : EIATTR_KPARAM_INFO
	.align		4
.L_735:
        /*0068*/ 	.byte	0x04, 0x17
        /*006a*/ 	.short	(.L_737 - .L_736)
.L_736:
        /*006c*/ 	.word	0x00000000
        /*0070*/ 	.short	0x0007
        /*0072*/ 	.short	0x0024
        /*0074*/ 	.byte	0x00, 0xf0, 0x11, 0x00


	//----- nvinfo : EIATTR_KPARAM_INFO
	.align		4
.L_737:
        /*0078*/ 	.byte	0x04, 0x17
        /*007a*/ 	.short	(.L_739 - .L_738)
.L_738:
        /*007c*/ 	.word	0x00000000
        /*0080*/ 	.short	0x0006
        /*0082*/ 	.short	0x0020
        /*0084*/ 	.byte	0x00, 0xf0, 0x11, 0x00


	//----- nvinfo : EIATTR_KPARAM_INFO
	.align		4
.L_739:
        /*0088*/ 	.byte	0x04, 0x17
        /*008a*/ 	.short	(.L_741 - .L_740)
.L_740:
        /*008c*/ 	.word	0x00000000
        /*0090*/ 	.short	0x0005
        /*0092*/ 	.short	0x001c
        /*0094*/ 	.byte	0x00, 0xf0, 0x11, 0x00


	//----- nvinfo : EIATTR_KPARAM_INFO
	.align		4
.L_741:
        /*0098*/ 	.byte	0x04, 0x17
        /*009a*/ 	.short	(.L_743 - .L_742)
.L_742:
        /*009c*/ 	.word	0x00000000
        /*00a0*/ 	.short	0x0004
        /*00a2*/ 	.short	0x0018
        /*00a4*/ 	.byte	0x00, 0xf0, 0x11, 0x00


	//----- nvinfo : EIATTR_KPARAM_INFO
	.align		4
.L_743:
        /*00a8*/ 	.byte	0x04, 0x17
        /*00aa*/ 	.short	(.L_745 - .L_744)
.L_744:
        /*00ac*/ 	.word	0x00000000
        /*00b0*/ 	.short	0x0003
        /*00b2*/ 	.short	0x0014
        /*00b4*/ 	.byte	0x00, 0xf0, 0x11, 0x00


	//----- nvinfo : EIATTR_KPARAM_INFO
	.align		4
.L_745:
        /*00b8*/ 	.byte	0x04, 0x17
        /*00ba*/ 	.short	(.L_747 - .L_746)
.L_746:
        /*00bc*/ 	.word	0x00000000
        /*00c0*/ 	.short	0x0002
        /*00c2*/ 	.short	0x0010
        /*00c4*/ 	.byte	0x00, 0xf0, 0x11, 0x00


	//----- nvinfo : EIATTR_KPARAM_INFO
	.align		4
.L_747:
        /*00c8*/ 	.byte	0x04, 0x17
        /*00ca*/ 	.short	(.L_749 - .L_748)
.L_748:
        /*00cc*/ 	.word	0x00000000
        /*00d0*/ 	.short	0x0001
        /*00d2*/ 	.short	0x0008
        /*00d4*/ 	.byte	0x00, 0xf5, 0x21, 0x00


	//----- nvinfo : EIATTR_KPARAM_INFO
	.align		4
.L_749:
        /*00d8*/ 	.byte	0x04, 0x17
        /*00da*/ 	.short	(.L_751 - .L_750)
.L_750:
        /*00dc*/ 	.word	0x00000000
        /*00e0*/ 	.short	0x0000
        /*00e2*/ 	.short	0x0000
        /*00e4*/ 	.byte	0x00, 0xf5, 0x21, 0x00


	//----- nvinfo : EIATTR_SPARSE_MMA_MASK
	.align		4
.L_751:
        /*00e8*/ 	.byte	0x03, 0x50
        /*00ea*/ 	.short	0x0000


	//----- nvinfo : EIATTR_MAXREG_COUNT
	.align		4
        /*00ec*/ 	.byte	0x03, 0x1b
        /*00ee*/ 	.short	0x0040


	//----- nvinfo : EIATTR_NUM_BARRIERS
	.align		4
        /*00f0*/ 	.byte	0x02, 0x4c
        /*00f2*/ 	.byte	0x01
	.zero		1


	//----- nvinfo : EIATTR_MERCURY_ISA_VERSION
	.align		4
        /*00f4*/ 	.byte	0x03, 0x5f
        /*00f6*/ 	.short	0x0101


	//----- nvinfo : EIATTR_VRC_CTA_INIT_COUNT
	.align		4
        /*00f8*/ 	.byte	0x02, 0x4a
	.zero		1
	.zero		1


	//----- nvinfo : EIATTR_EXIT_INSTR_OFFSETS
	.align		4
        /*00fc*/ 	.byte	0x04, 0x1c
        /*00fe*/ 	.short	(.L_753 - .L_752)


	//   ....[0]....
.L_752:
        /*0100*/ 	.word	0x00000920


	//   ....[1]....
        /*0104*/ 	.word	0x00001570


	//----- nvinfo : EIATTR_MAX_THREADS
	.align		4
.L_753:
        /*0108*/ 	.byte	0x04, 0x05
        /*010a*/ 	.short	(.L_755 - .L_754)
.L_754:
        /*010c*/ 	.word	0x00000400
        /*0110*/ 	.word	0x00000001
        /*0114*/ 	.word	0x00000001


	//----- nvinfo : EIATTR_CRS_STACK_SIZE
	.align		4
.L_755:
        /*0118*/ 	.byte	0x04, 0x1e
        /*011a*/ 	.short	(.L_757 - .L_756)
.L_756:
        /*011c*/ 	.word	0x00000000


	//----- nvinfo : EIATTR_CBANK_PARAM_SIZE
	.align		4
.L_757:
        /*0120*/ 	.byte	0x03, 0x19
        /*0122*/ 	.short	0x0040


	//----- nvinfo : EIATTR_PARAM_CBANK
	.align		4
        /*0124*/ 	.byte	0x04, 0x0a
        /*0126*/ 	.short	(.L_759 - .L_758)
	.align		4
.L_758:
        /*0128*/ 	.word	index@(.nv.constant0._ZN2at6native58_GLOBAL__N__9a069279_25_AdaptiveAveragePooling_cu_ef17039c26adaptive_average_pool_nhwcIifEEvPKT0_PS3_iiiiiiiiT_S7_S7_S7_)
        /*012c*/ 	.short	0x0380
        /*012e*/ 	.short	0x0040


	//----- nvinfo : EIATTR_SW_WAR
	.align		4
.L_759:
        /*0130*/ 	.byte	0x04, 0x36
        /*0132*/ 	.short	(.L_761 - .L_760)
.L_760:
        /*0134*/ 	.word	0x00000008
.L_761:


//--------------------- .nv.info._ZN2at6native58_GLOBAL__N__9a069279_25_AdaptiveAveragePooling_cu_ef17039c26adaptive_average_pool_nhwcIidEEvPKT0_PS3_iiiiiiiiT_S7_S7_S7_ --------------------------
	.section	.nv.info._ZN2at6native58_GLOBAL__N__9a069279_25_AdaptiveAveragePooling_cu_ef17039c26adaptive_average_pool_nhwcIidEEvPKT0_PS3_iiiiiiiiT_S7_S7_S7_,"",@"SHT_CUDA_INFO"
	.sectionflags	@""
	.align	4


	//----- nvinfo : EIATTR_CUDA_API_VERSION
	.align		4
        /*0000*/ 	.byte	0x04, 0x37
        /*0002*/ 	.short	(.L_763 - .L_762)
.L_762:
        /*0004*/ 	.word	0x00000082


	//----- nvinfo : EIATTR_KPARAM_INFO
	.align		4
.L_763:
        /*0008*/ 	.byte	0x04, 0x17
        /*000a*/ 	.short	(.L_765 - .L_764)
.L_764:
        /*000c*/ 	.word	0x00000000
        /*0010*/ 	.short	0x000d
        /*0012*/ 	.short	0x003c
        /*0014*/ 	.byte	0x00, 0xf0, 0x11, 0x00


	//----- nvinfo : EIATTR_KPARAM_INFO
	.align		4
.L_765:
        /*0018*/ 	.byte	0x04, 0x17
        /*001a*/ 	.short	(.L_767 - .L_766)
.L_766:
        /*001c*/ 	.word	0x00000000
        /*0020*/ 	.short	0x000c
        /*0022*/ 	.short	0x0038
        /*0024*/ 	.byte	0x00, 0xf0, 0x11, 0x00


	//----- nvinfo : EIATTR_KPARAM_INFO
	.align		4
.L_767:
        /*0028*/ 	.byte	0x04, 0x17
        /*002a*/ 	.short	(.L_769 - .L_768)
.L_768:
        /*002c*/ 	.word	0x00000000
        /*0030*/ 	.short	0x000b
        /*0032*/ 	.short	0x0034
        /*0034*/ 	.byte	0x00, 0xf0, 0x11, 0x00


	//----- nvinfo : EIATTR_KPARAM_INFO
	.align		4
.L_769:
        /*0038*/ 	.byte	0x04, 0x17
        /*003a*/ 	.short	(.L_771 - .L_770)
.L_770:
        /*003c*/ 	.word	0x00000000
        /*0040*/ 	.short	0x000a
        /*0042*/ 	.short	0x0030
        /*0044*/ 	.byte	0x00, 0xf0, 0x11, 0x00


	//----- nvinfo : EIATTR_KPARAM_INFO
	.align		4
.L_771:
        /*0048*/ 	.byte	0x04, 0x17
        /*004a*/ 	.short	(.L_773 - .L_772)
.L_772:
        /*004c*/ 	.word	0x00000000
        /*0050*/ 	.short	0x0009
        /*0052*/ 	.short	0x002c
        /*0054*/ 	.byte	0x00, 0xf0, 0x11, 0x00


	//----- nvinfo : EIATTR_KPARAM_INFO
	.align		4
.L_773:
        /*0058*/ 	.byte	0x04, 0x17
        /*005a*/ 	.short	(.L_775 - .L_774)
.L_774:
        /*005c*/ 	.word	0x00000000
        /*0060*/ 	.short	0x0008
        /*0062*/ 	.short	0x0028
        /*0064*/ 	.byte	0x00, 0xf0, 0x11, 0x00


	//----- nvinfo : EIATTR_KPARAM_INFO
	.align		4
.L_775:
        /*0068*/ 	.byte	0x04, 0x17
        /*006a*/ 	.short	(.L_777 - .L_776)
.L_776:
        /*006c*/ 	.word	0x00000000
        /*0070*/ 	.short	0x0007
        /*0072*/ 	.short	0x0024
        /*0074*/ 	.byte	0x00, 0xf0, 0x11, 0x00


	//----- nvinfo : EIATTR_KPARAM_INFO
	.align		4
.L_777:
        /*0078*/ 	.byte	0x04, 0x17
        /*007a*/ 	.short	(.L_779 - .L_778)
.L_778:
        /*007c*/ 	.word	0x00000000
        /*0080*/ 	.short	0x0006
        /*0082*/ 	.short	0x0020
        /*0084*/ 	.byte	0x00, 0xf0, 0x11, 0x00


	//----- nvinfo : EIATTR_KPARAM_INFO
	.align		4
.L_779:
        /*0088*/ 	.byte	0x04, 0x17
        /*008a*/ 	.short	(.L_781 - .L_780)
.L_780:
        /*008c*/ 	.word	0x00000000
        /*0090*/ 	.short	0x0005
        /*0092*/ 	.short	0x001c
        /*0094*/ 	.byte	0x00, 0xf0, 0x11, 0x00


	//----- nvinfo : EIATTR_KPARAM_INFO
	.align		4
.L_781:
        /*0098*/ 	.byte	0x04, 0x17
        /*009a*/ 	.short	(.L_783 - .L_782)
.L_782:
        /*009c*/ 	.word	0x00000000
        /*00a0*/ 	.short	0x0004
        /*00a2*/ 	.short	0x0018
        /*00a4*/ 	.byte	0x00, 0xf0, 0x11, 0x00


	//----- nvinfo : EIATTR_KPARAM_INFO
	.align		4
.L_783:
        /*00a8*/ 	.byte	0x04, 0x17
        /*00aa*/ 	.short	(.L_785 - .L_784)
.L_784:
        /*00ac*/ 	.word	0x00000000
        /*00b0*/ 	.short	0x0003
        /*00b2*/ 	.short	0x0014
        /*00b4*/ 	.byte	0x00, 0xf0, 0x11, 0x00


	//----- nvinfo : EIATTR_KPARAM_INFO
	.align		4
.L_785:
        /*00b8*/ 	.byte	0x04, 0x17
        /*00ba*/ 	.short	(.L_787 - .L_786)
.L_786:
        /*00bc*/ 	.word	0x00000000
        /*00c0*/ 	.short	0x0002
        /*00c2*/ 	.short	0x0010
        /*00c4*/ 	.byte	0x00, 0xf0, 0x11, 0x00


	//----- nvinfo : EIATTR_KPARAM_INFO
	.align		4
.L_787:
        /*00c8*/ 	.byte	0x04, 0x17
        /*00ca*/ 	.short	(.L_789 - .L_788)
.L_788:
        /*00cc*/ 	.word	0x00000000
        /*00d0*/ 	.short	0x0001
        /*00d2*/ 	.short	0x0008
        /*00d4*/ 	.byte	0x00, 0xf5, 0x21, 0x00


	//----- nvinfo : EIATTR_KPARAM_INFO
	.align		4
.L_789:
        /*00d8*/ 	.byte	0x04, 0x17
        /*00da*/ 	.short	(.L_791 - .L_790)
.L_790:
        /*00dc*/ 	.word	0x00000000
        /*00e0*/ 	.short	0x0000
        /*00e2*/ 	.short	0x0000
        /*00e4*/ 	.byte	0x00, 0xf5, 0x21, 0x00


	//----- nvinfo : EIATTR_SPARSE_MMA_MASK
	.align		4
.L_791:
        /*00e8*/ 	.byte	0x03, 0x50
        /*00ea*/ 	.short	0x0000


	//----- nvinfo : EIATTR_MAXREG_COUNT
	.align		4
        /*00ec*/ 	.byte	0x03, 0x1b
        /*00ee*/ 	.short	0x0040


	//----- nvinfo : EIATTR_NUM_BARRIERS
	.align		4
        /*00f0*/ 	.byte	0x02, 0x4c
        /*00f2*/ 	.byte	0x01
	.zero		1


	//----- nvinfo : EIATTR_ANNOTATIONS
	.align		4
        /*00f4*/ 	.byte	0x04, 0x55
        /*00f6*/ 	.short	(.L_793 - .L_792)


	//   ....[0]....
.L_792:
        /*00f8*/ 	.word	0x00000001
        /*00fc*/ 	.byte	0xd0, 0x08, 0x00, 0x00, 0x01, 0x00, 0x00, 0x00, 0xa0, 0x17, 0x00, 0x00


	//----- nvinfo : EIATTR_MERCURY_ISA_VERSION
	.align		4
.L_793:
        /*0108*/ 	.byte	0x03, 0x5f
        /*010a*/ 	.short	0x0101


	//----- nvinfo : EIATTR_VRC_CTA_INIT_COUNT
	.align		4
        /*010c*/ 	.byte	0x02, 0x4a
	.zero		1
	.zero		1


	//----- nvinfo : EIATTR_EXIT_INSTR_OFFSETS
	.align		4
        /*0110*/ 	.byte	0x04, 0x1c
        /*0112*/ 	.short	(.L_795 - .L_794)


	//   ....[0]....
.L_794:
        /*0114*/ 	.word	0x00000930


	//   ....[1]....
        /*0118*/ 	.word	0x000017e0


	//----- nvinfo : EIATTR_MAX_THREADS
	.align		4
.L_795:
        /*011c*/ 	.byte	0x04, 0x05
        /*011e*/ 	.short	(.L_797 - .L_796)
.L_796:
        /*0120*/ 	.word	0x00000400
        /*0124*/ 	.word	0x00000001
        /*0128*/ 	.word	0x00000001


	//----- nvinfo : EIATTR_CRS_STACK_SIZE
	.align		4
.L_797:
        /*012c*/ 	.byte	0x04, 0x1e
        /*012e*/ 	.short	(.L_799 - .L_798)
.L_798:
        /*0130*/ 	.word	0x00000000


	//----- nvinfo : EIATTR_CBANK_PARAM_SIZE
	.align		4
.L_799:
        /*0134*/ 	.byte	0x03, 0x19
        /*0136*/ 	.short	0x0040


	//----- nvinfo : EIATTR_PARAM_CBANK
	.align		4
        /*0138*/ 	.byte	0x04, 0x0a
        /*013a*/ 	.short	(.L_801 - .L_800)
	.align		4
.L_800:
        /*013c*/ 	.word	index@(.nv.constant0._ZN2at6native58_GLOBAL__N__9a069279_25_AdaptiveAveragePooling_cu_ef17039c26adaptive_average_pool_nhwcIidEEvPKT0_PS3_iiiiiiiiT_S7_S7_S7_)
        /*0140*/ 	.short	0x0380
        /*0142*/ 	.short	0x0040


	//----- nvinfo : EIATTR_SW_WAR
	.align		4
.L_801:
        /*0144*/ 	.byte	0x04, 0x36
        /*0146*/ 	.short	(.L_803 - .L_802)
.L_802:
        /*0148*/ 	.word	0x00000008
.L_803:


//--------------------- .nv.callgraph             --------------------------
	.section	.nv.callgraph,"",@"SHT_CUDA_CALLGRAPH"
	.align	4
	.sectionentsize	8
	.align		4
        /*0000*/ 	.word	0x00000000
	.align		4
        /*0004*/ 	.word	0xffffffff
	.align		4
        /*0008*/ 	.word	0x00000000
	.align		4
        /*000c*/ 	.word	0xfffffffe
	.align		4
        /*0010*/ 	.word	0x00000000
	.align		4
        /*0014*/ 	.word	0xfffffffd
	.align		4
        /*0018*/ 	.word	0x00000000
	.align		4
        /*001c*/ 	.word	0xfffffffc


//--------------------- .nv.constant4             --------------------------
	.section	.nv.constant4,"a",@progbits
	.align	8
	.align		8
.nv.constant4:
        /*0000*/ 	.dword	_ZN56_INTERNAL_9a069279_25_AdaptiveAveragePooling_cu_ef17039c4cuda3std3__45__cpo5beginE
	.align		8
        /*0008*/ 	.dword	_ZN56_INTERNAL_9a069279_25_AdaptiveAveragePooling_cu_ef17039c4cuda3std3__45__cpo3endE
	.align		8
        /*0010*/ 	.dword	_ZN56_INTERNAL_9a069279_25_AdaptiveAveragePooling_cu_ef17039c4cuda3std3__45__cpo6cbeginE
	.align		8
        /*0018*/ 	.dword	_ZN56_INTERNAL_9a069279_25_AdaptiveAveragePooling_cu_ef17039c4cuda3std3__45__cpo4cendE
	.align		8
        /*0020*/ 	.dword	_ZN56_INTERNAL_9a069279_25_AdaptiveAveragePooling_cu_ef17039c4cuda3std3__45__cpo6rbeginE
	.align		8
        /*0028*/ 	.dword	_ZN56_INTERNAL_9a069279_25_AdaptiveAveragePooling_cu_ef17039c4cuda3std3__45__cpo4rendE
	.align		8
        /*0030*/ 	.dword	_ZN56_INTERNAL_9a069279_25_AdaptiveAveragePooling_cu_ef17039c4cuda3std3__45__cpo7crbeginE
	.align		8
        /*0038*/ 	.dword	_ZN56_INTERNAL_9a069279_25_AdaptiveAveragePooling_cu_ef17039c4cuda3std3__45__cpo5crendE
	.align		8
        /*0040*/ 	.dword	_ZN56_INTERNAL_9a069279_25_AdaptiveAveragePooling_cu_ef17039c4cuda3std3__458_GLOBAL__N__9a069279_25_AdaptiveAveragePooling_cu_ef17039c6ignoreE
	.align		8
        /*0048*/ 	.dword	_ZN56_INTERNAL_9a069279_25_AdaptiveAveragePooling_cu_ef17039c4cuda3std3__419piecewise_constructE
	.align		8
        /*0050*/ 	.dword	_ZN56_INTERNAL_9a069279_25_AdaptiveAveragePooling_cu_ef17039c4cuda3std3__48in_placeE
	.align		8
        /*0058*/ 	.dword	_ZN56_INTERNAL_9a069279_25_AdaptiveAveragePooling_cu_ef17039c4cuda3std3__420unreachable_sentinelE
	.align		8
        /*0060*/ 	.dword	_ZN56_INTERNAL_9a069279_25_AdaptiveAveragePooling_cu_ef17039c4cuda3std6ranges3__45__cpo4swapE
	.align		8
        /*0068*/ 	.dword	_ZN56_INTERNAL_9a069279_25_AdaptiveAveragePooling_cu_ef17039c4cuda3std6ranges3__45__cpo9iter_moveE
	.align		8
        /*0070*/ 	.dword	_ZN56_INTERNAL_9a069279_25_AdaptiveAveragePooling_cu_ef17039c4cuda3std6ranges3__45__cpo5beginE
	.align		8
        /*0078*/ 	.dword	_ZN56_INTERNAL_9a069279_25_AdaptiveAveragePooling_cu_ef17039c4cuda3std6ranges3__45__cpo3endE
	.align		8
        /*0080*/ 	.dword	_ZN56_INTERNAL_9a069279_25_AdaptiveAveragePooling_cu_ef17039c4cuda3std6ranges3__45__cpo6cbeginE
	.align		8
        /*0088*/ 	.dword	_ZN56_INTERNAL_9a069279_25_AdaptiveAveragePooling_cu_ef17039c4cuda3std6ranges3__45__cpo4cendE
	.align		8
        /*0090*/ 	.dword	_ZN56_INTERNAL_9a069279_25_AdaptiveAveragePooling_cu_ef17039c4cuda3std6ranges3__45__cpo7advanceE
	.align		8
        /*0098*/ 	.dword	_ZN56_INTERNAL_9a069279_25_AdaptiveAveragePooling_cu_ef17039c4cuda3std6ranges3__45__cpo9iter_swapE
	.align		8
        /*00a0*/ 	.dword	_ZN56_INTERNAL_9a069279_25_AdaptiveAveragePooling_cu_ef17039c4cuda3std6ranges3__45__cpo4nextE
	.align		8
        /*00a8*/ 	.dword	_ZN56_INTERNAL_9a069279_25_AdaptiveAveragePooling_cu_ef17039c4cuda3std6ranges3__45__cpo4prevE
	.align		8
        /*00b0*/ 	.dword	_ZN56_INTERNAL_9a069279_25_AdaptiveAveragePooling_cu_ef17039c4cuda3std6ranges3__45__cpo4dataE
	.align		8
        /*00b8*/ 	.dword	_ZN56_INTERNAL_9a069279_25_AdaptiveAveragePooling_cu_ef17039c4cuda3std6ranges3__45__cpo5cdataE
	.align		8
        /*00c0*/ 	.dword	_ZN56_INTERNAL_9a069279_25_AdaptiveAveragePooling_cu_ef17039c4cuda3std6ranges3__45__cpo4sizeE
	.align		8
        /*00c8*/ 	.dword	_ZN56_INTERNAL_9a069279_25_AdaptiveAveragePooling_cu_ef17039c4cuda3std6ranges3__45__cpo5ssizeE
	.align		8
        /*00d0*/ 	.dword	_ZN56_INTERNAL_9a069279_25_AdaptiveAveragePooling_cu_ef17039c4cuda3std6ranges3__45__cpo8distanceE
	.align		8
        /*00d8*/ 	.dword	_ZN56_INTERNAL_9a069279_25_AdaptiveAveragePooling_cu_ef17039c6thrust24THRUST_300001_SM_1030_NS6system6detail10sequential3seqE


//--------------------- .text._ZN2at6native58_GLOBAL__N__9a069279_25_AdaptiveAveragePooling_cu_ef17039c26adaptive_average_gradinputIN3c108BFloat16EEEvPT_PKS5_iiii --------------------------
	.section	.text._ZN2at6native58_GLOBAL__N__9a069279_25_AdaptiveAveragePooling_cu_ef17039c26adaptive_average_gradinputIN3c108BFloat16EEEvPT_PKS5_iiii,"ax",@progbits
	.align	128
.text._ZN2at6native58_GLOBAL__N__9a069279_25_AdaptiveAveragePooling_cu_ef17039c26adaptive_average_gradinputIN3c108BFloat16EEEvPT_PKS5_iiii:
        .type           _ZN2at6native58_GLOBAL__N__9a069279_25_AdaptiveAveragePooling_cu_ef17039c26adaptive_average_gradinputIN3c108BFloat16EEEvPT_PKS5_iiii,@function
        .size           _ZN2at6native58_GLOBAL__N__9a069279_25_AdaptiveAveragePooling_cu_ef17039c26adaptive_average_gradinputIN3c108BFloat16EEEvPT_PKS5_iiii,(.L_x_577 - _ZN2at6native58_GLOBAL__N__9a069279_25_AdaptiveAveragePooling_cu_ef17039c26adaptive_average_gradinputIN3c108BFloat16EEEvPT_PKS5_iiii)
        .other          _ZN2at6native58_GLOBAL__N__9a069279_25_AdaptiveAveragePooling_cu_ef17039c26adaptive_average_gradinputIN3c108BFloat16EEEvPT_PKS5_iiii,@"STO_CUDA_ENTRY STV_DEFAULT"
_ZN2at6native58_GLOBAL__N__9a069279_25_AdaptiveAveragePooling_cu_ef17039c26adaptive_average_gradinputIN3c108BFloat16EEEvPT_PKS5_iiii:
[----:B------:R-:W-:Y:S01]  /*0000*/  LDC R1, c[0x0][0x37c] ;  /* 0x0000df00ff017b82 */ /* 0x000fe20000000800 */
[----:B------:R-:W0:Y:S01]  /*0010*/  S2R R4, SR_CTAID.Y ;  /* 0x0000000000047919 */ /* 0x000e220000002600 */
[----:B------:R-:W0:Y:S01]  /*0020*/  LDCU UR4, c[0x0][0x364] ;  /* 0x00006c80ff0477ac */ /* 0x000e220008000800 */
[----:B------:R-:W0:Y:S01]  /*0030*/  S2R R3, SR_TID.Y ;  /* 0x0000000000037919 */ /* 0x000e220000002200 */
[----:B------:R-:W1:Y:S01]  /*0040*/  LDCU UR5, c[0x0][0x390] ;  /* 0x00007200ff0577ac */ /* 0x000e620008000800 */
[----:B0-----:R-:W-:-:S05]  /*0050*/  IMAD R4, R4, UR4, R3 ;  /* 0x0000000404047c24 */ /* 0x001fca000f8e0203 */
[----:B-1----:R-:W-:-:S13]  /*0060*/  ISETP.GE.AND P0, PT, R4, UR5, PT ;  /* 0x0000000504007c0c */ /* 0x002fda000bf06270 */
[----:B------:R-:W-:Y:S05]  /*0070*/  @P0 EXIT ;  /* 0x000000000000094d */ /* 0x000fea0003800000 */
[----:B------:R-:W0:Y:S01]  /*0080*/  S2UR UR4, SR_CTAID.X ;  /* 0x00000000000479c3 */ /* 0x000e220000002500 */
[----:B------:R-:W1:Y:S01]  /*0090*/  LDCU UR5, c[0x0][0x394] ;  /* 0x00007280ff0577ac */ /* 0x000e620008000800 */
[----:B------:R-:W2:Y:S06]  /*00a0*/  LDCU.64 UR8, c[0x0][0x358] ;  /* 0x00006b00ff0877ac */ /* 0x000eac0008000a00 */
[----:B------:R-:W0:Y:S01]  /*00b0*/  LDC.64 R6, c[0x0][0x398] ;  /* 0x0000e600ff067b82 */ /* 0x000e220000000a00 */
[----:B-1----:R-:W-:Y:S01]  /*00c0*/  USHF.R.S32.HI UR5, URZ, 0x1f, UR5 ;  /* 0x0000001fff057899 */ /* 0x002fe20008011405 */
[----:B0-----:R-:W-:Y:S01]  /*00d0*/  IMAD R2, R6, UR4, RZ ;  /* 0x0000000406027c24 */ /* 0x001fe2000f8e02ff */
[----:B------:R-:W-:-:S02]  /*00e0*/  SHF.R.S32.HI R0, RZ, 0x1f, R6 ;  /* 0x0000001fff007819 */ /* 0x000fc40000011406 */
[----:B------:R-:W-:Y:S01]  /*00f0*/  SHF.R.S32.HI R3, RZ, 0x1f, R7 ;  /* 0x0000001fff037819 */ /* 0x000fe20000011407 */
[----:B--2---:R-:W-:-:S07]  /*0100*/  IMAD R2, R2, R7, RZ ;  /* 0x0000000702027224 */ /* 0x004fce00078e02ff */
.L_x_21:
[----:B0-----:R-:W0:Y:S01]  /*0110*/  LDC R7, c[0x0][0x390] ;  /* 0x0000e400ff077b82 */ /* 0x001e220000000800 */
[----:B------:R-:W1:Y:S01]  /*0120*/  LDCU UR4, c[0x0][0x398] ;  /* 0x00007300ff0477ac */ /* 0x000e620008000800 */
[----:B------:R-:W-:Y:S01]  /*0130*/  MOV R33, 0xffffffff ;  /* 0xffffffff00217802 */ /* 0x000fe20000000f00 */
[----:B------:R-:W-:Y:S01]  /*0140*/  IMAD.MOV.U32 R32, RZ, RZ, -0x1 ;  /* 0xffffffffff207424 */ /* 0x000fe200078e00ff */
[----:B------:R-:W-:Y:S01]  /*0150*/  BSSY.RECONVERGENT B0, `(.L_x_0) ;  /* 0x0000046000007945 */ /* 0x000fe20003800200 */
[----:B-1----:R-:W-:Y:S01]  /*0160*/  IMAD R10, R4, UR4, RZ ;  /* 0x00000004040a7c24 */ /* 0x002fe2000f8e02ff */
[----:B0-----:R-:W-:-:S04]  /*0170*/  IABS R11, R7 ;  /* 0x00000007000b7213 */ /* 0x001fc80000000000 */
[----:B------:R-:W-:Y:S01]  /*0180*/  IABS R12, R10 ;  /* 0x0000000a000c7213 */ /* 0x000fe20000000000 */
[----:B------:R-:W0:Y:S01]  /*0190*/  I2F.RP R5, R11 ;  /* 0x0000000b00057306 */ /* 0x000e220000209400 */
[----:B------:R-:W-:-:S04]  /*01a0*/  LOP3.LUT R10, R10, R7, RZ, 0x3c, !PT ;  /* 0x000000070a0a7212 */ /* 0x000fc800078e3cff */
[----:B------:R-:W-:-:S03]  /*01b0*/  ISETP.GE.AND P1, PT, R10, RZ, PT ;  /* 0x000000ff0a00720c */ /* 0x000fc60003f26270 */
[----:B0-----:R-:W0:Y:S02]  /*01c0*/  MUFU.RCP R5, R5 ;  /* 0x0000000500057308 */ /* 0x001e240000001000 */
[----:B0-----:R-:W-:-:S06]  /*01d0*/  VIADD R8, R5, 0xffffffe ;  /* 0x0ffffffe05087836 */ /* 0x001fcc0000000000 */
[----:B------:R0:W1:Y:S02]  /*01e0*/  F2I.FTZ.U32.TRUNC.NTZ R9, R8 ;  /* 0x0000000800097305 */ /* 0x000064000021f000 */
[----:B0-----:R-:W-:Y:S02]  /*01f0*/  IMAD.MOV.U32 R8, RZ, RZ, RZ ;  /* 0x000000ffff087224 */ /* 0x001fe400078e00ff */
[----:B-1----:R-:W-:-:S04]  /*0200*/  IMAD.MOV R6, RZ, RZ, -R9 ;  /* 0x000000ffff067224 */ /* 0x002fc800078e0a09 */
[----:B------:R-:W-:Y:S01]  /*0210*/  IMAD R13, R6, R11, RZ ;  /* 0x0000000b060d7224 */ /* 0x000fe200078e02ff */
[----:B------:R-:W-:-:S03]  /*0220*/  IABS R6, R4 ;  /* 0x0000000400067213 */ /* 0x000fc60000000000 */
[----:B------:R-:W-:-:S06]  /*0230*/  IMAD.HI.U32 R9, R9, R13, R8 ;  /* 0x0000000d09097227 */ /* 0x000fcc00078e0008 */
[----:B------:R-:W-:-:S04]  /*0240*/  IMAD.HI.U32 R5, R9, R6, RZ ;  /* 0x0000000609057227 */ /* 0x000fc800078e00ff */
[----:B------:R-:W-:Y:S01]  /*0250*/  IMAD.HI.U32 R9, R9, R12, RZ ;  /* 0x0000000c09097227 */ /* 0x000fe200078e00ff */
[----:B------:R-:W-:-:S03]  /*0260*/  IADD3 R8, PT, PT, -R5, RZ, RZ ;  /* 0x000000ff05087210 */ /* 0x000fc60007ffe1ff */
[----:B------:R-:W-:Y:S02]  /*0270*/  IMAD.MOV R13, RZ, RZ, -R9 ;  /* 0x000000ffff0d7224 */ /* 0x000fe400078e0a09 */
[C---:B------:R-:W-:Y:S02]  /*0280*/  IMAD R6, R11.reuse, R8, R6 ;  /* 0x000000080b067224 */ /* 0x040fe400078e0206 */
[C---:B------:R-:W-:Y:S01]  /*0290*/  IMAD R8, R11.reuse, R13, R12 ;  /* 0x0000000d0b087224 */ /* 0x040fe200078e020c */
[----:B------:R-:W-:Y:S02]  /*02a0*/  LOP3.LUT R12, R4, R7, RZ, 0x3c, !PT ;  /* 0x00000007040c7212 */ /* 0x000fe400078e3cff */
[C---:B------:R-:W-:Y:S02]  /*02b0*/  ISETP.GT.U32.AND P4, PT, R11.reuse, R6, PT ;  /* 0x000000060b00720c */ /* 0x040fe40003f84070 */
[----:B------:R-:W-:Y:S02]  /*02c0*/  ISETP.GT.U32.AND P5, PT, R11, R8, PT ;  /* 0x000000080b00720c */ /* 0x000fe40003fa4070 */
[----:B------:R-:W-:-:S09]  /*02d0*/  ISETP.GE.AND P0, PT, R12, RZ, PT ;  /* 0x000000ff0c00720c */ /* 0x000fd20003f06270 */
[----:B------:R-:W-:Y:S02]  /*02e0*/  @!P4 IMAD.IADD R6, R6, 0x1, -R11 ;  /* 0x000000010606c824 */ /* 0x000fe400078e0a0b */
[-C--:B------:R-:W-:Y:S01]  /*02f0*/  @!P5 IADD3 R8, PT, PT, R8, -R11.reuse, RZ ;  /* 0x8000000b0808d210 */ /* 0x080fe20007ffe0ff */
[----:B------:R-:W-:Y:S02]  /*0300*/  @!P4 VIADD R5, R5, 0x1 ;  /* 0x000000010505c836 */ /* 0x000fe40000000000 */
[-C--:B------:R-:W-:Y:S01]  /*0310*/  ISETP.GE.U32.AND P2, PT, R6, R11.reuse, PT ;  /* 0x0000000b0600720c */ /* 0x080fe20003f46070 */
[----:B------:R-:W-:Y:S01]  /*0320*/  @!P5 VIADD R9, R9, 0x1 ;  /* 0x000000010909d836 */ /* 0x000fe20000000000 */
[----:B------:R-:W-:Y:S01]  /*0330*/  ISETP.GE.U32.AND P3, PT, R8, R11, PT ;  /* 0x0000000b0800720c */ /* 0x000fe20003f66070 */
[----:B------:R-:W-:Y:S01]  /*0340*/  VIADD R11, R4, 0x1 ;  /* 0x00000001040b7836 */ /* 0x000fe20000000000 */
[----:B------:R-:W-:-:S03]  /*0350*/  LOP3.LUT R6, RZ, R7, RZ, 0x33, !PT ;  /* 0x00000007ff067212 */ /* 0x000fc600078e33ff */
[----:B------:R-:W-:-:S04]  /*0360*/  IMAD.WIDE.U32 R32, R11, UR4, R32 ;  /* 0x000000040b207c25 */ /* 0x000fc8000f8e0020 */
[----:B------:R-:W-:Y:S02]  /*0370*/  IMAD R31, R11, R0, R33 ;  /* 0x000000000b1f7224 */ /* 0x000fe400078e0221 */
[----:B------:R-:W-:Y:S02]  /*0380*/  @P2 IADD3 R5, PT, PT, R5, 0x1, RZ ;  /* 0x0000000105052810 */ /* 0x000fe40007ffe0ff */
[----:B------:R-:W-:Y:S01]  /*0390*/  @P3 VIADD R9, R9, 0x1 ;  /* 0x0000000109093836 */ /* 0x000fe20000000000 */
[----:B------:R-:W-:Y:S02]  /*03a0*/  ISETP.NE.AND P2, PT, R7, RZ, PT ;  /* 0x000000ff0700720c */ /* 0x000fe40003f45270 */
[----:B------:R-:W-:Y:S01]  /*03b0*/  @!P0 IMAD.MOV R5, RZ, RZ, -R5 ;  /* 0x000000ffff058224 */ /* 0x000fe200078e0a05 */
[----:B------:R-:W-:Y:S02]  /*03c0*/  ISETP.NE.U32.AND P0, PT, R31, RZ, PT ;  /* 0x000000ff1f00720c */ /* 0x000fe40003f05070 */
[----:B------:R-:W-:-:S02]  /*03d0*/  @!P1 IADD3 R9, PT, PT, -R9, RZ, RZ ;  /* 0x000000ff09099210 */ /* 0x000fc40007ffe1ff */
[C---:B------:R-:W-:Y:S02]  /*03e0*/  SEL R8, R6.reuse, R5, !P2 ;  /* 0x0000000506087207 */ /* 0x040fe40005000000 */
[----:B------:R-:W-:-:S05]  /*03f0*/  SEL R5, R6, R9, !P2 ;  /* 0x0000000906057207 */ /* 0x000fca0005000000 */
[----:B------:R-:W-:Y:S02]  /*0400*/  IMAD R5, R8, UR4, R5 ;  /* 0x0000000408057c24 */ /* 0x000fe4000f8e0205 */
[----:B------:R-:W-:Y:S05]  /*0410*/  @P0 BRA `(.L_x_1) ;  /* 0x00000000004c0947 */ /* 0x000fea0003800000 */
[----:B------:R-:W0:Y:S08]  /*0420*/  I2F.U32.RP R10, R7 ;  /* 0x00000007000a7306 */ /* 0x000e300000209000 */
[----:B0-----:R-:W0:Y:S02]  /*0430*/  MUFU.RCP R10, R10 ;  /* 0x0000000a000a7308 */ /* 0x001e240000001000 */
[----:B0-----:R-:W-:-:S06]  /*0440*/  VIADD R8, R10, 0xffffffe ;  /* 0x0ffffffe0a087836 */ /* 0x001fcc0000000000 */
[----:B------:R0:W1:Y:S02]  /*0450*/  F2I.FTZ.U32.TRUNC.NTZ R9, R8 ;  /* 0x0000000800097305 */ /* 0x000064000021f000 */
[----:B0-----:R-:W-:Y:S02]  /*0460*/  HFMA2 R8, -RZ, RZ, 0, 0 ;  /* 0x00000000ff087431 */ /* 0x001fe400000001ff */
[----:B-1----:R-:W-:-:S04]  /*0470*/  IMAD.MOV R12, RZ, RZ, -R9 ;  /* 0x000000ffff0c7224 */ /* 0x002fc800078e0a09 */
[----:B------:R-:W-:-:S04]  /*0480*/  IMAD R11, R12, R7, RZ ;  /* 0x000000070c0b7224 */ /* 0x000fc800078e02ff */
[----:B------:R-:W-:-:S06]  /*0490*/  IMAD.HI.U32 R9, R9, R11, R8 ;  /* 0x0000000b09097227 */ /* 0x000fcc00078e0008 */
[----:B------:R-:W-:-:S04]  /*04a0*/  IMAD.HI.U32 R9, R9, R32, RZ ;  /* 0x0000002009097227 */ /* 0x000fc800078e00ff */
[----:B------:R-:W-:-:S04]  /*04b0*/  IMAD.MOV R11, RZ, RZ, -R9 ;  /* 0x000000ffff0b7224 */ /* 0x000fc800078e0a09 */
[----:B------:R-:W-:-:S05]  /*04c0*/  IMAD R32, R7, R11, R32 ;  /* 0x0000000b07207224 */ /* 0x000fca00078e0220 */
[----:B------:R-:W-:-:S13]  /*04d0*/  ISETP.GE.U32.AND P0, PT, R32, R7, PT ;  /* 0x000000072000720c */ /* 0x000fda0003f06070 */
[----:B------:R-:W-:Y:S01]  /*04e0*/  @P0 IMAD.IADD R32, R32, 0x1, -R7 ;  /* 0x0000000120200824 */ /* 0x000fe200078e0a07 */
[----:B------:R-:W-:Y:S02]  /*04f0*/  @P0 IADD3 R9, PT, PT, R9, 0x1, RZ ;  /* 0x0000000109090810 */ /* 0x000fe40007ffe0ff */
[----:B------:R-:W-:Y:S02]  /*0500*/  ISETP.NE.U32.AND P0, PT, R7, RZ, PT ;  /* 0x000000ff0700720c */ /* 0x000fe40003f05070 */
[----:B------:R-:W-:-:S13]  /*0510*/  ISETP.GE.U32.AND P1, PT, R32, R7, PT ;  /* 0x000000072000720c */ /* 0x000fda0003f26070 */
[----:B------:R-:W-:-:S05]  /*0520*/  @P1 VIADD R9, R9, 0x1 ;  /* 0x0000000109091836 */ /* 0x000fca0000000000 */
[----:B------:R-:W-:Y:S01]  /*0530*/  SEL R8, R6, R9, !P0 ;  /* 0x0000000906087207 */ /* 0x000fe20004000000 */
[----:B------:R-:W-:Y:S06]  /*0540*/  BRA `(.L_x_2) ;  /* 0x0000000000187947 */ /* 0x000fec0003800000 */
.L_x_1:
[----:B------:R-:W0:Y:S01]  /*0550*/  LDCU UR4, c[0x0][0x390] ;  /* 0x00007200ff0477ac */ /* 0x000e220008000800 */
[----:B------:R-:W-:Y:S01]  /*0560*/  IMAD.MOV.U32 R28, RZ, RZ, RZ ;  /* 0x000000ffff1c7224 */ /* 0x000fe200078e00ff */
[----:B------:R-:W-:Y:S02]  /*0570*/  MOV R6, 0x5a0 ;  /* 0x000005a000067802 */ /* 0x000fe40000000f00 */
[----:B0-----:R-:W-:-:S07]  /*0580*/  MOV R30, UR4 ;  /* 0x00000004001e7c02 */ /* 0x001fce0008000f00 */
[----:B------:R-:W-:Y:S05]  /*0590*/  CALL.REL.NOINC `($__internal_0_$__cuda_sm20_div_s64) ;  /* 0x0000001400347944 */ /* 0x000fea0003c00000 */
[----:B------:R-:W-:-:S07]  /*05a0*/  IMAD.MOV.U32 R8, RZ, RZ, R20 ;  /* 0x000000ffff087224 */ /* 0x000fce00078e0014 */
.L_x_2:
[----:B------:R-:W-:Y:S05]  /*05b0*/  BSYNC.RECONVERGENT B0 ;  /* 0x0000000000007941 */ /* 0x000fea0003800200 */
.L_x_0:
[----:B------:R-:W0:Y:S01]  /*05c0*/  S2R R7, SR_TID.X ;  /* 0x0000000000077919 */ /* 0x000e220000002100 */
[----:B------:R-:W0:Y:S01]  /*05d0*/  LDCU UR4, c[0x0][0x394] ;  /* 0x00007280ff0477ac */ /* 0x000e220008000800 */
[----:B------:R-:W-:Y:S01]  /*05e0*/  BSSY.RECONVERGENT B0, `(.L_x_3) ;  /* 0x0000141000007945 */ /* 0x000fe20003800200 */
[----:B0-----:R-:W-:-:S13]  /*05f0*/  ISETP.GE.AND P0, PT, R7, UR4, PT ;  /* 0x0000000407007c0c */ /* 0x001fda000bf06270 */
[----:B------:R-:W-:Y:S05]  /*0600*/  @P0 BRA `(.L_x_4) ;  /* 0x0000001000f80947 */ /* 0x000fea0003800000 */
[----:B------:R-:W-:-:S07]  /*0610*/  VIADD R8, R8, 0x1 ;  /* 0x0000000108087836 */ /* 0x000fce0000000000 */
.L_x_20:
        /* <DEDUP_REMOVED lines=12> */
[----:B0-----:R-:W-:-:S06]  /*06e0*/  IADD3 R10, PT, PT, R9, 0xffffffe, RZ ;  /* 0x0ffffffe090a7810 */ /* 0x001fcc0007ffe0ff */
        /* <DEDUP_REMOVED lines=12> */
[----:B------:R-:W-:Y:S02]  /*07b0*/  LOP3.LUT R14, RZ, R6, RZ, 0x33, !PT ;  /* 0x00000006ff0e7212 */ /* 0x000fe400078e33ff */
[C---:B------:R-:W-:Y:S02]  /*07c0*/  ISETP.GT.U32.AND P4, PT, R15.reuse, R10, PT ;  /* 0x0000000a0f00720c */ /* 0x040fe40003f84070 */
[----:B------:R-:W-:-:S11]  /*07d0*/  ISETP.GT.U32.AND P5, PT, R15, R12, PT ;  /* 0x0000000c0f00720c */ /* 0x000fd60003fa4070 */
[----:B------:R-:W-:Y:S02]  /*07e0*/  @!P4 IMAD.IADD R10, R10, 0x1, -R15 ;  /* 0x000000010a0ac824 */ /* 0x000fe400078e0a0f */
[-C--:B------:R-:W-:Y:S01]  /*07f0*/  @!P5 IADD3 R12, PT, PT, R12, -R15.reuse, RZ ;  /* 0x8000000f0c0cd210 */ /* 0x080fe20007ffe0ff */
[----:B------:R-:W-:Y:S02]  /*0800*/  @!P4 VIADD R9, R9, 0x1 ;  /* 0x000000010909c836 */ /* 0x000fe40000000000 */
[-C--:B------:R-:W-:Y:S01]  /*0810*/  ISETP.GE.U32.AND P2, PT, R10, R15.reuse, PT ;  /* 0x0000000f0a00720c */ /* 0x080fe20003f46070 */
[----:B------:R-:W-:Y:S01]  /*0820*/  @!P5 VIADD R11, R11, 0x1 ;  /* 0x000000010b0bd836 */ /* 0x000fe20000000000 */
[----:B------:R-:W-:Y:S01]  /*0830*/  ISETP.GE.U32.AND P3, PT, R12, R15, PT ;  /* 0x0000000f0c00720c */ /* 0x000fe20003f66070 */
[C---:B------:R-:W-:Y:S01]  /*0840*/  VIADD R15, R7.reuse, 0x1 ;  /* 0x00000001070f7836 */ /* 0x040fe20000000000 */
[----:B------:R-:W-:-:S03]  /*0850*/  LOP3.LUT R10, R7, R6, RZ, 0x3c, !PT ;  /* 0x00000006070a7212 */ /* 0x000fc600078e3cff */
[----:B------:R-:W-:Y:S01]  /*0860*/  IMAD.WIDE.U32 R32, R15, UR4, R32 ;  /* 0x000000040f207c25 */ /* 0x000fe2000f8e0020 */
[----:B------:R-:W-:-:S03]  /*0870*/  ISETP.GE.AND P0, PT, R10, RZ, PT ;  /* 0x000000ff0a00720c */ /* 0x000fc60003f06270 */
[----:B------:R-:W-:Y:S02]  /*0880*/  IMAD R31, R15, R3, R33 ;  /* 0x000000030f1f7224 */ /* 0x000fe400078e0221 */
[----:B------:R-:W-:Y:S02]  /*0890*/  @P2 IADD3 R9, PT, PT, R9, 0x1, RZ ;  /* 0x0000000109092810 */ /* 0x000fe40007ffe0ff */
[----:B------:R-:W-:Y:S01]  /*08a0*/  @P3 VIADD R11, R11, 0x1 ;  /* 0x000000010b0b3836 */ /* 0x000fe20000000000 */
[----:B------:R-:W-:Y:S02]  /*08b0*/  LOP3.LUT R10, R31, UR5, RZ, 0xfc, !PT ;  /* 0x000000051f0a7c12 */ /* 0x000fe4000f8efcff */
[----:B------:R-:W-:Y:S02]  /*08c0*/  ISETP.NE.AND P2, PT, R6, RZ, PT ;  /* 0x000000ff0600720c */ /* 0x000fe40003f45270 */
[----:B------:R-:W-:Y:S01]  /*08d0*/  @!P1 IADD3 R11, PT, PT, -R11, RZ, RZ ;  /* 0x000000ff0b0b9210 */ /* 0x000fe20007ffe1ff */
[----:B------:R-:W-:Y:S01]  /*08e0*/  @!P0 IMAD.MOV R9, RZ, RZ, -R9 ;  /* 0x000000ffff098224 */ /* 0x000fe200078e0a09 */
[----:B------:R-:W-:-:S02]  /*08f0*/  ISETP.NE.U32.AND P0, PT, R10, RZ, PT ;  /* 0x000000ff0a00720c */ /* 0x000fc40003f05070 */
[C---:B------:R-:W-:Y:S02]  /*0900*/  SEL R10, R14.reuse, R11, !P2 ;  /* 0x0000000b0e0a7207 */ /* 0x040fe40005000000 */
[----:B------:R-:W-:-:S05]  /*0910*/  SEL R9, R14, R9, !P2 ;  /* 0x000000090e097207 */ /* 0x000fca0005000000 */
[----:B------:R-:W-:-:S04]  /*0920*/  IMAD R11, R9, UR4, R10 ;  /* 0x00000004090b7c24 */ /* 0x000fc8000f8e020a */
        /* <DEDUP_REMOVED lines=20> */
.L_x_6:
[----:B------:R-:W0:Y:S01]  /*0a70*/  LDCU UR4, c[0x0][0x394] ;  /* 0x00007280ff0477ac */ /* 0x000e220008000800 */
[----:B------:R-:W-:Y:S01]  /*0a80*/  IMAD.U32 R28, RZ, RZ, UR5 ;  /* 0x00000005ff1c7e24 */ /* 0x000fe2000f8e00ff */
[----:B------:R-:W-:Y:S02]  /*0a90*/  MOV R6, 0xac0 ;  /* 0x00000ac000067802 */ /* 0x000fe40000000f00 */
[----:B0-----:R-:W-:-:S07]  /*0aa0*/  MOV R30, UR4 ;  /* 0x00000004001e7c02 */ /* 0x001fce0008000f00 */
[----:B------:R-:W-:Y:S05]  /*0ab0*/  CALL.REL.NOINC `($__internal_0_$__cuda_sm20_div_s64) ;  /* 0x0000000c00ec7944 */ /* 0x000fea0003c00000 */
[----:B------:R-:W-:-:S07]  /*0ac0*/  IMAD.MOV.U32 R12, RZ, RZ, R20 ;  /* 0x000000ffff0c7224 */ /* 0x000fce00078e0014 */
.L_x_7:
[----:B------:R-:W-:Y:S05]  /*0ad0*/  BSYNC.RECONVERGENT B1 ;  /* 0x0000000000017941 */ /* 0x000fea0003800200 */
.L_x_5:
[----:B------:R-:W-:Y:S01]  /*0ae0*/  ISETP.GE.AND P0, PT, R5, R8, PT ;  /* 0x000000080500720c */ /* 0x000fe20003f06270 */
[----:B------:R-:W-:-:S12]  /*0af0*/  BSSY.RECONVERGENT B1, `(.L_x_8) ;  /* 0x00000ea000017945 */ /* 0x000fd80003800200 */
[----:B------:R-:W-:Y:S05]  /*0b00*/  @P0 BRA `(.L_x_9) ;  /* 0x0000000c00a00947 */ /* 0x000fea0003800000 */
[----:B------:R-:W0:Y:S01]  /*0b10*/  S2UR UR4, SR_CTAID.X ;  /* 0x00000000000479c3 */ /* 0x000e220000002500 */
[----:B------:R-:W1:Y:S01]  /*0b20*/  LDCU.64 UR6, c[0x0][0x390] ;  /* 0x00007200ff0677ac */ /* 0x000e620008000a00 */
[----:B------:R-:W-:Y:S01]  /*0b30*/  VIADD R12, R12, 0x1 ;  /* 0x000000010c0c7836 */ /* 0x000fe20000000000 */
[----:B------:R-:W2:Y:S01]  /*0b40*/  LDCU.64 UR10, c[0x0][0x380] ;  /* 0x00007000ff0a77ac */ /* 0x000ea20008000a00 */
[----:B------:R-:W3:Y:S01]  /*0b50*/  LDCU UR12, c[0x0][0x39c] ;  /* 0x00007380ff0c77ac */ /* 0x000ee20008000800 */
[----:B-1----:R-:W-:Y:S01]  /*0b60*/  IMAD R6, R4, UR7, RZ ;  /* 0x0000000704067c24 */ /* 0x002fe2000f8e02ff */
[----:B0-----:R-:W-:-:S04]  /*0b70*/  UIMAD UR4, UR4, UR6, URZ ;  /* 0x00000006040472a4 */ /* 0x001fc8000f8e02ff */
[----:B------:R-:W-:Y:S01]  /*0b80*/  SHF.R.S32.HI R13, RZ, 0x1f, R6 ;  /* 0x0000001fff0d7819 */ /* 0x000fe20000011406 */
[----:B---3--:R-:W-:Y:S01]  /*0b90*/  IMAD R14, R9, UR12, R10 ;  /* 0x0000000c090e7c24 */ /* 0x008fe2000f8e020a */
[----:B------:R-:W-:-:S03]  /*0ba0*/  UIMAD UR4, UR4, UR7, URZ ;  /* 0x00000007040472a4 */ /* 0x000fc6000f8e02ff */
[----:B------:R-:W-:Y:S01]  /*0bb0*/  VIADD R14, R14, 0x1 ;  /* 0x000000010e0e7836 */ /* 0x000fe20000000000 */
[----:B------:R-:W-:Y:S02]  /*0bc0*/  USHF.R.S32.HI UR6, URZ, 0x1f, UR4 ;  /* 0x0000001fff067899 */ /* 0x000fe40008011404 */
[----:B------:R-:W-:-:S04]  /*0bd0*/  IADD3 R6, P0, P1, R7, UR4, R6 ;  /* 0x0000000407067c10 */ /* 0x000fc8000f91e006 */
[----:B------:R-:W-:Y:S02]  /*0be0*/  IADD3.X R13, PT, PT, RZ, UR6, R13, P0, P1 ;  /* 0x00000006ff0d7c10 */ /* 0x000fe400087e240d */
[----:B--2---:R-:W-:-:S04]  /*0bf0*/  LEA R16, P0, R6, UR10, 0x1 ;  /* 0x0000000a06107c11 */ /* 0x004fc8000f8008ff */
[----:B------:R-:W-:Y:S02]  /*0c00*/  LEA.HI.X R17, R6, UR11, R13, 0x1, P0 ;  /* 0x0000000b06117c11 */ /* 0x000fe400080f0c0d */
[----:B------:R-:W-:-:S07]  /*0c10*/  MOV R13, R5 ;  /* 0x00000005000d7202 */ /* 0x000fce0000000f00 */
.L_x_19:
[----:B0-----:R-:W0:Y:S01]  /*0c20*/  LDCU UR4, c[0x0][0x390] ;  /* 0x00007200ff0477ac */ /* 0x001e220008000800 */
[----:B------:R-:W-:Y:S01]  /*0c30*/  VIADD R15, R13, 0x1 ;  /* 0x000000010d0f7836 */ /* 0x000fe20000000000 */
[----:B------:R-:W-:Y:S01]  /*0c40*/  MOV R32, 0xffffffff ;  /* 0xffffffff00207802 */ /* 0x000fe20000000f00 */
[----:B------:R-:W-:Y:S01]  /*0c50*/  IMAD.MOV.U32 R33, RZ, RZ, -0x1 ;  /* 0xffffffffff217424 */ /* 0x000fe200078e00ff */
[----:B------:R-:W-:Y:S01]  /*0c60*/  BSSY.RECONVERGENT B2, `(.L_x_10) ;  /* 0x0000025000027945 */ /* 0x000fe20003800200 */
[----:B------:R-:W-:Y:S01]  /*0c70*/  MOV R24, R13 ;  /* 0x0000000d00187202 */ /* 0x000fe20000000f00 */
[--C-:B------:R-:W-:Y:S01]  /*0c80*/  IMAD.MOV.U32 R13, RZ, RZ, R15.reuse ;  /* 0x000000ffff0d7224 */ /* 0x100fe200078e000f */
[----:B------:R-:W-:Y:S02]  /*0c90*/  SHF.R.S32.HI R6, RZ, 0x1f, R15 ;  /* 0x0000001fff067819 */ /* 0x000fe4000001140f */
[C---:B------:R-:W-:Y:S01]  /*0ca0*/  ISETP.GE.AND P1, PT, R15.reuse, R8, PT ;  /* 0x000000080f00720c */ /* 0x040fe20003f26270 */
[----:B0-----:R-:W-:-:S04]  /*0cb0*/  IMAD.WIDE.U32 R32, R15, UR4, R32 ;  /* 0x000000040f207c25 */ /* 0x001fc8000f8e0020 */
[----:B------:R-:W-:-:S04]  /*0cc0*/  IMAD R19, R6, UR4, RZ ;  /* 0x0000000406137c24 */ /* 0x000fc8000f8e02ff */
[----:B------:R-:W-:-:S05]  /*0cd0*/  IMAD.IADD R31, R33, 0x1, R19 ;  /* 0x00000001211f7824 */ /* 0x000fca00078e0213 */
[----:B------:R-:W-:-:S04]  /*0ce0*/  LOP3.LUT R6, R31, R0, RZ, 0xfc, !PT ;  /* 0x000000001f067212 */ /* 0x000fc800078efcff */
[----:B------:R-:W-:-:S13]  /*0cf0*/  ISETP.NE.U32.AND P0, PT, R6, RZ, PT ;  /* 0x000000ff0600720c */ /* 0x000fda0003f05070 */
[----:B------:R-:W-:Y:S05]  /*0d00*/  @P0 BRA `(.L_x_11) ;  /* 0x0000000000500947 */ /* 0x000fea0003800000 */
[----:B------:R-:W0:Y:S02]  /*0d10*/  LDCU UR4, c[0x0][0x398] ;  /* 0x00007300ff0477ac */ /* 0x000e240008000800 */
[----:B0-----:R-:W0:Y:S01]  /*0d20*/  I2F.U32.RP R6, UR4 ;  /* 0x0000000400067d06 */ /* 0x001e220008209000 */
[----:B------:R-:W-:-:S07]  /*0d30*/  ISETP.NE.U32.AND P3, PT, RZ, UR4, PT ;  /* 0x00000004ff007c0c */ /* 0x000fce000bf65070 */
[----:B0-----:R-:W0:Y:S02]  /*0d40*/  MUFU.RCP R6, R6 ;  /* 0x0000000600067308 */ /* 0x001e240000001000 */
[----:B0-----:R-:W-:-:S06]  /*0d50*/  VIADD R18, R6, 0xffffffe ;  /* 0x0ffffffe06127836 */ /* 0x001fcc0000000000 */
[----:B------:R0:W1:Y:S02]  /*0d60*/  F2I.FTZ.U32.TRUNC.NTZ R19, R18 ;  /* 0x0000001200137305 */ /* 0x000064000021f000 */
[----:B0-----:R-:W-:Y:S01]  /*0d70*/  IMAD.MOV.U32 R18, RZ, RZ, RZ ;  /* 0x000000ffff127224 */ /* 0x001fe200078e00ff */
[----:B-1----:R-:W-:-:S05]  /*0d80*/  IADD3 R15, PT, PT, RZ, -R19, RZ ;  /* 0x80000013ff0f7210 */ /* 0x002fca0007ffe0ff */
[----:B------:R-:W-:-:S04]  /*0d90*/  IMAD R15, R15, UR4, RZ ;  /* 0x000000040f0f7c24 */ /* 0x000fc8000f8e02ff */
[----:B------:R-:W-:-:S06]  /*0da0*/  IMAD.HI.U32 R19, R19, R15, R18 ;  /* 0x0000000f13137227 */ /* 0x000fcc00078e0012 */
[----:B------:R-:W-:-:S04]  /*0db0*/  IMAD.HI.U32 R6, R19, R32, RZ ;  /* 0x0000002013067227 */ /* 0x000fc800078e00ff */
[----:B------:R-:W-:-:S04]  /*0dc0*/  IMAD.MOV R15, RZ, RZ, -R6 ;  /* 0x000000ffff0f7224 */ /* 0x000fc800078e0a06 */
[----:B------:R-:W-:-:S05]  /*0dd0*/  IMAD R32, R15, UR4, R32 ;  /* 0x000000040f207c24 */ /* 0x000fca000f8e0220 */
[----:B------:R-:W-:-:S13]  /*0de0*/  ISETP.GE.U32.AND P0, PT, R32, UR4, PT ;  /* 0x0000000420007c0c */ /* 0x000fda000bf06070 */
[----:B------:R-:W-:Y:S01]  /*0df0*/  @P0 IADD3 R32, PT, PT, R32, -UR4, RZ ;  /* 0x8000000420200c10 */ /* 0x000fe2000fffe0ff */
[----:B------:R-:W-:-:S03]  /*0e00*/  @P0 VIADD R6, R6, 0x1 ;  /* 0x0000000106060836 */ /* 0x000fc60000000000 */
[----:B------:R-:W-:-:S13]  /*0e10*/  ISETP.GE.U32.AND P2, PT, R32, UR4, PT ;  /* 0x0000000420007c0c */ /* 0x000fda000bf46070 */
[----:B------:R-:W-:Y:S01]  /*0e20*/  @P2 VIADD R6, R6, 0x1 ;  /* 0x0000000106062836 */ /* 0x000fe20000000000 */
[----:B------:R-:W-:Y:S01]  /*0e30*/  @!P3 LOP3.LUT R6, RZ, UR4, RZ, 0x33, !PT ;  /* 0x00000004ff06bc12 */ /* 0x000fe2000f8e33ff */
[----:B------:R-:W-:Y:S06]  /*0e40*/  BRA `(.L_x_12) ;  /* 0x0000000000187947 */ /* 0x000fec0003800000 */
.L_x_11:
[----:B------:R-:W0:Y:S01]  /*0e50*/  LDCU UR4, c[0x0][0x398] ;  /* 0x00007300ff0477ac */ /* 0x000e220008000800 */
[----:B------:R-:W-:Y:S02]  /*0e60*/  MOV R28, R0 ;  /* 0x00000000001c7202 */ /* 0x000fe40000000f00 */
[----:B------:R-:W-:Y:S01]  /*0e70*/  MOV R6, 0xea0 ;  /* 0x00000ea000067802 */ /* 0x000fe20000000f00 */
[----:B0-----:R-:W-:-:S07]  /*0e80*/  IMAD.U32 R30, RZ, RZ, UR4 ;  /* 0x00000004ff1e7e24 */ /* 0x001fce000f8e00ff */
[----:B------:R-:W-:Y:S05]  /*0e90*/  CALL.REL.NOINC `($__internal_0_$__cuda_sm20_div_s64) ;  /* 0x0000000800f47944 */ /* 0x000fea0003c00000 */
[----:B------:R-:W-:-:S07]  /*0ea0*/  IMAD.MOV.U32 R6, RZ, RZ, R20 ;  /* 0x000000ffff067224 */ /* 0x000fce00078e0014 */
.L_x_12:
[----:B------:R-:W-:Y:S05]  /*0eb0*/  BSYNC.RECONVERGENT B2 ;  /* 0x0000000000027941 */ /* 0x000fea0003800200 */
.L_x_10:
[----:B------:R-:W-:Y:S01]  /*0ec0*/  ISETP.GE.AND P0, PT, R11, R12, PT ;  /* 0x0000000c0b00720c */ /* 0x000fe20003f06270 */
[----:B------:R-:W-:-:S12]  /*0ed0*/  BSSY.RECONVERGENT B2, `(.L_x_13) ;  /* 0x00000aa000027945 */ /* 0x000fd80003800200 */
[----:B------:R-:W-:Y:S05]  /*0ee0*/  @P0 BRA `(.L_x_14) ;  /* 0x0000000800a00947 */ /* 0x000fea0003800000 */
[----:B------:R0:W5:Y:S01]  /*0ef0*/  LDG.E.U16 R15, desc[UR8][R16.64] ;  /* 0x00000008100f7981 */ /* 0x000162000c1e1500 */
[----:B------:R-:W1:Y:S01]  /*0f00*/  LDC R21, c[0x0][0x398] ;  /* 0x0000e600ff157b82 */ /* 0x000e620000000800 */
[----:B------:R-:W-:Y:S01]  /*0f10*/  IABS R25, R24 ;  /* 0x0000001800197213 */ /* 0x000fe20000000000 */
[----:B------:R-:W2:Y:S01]  /*0f20*/  LDCU UR4, c[0x0][0x390] ;  /* 0x00007200ff0477ac */ /* 0x000ea20008000800 */
[----:B------:R-:W-:Y:S02]  /*0f30*/  LOP3.LUT R6, RZ, R6, RZ, 0x33, !PT ;  /* 0x00000006ff067212 */ /* 0x000fe400078e33ff */
[----:B------:R-:W-:Y:S02]  /*0f40*/  IADD3 R27, PT, PT, R9, R24, RZ ;  /* 0x00000018091b7210 */ /* 0x000fe40007ffe0ff */
[-C--:B-1----:R-:W-:Y:S02]  /*0f50*/  IABS R20, R21.reuse ;  /* 0x0000001500147213 */ /* 0x082fe40000000000 */
[----:B------:R-:W-:-:S02]  /*0f60*/  LOP3.LUT R28, RZ, R21, RZ, 0x33, !PT ;  /* 0x00000015ff1c7212 */ /* 0x000fc400078e33ff */
[----:B------:R-:W1:Y:S08]  /*0f70*/  I2F.RP R22, R20 ;  /* 0x0000001400167306 */ /* 0x000e700000209400 */
[----:B-1----:R-:W1:Y:S02]  /*0f80*/  MUFU.RCP R22, R22 ;  /* 0x0000001600167308 */ /* 0x002e640000001000 */
[----:B-1----:R-:W-:-:S06]  /*0f90*/  IADD3 R18, PT, PT, R22, 0xffffffe, RZ ;  /* 0x0ffffffe16127810 */ /* 0x002fcc0007ffe0ff */
[----:B------:R1:W3:Y:S02]  /*0fa0*/  F2I.FTZ.U32.TRUNC.NTZ R19, R18 ;  /* 0x0000001200137305 */ /* 0x0002e4000021f000 */
[----:B-1----:R-:W-:Y:S02]  /*0fb0*/  IMAD.MOV.U32 R18, RZ, RZ, RZ ;  /* 0x000000ffff127224 */ /* 0x002fe400078e00ff */
[----:B---3--:R-:W-:-:S04]  /*0fc0*/  IMAD.MOV R23, RZ, RZ, -R19 ;  /* 0x000000ffff177224 */ /* 0x008fc800078e0a13 */
[----:B------:R-:W-:-:S04]  /*0fd0*/  IMAD R23, R23, R20, RZ ;  /* 0x0000001417177224 */ /* 0x000fc800078e02ff */
[----:B------:R-:W-:Y:S01]  /*0fe0*/  IMAD.HI.U32 R19, R19, R23, R18 ;  /* 0x0000001713137227 */ /* 0x000fe200078e0012 */
[----:B------:R-:W-:-:S04]  /*0ff0*/  LOP3.LUT R18, R24, R21, RZ, 0x3c, !PT ;  /* 0x0000001518127212 */ /* 0x000fc800078e3cff */
[----:B------:R-:W-:Y:S01]  /*1000*/  ISETP.GE.AND P3, PT, R18, RZ, PT ;  /* 0x000000ff1200720c */ /* 0x000fe20003f66270 */
[----:B------:R-:W-:-:S05]  /*1010*/  IMAD.HI.U32 R23, R19, R25, RZ ;  /* 0x0000001913177227 */ /* 0x000fca00078e00ff */
[----:B------:R-:W-:-:S05]  /*1020*/  IADD3 R22, PT, PT, -R23, RZ, RZ ;  /* 0x000000ff17167210 */ /* 0x000fca0007ffe1ff */
[----:B------:R-:W-:-:S05]  /*1030*/  IMAD R25, R20, R22, R25 ;  /* 0x0000001614197224 */ /* 0x000fca00078e0219 */
[----:B------:R-:W-:-:S13]  /*1040*/  ISETP.GT.U32.AND P2, PT, R20, R25, PT ;  /* 0x000000191400720c */ /* 0x000fda0003f44070 */
[----:B------:R-:W-:Y:S02]  /*1050*/  @!P2 IMAD.IADD R25, R25, 0x1, -R20 ;  /* 0x000000011919a824 */ /* 0x000fe400078e0a14 */
[----:B------:R-:W-:-:S03]  /*1060*/  @!P2 VIADD R23, R23, 0x1 ;  /* 0x000000011717a836 */ /* 0x000fc60000000000 */
[----:B------:R-:W-:Y:S01]  /*1070*/  ISETP.GE.U32.AND P0, PT, R25, R20, PT ;  /* 0x000000141900720c */ /* 0x000fe20003f06070 */
[----:B------:R-:W-:-:S12]  /*1080*/  IMAD.MOV.U32 R25, RZ, RZ, R11 ;  /* 0x000000ffff197224 */ /* 0x000fd800078e000b */
[----:B------:R-:W-:Y:S02]  /*1090*/  @P0 IADD3 R23, PT, PT, R23, 0x1, RZ ;  /* 0x0000000117170810 */ /* 0x000fe40007ffe0ff */
[----:B------:R-:W-:-:S03]  /*10a0*/  ISETP.NE.AND P0, PT, R21, RZ, PT ;  /* 0x000000ff1500720c */ /* 0x000fc60003f05270 */
[----:B------:R-:W-:-:S05]  /*10b0*/  @!P3 IMAD.MOV R23, RZ, RZ, -R23 ;  /* 0x000000ffff17b224 */ /* 0x000fca00078e0a17 */
[----:B------:R-:W-:-:S05]  /*10c0*/  SEL R26, R28, R23, !P0 ;  /* 0x000000171c1a7207 */ /* 0x000fca0004000000 */
[----:B------:R-:W-:-:S04]  /*10d0*/  IMAD.MOV R18, RZ, RZ, -R26 ;  /* 0x000000ffff127224 */ /* 0x000fc800078e0a1a */
[----:B------:R-:W-:Y:S02]  /*10e0*/  IMAD R18, R21, R18, R24 ;  /* 0x0000001215127224 */ /* 0x000fe400078e0218 */
[----:B------:R-:W-:Y:S02]  /*10f0*/  IMAD.MOV.U32 R24, RZ, RZ, R14 ;  /* 0x000000ffff187224 */ /* 0x000fe400078e000e */
[----:B--2---:R-:W-:-:S05]  /*1100*/  IMAD R18, R18, UR4, RZ ;  /* 0x0000000412127c24 */ /* 0x004fca000f8e02ff */
[----:B------:R-:W-:Y:S02]  /*1110*/  IABS R23, R18 ;  /* 0x0000001200177213 */ /* 0x000fe40000000000 */
[----:B------:R-:W-:-:S03]  /*1120*/  LOP3.LUT R18, R18, R21, RZ, 0x3c, !PT ;  /* 0x0000001512127212 */ /* 0x000fc600078e3cff */
[----:B------:R-:W-:Y:S01]  /*1130*/  IMAD.HI.U32 R19, R19, R23, RZ ;  /* 0x0000001713137227 */ /* 0x000fe200078e00ff */
[----:B------:R-:W-:-:S04]  /*1140*/  ISETP.GE.AND P4, PT, R18, RZ, PT ;  /* 0x000000ff1200720c */ /* 0x000fc80003f86270 */
[----:B------:R-:W-:-:S05]  /*1150*/  IADD3 R22, PT, PT, -R19, RZ, RZ ;  /* 0x000000ff13167210 */ /* 0x000fca0007ffe1ff */
[----:B------:R-:W-:-:S05]  /*1160*/  IMAD R23, R20, R22, R23 ;  /* 0x0000001614177224 */ /* 0x000fca00078e0217 */
[----:B------:R-:W-:-:S13]  /*1170*/  ISETP.GT.U32.AND P3, PT, R20, R23, PT ;  /* 0x000000171400720c */ /* 0x000fda0003f64070 */
[----:B------:R-:W-:Y:S02]  /*1180*/  @!P3 IMAD.IADD R23, R23, 0x1, -R20 ;  /* 0x000000011717b824 */ /* 0x000fe400078e0a14 */
[----:B------:R-:W-:-:S03]  /*1190*/  @!P3 VIADD R19, R19, 0x1 ;  /* 0x000000011313b836 */ /* 0x000fc60000000000 */
[----:B------:R-:W-:-:S13]  /*11a0*/  ISETP.GE.U32.AND P2, PT, R23, R20, PT ;  /* 0x000000141700720c */ /* 0x000fda0003f46070 */
[----:B------:R-:W-:-:S05]  /*11b0*/  @P2 IADD3 R19, PT, PT, R19, 0x1, RZ ;  /* 0x0000000113132810 */ /* 0x000fca0007ffe0ff */
[----:B------:R-:W-:-:S05]  /*11c0*/  @!P4 IMAD.MOV R19, RZ, RZ, -R19 ;  /* 0x000000ffff13c224 */ /* 0x000fca00078e0a13 */
[----:B------:R-:W-:-:S05]  /*11d0*/  SEL R19, R28, R19, !P0 ;  /* 0x000000131c137207 */ /* 0x000fca0004000000 */
[----:B------:R-:W-:Y:S01]  /*11e0*/  IMAD R19, R26, UR4, R19 ;  /* 0x000000041a137c24 */ /* 0x000fe2000f8e0213 */
[----:B------:R-:W1:Y:S03]  /*11f0*/  LDCU UR4, c[0x0][0x39c] ;  /* 0x00007380ff0477ac */ /* 0x000e660008000800 */
[----:B------:R-:W-:-:S05]  /*1200*/  IMAD.IADD R19, R6, 0x1, R19 ;  /* 0x0000000106137824 */ /* 0x000fca00078e0213 */
[----:B------:R-:W-:-:S06]  /*1210*/  I2FP.F32.S32 R19, R19 ;  /* 0x0000001300137245 */ /* 0x000fcc0000201400 */
[----:B------:R-:W2:Y:S01]  /*1220*/  F2F.BF16.F32 R19, R19 ;  /* 0x0000001300137304 */ /* 0x000ea20000202000 */
[----:B-1----:R-:W-:Y:S01]  /*1230*/  IMAD R27, R27, UR4, R10 ;  /* 0x000000041b1b7c24 */ /* 0x002fe2000f8e020a */
[----:B0-2---:R-:W-:-:S07]  /*1240*/  SHF.L.U32 R26, R19, 0x10, RZ ;  /* 0x00000010131a7819 */ /* 0x005fce00000006ff */
.L_x_18:
[----:B0-----:R-:W0:Y:S01]  /*1250*/  LDCU UR4, c[0x0][0x394] ;  /* 0x00007280ff0477ac */ /* 0x001e220008000800 */
[----:B------:R-:W-:Y:S01]  /*1260*/  SHF.R.S32.HI R6, RZ, 0x1f, R24 ;  /* 0x0000001fff067819 */ /* 0x000fe20000011418 */
[----:B------:R-:W-:Y:S01]  /*1270*/  IMAD.MOV.U32 R32, RZ, RZ, -0x1 ;  /* 0xffffffffff207424 */ /* 0x000fe200078e00ff */
[----:B------:R-:W-:Y:S01]  /*1280*/  BSSY.RECONVERGENT B3, `(.L_x_15) ;  /* 0x0000024000037945 */ /* 0x000fe20003800200 */
[----:B------:R-:W-:Y:S02]  /*1290*/  IMAD.MOV.U32 R33, RZ, RZ, -0x1 ;  /* 0xffffffffff217424 */ /* 0x000fe400078e00ff */
[----:B------:R-:W-:Y:S02]  /*12a0*/  VIADD R29, R25, 0x1 ;  /* 0x00000001191d7836 */ /* 0x000fe40000000000 */
[----:B0-----:R-:W-:Y:S02]  /*12b0*/  IMAD R19, R6, UR4, RZ ;  /* 0x0000000406137c24 */ /* 0x001fe4000f8e02ff */
[----:B------:R-:W-:-:S04]  /*12c0*/  IMAD.WIDE.U32 R32, R24, UR4, R32 ;  /* 0x0000000418207c25 */ /* 0x000fc8000f8e0020 */
[----:B------:R-:W-:-:S05]  /*12d0*/  IMAD R19, R24, UR5, R19 ;  /* 0x0000000518137c24 */ /* 0x000fca000f8e0213 */
[----:B------:R-:W-:-:S04]  /*12e0*/  IADD3 R31, PT, PT, R33, R19, RZ ;  /* 0x00000013211f7210 */ /* 0x000fc80007ffe0ff */
        /* <DEDUP_REMOVED lines=23> */
.L_x_16:
[----:B------:R-:W0:Y:S01]  /*1460*/  LDCU UR4, c[0x0][0x39c] ;  /* 0x00007380ff0477ac */ /* 0x000e220008000800 */
[----:B------:R-:W-:Y:S02]  /*1470*/  MOV R28, R3 ;  /* 0x00000003001c7202 */ /* 0x000fe40000000f00 */
[----:B------:R-:W-:Y:S01]  /*1480*/  MOV R6, 0x14b0 ;  /* 0x000014b000067802 */ /* 0x000fe20000000f00 */
[----:B0-----:R-:W-:-:S07]  /*1490*/  IMAD.U32 R30, RZ, RZ, UR4 ;  /* 0x00000004ff1e7e24 */ /* 0x001fce000f8e00ff */
[----:B-----5:R-:W-:Y:S05]  /*14a0*/  CALL.REL.NOINC `($__internal_0_$__cuda_sm20_div_s64) ;  /* 0x0000000400707944 */ /* 0x020fea0003c00000 */
[----:B------:R-:W-:-:S07]  /*14b0*/  IMAD.MOV.U32 R6, RZ, RZ, R20 ;  /* 0x000000ffff067224 */ /* 0x000fce00078e0014 */
.L_x_17:
[----:B------:R-:W-:Y:S05]  /*14c0*/  BSYNC.RECONVERGENT B3 ;  /* 0x0000000000037941 */ /* 0x000fea0003800200 */
.L_x_15:
[----:B------:R-:W0:Y:S01]  /*14d0*/  LDCU.64 UR6, c[0x0][0x388] ;  /* 0x00007100ff0677ac */ /* 0x000e220008000a00 */
[----:B------:R-:W-:Y:S01]  /*14e0*/  SHF.R.S32.HI R19, RZ, 0x1f, R27 ;  /* 0x0000001fff137819 */ /* 0x000fe2000001141b */
[----:B------:R-:W1:Y:S01]  /*14f0*/  LDC R22, c[0x0][0x39c] ;  /* 0x0000e700ff167b82 */ /* 0x000e620000000800 */
[C---:B------:R-:W-:Y:S01]  /*1500*/  IADD3 R18, P0, PT, R2.reuse, R27, RZ ;  /* 0x0000001b02127210 */ /* 0x040fe20007f1e0ff */
[----:B------:R-:W2:Y:S03]  /*1510*/  LDCU UR4, c[0x0][0x394] ;  /* 0x00007280ff0477ac */ /* 0x000ea60008000800 */
[----:B------:R-:W-:Y:S02]  /*1520*/  LEA.HI.X.SX32 R19, R2, R19, 0x1, P0 ;  /* 0x0000001302137211 */ /* 0x000fe400000f0eff */
[----:B0-----:R-:W-:-:S04]  /*1530*/  LEA R20, P0, R18, UR6, 0x1 ;  /* 0x0000000612147c11 */ /* 0x001fc8000f8008ff */
[----:B------:R-:W-:-:S05]  /*1540*/  LEA.HI.X R21, R18, UR7, R19, 0x1, P0 ;  /* 0x0000000712157c11 */ /* 0x000fca00080f0c13 */
[----:B------:R0:W3:Y:S01]  /*1550*/  LDG.E.U16 R20, desc[UR8][R20.64] ;  /* 0x0000000814147981 */ /* 0x0000e2000c1e1500 */
[----:B-1----:R-:W-:Y:S01]  /*1560*/  IABS R23, R22 ;  /* 0x0000001600177213 */ /* 0x002fe20000000000 */
[----:B-----5:R-:W-:Y:S01]  /*1570*/  IMAD.U32 R15, R15, 0x10000, RZ ;  /* 0x000100000f0f7824 */ /* 0x020fe200078e00ff */
[----:B------:R-:W-:Y:S01]  /*1580*/  LOP3.LUT R6, RZ, R6, RZ, 0x33, !PT ;  /* 0x00000006ff067212 */ /* 0x000fe200078e33ff */
[----:B------:R-:W-:Y:S01]  /*1590*/  VIADD R27, R27, 0x1 ;  /* 0x000000011b1b7836 */ /* 0x000fe20000000000 */
[----:B------:R-:W1:Y:S01]  /*15a0*/  I2F.RP R28, R23 ;  /* 0x00000017001c7306 */ /* 0x000e620000209400 */
[----:B------:R-:W-:-:S07]  /*15b0*/  IADD3 R24, PT, PT, R24, 0x1, RZ ;  /* 0x0000000118187810 */ /* 0x000fce0007ffe0ff */
[----:B-1----:R-:W1:Y:S02]  /*15c0*/  MUFU.RCP R28, R28 ;  /* 0x0000001c001c7308 */ /* 0x002e640000001000 */
[----:B-1----:R-:W-:-:S06]  /*15d0*/  IADD3 R18, PT, PT, R28, 0xffffffe, RZ ;  /* 0x0ffffffe1c127810 */ /* 0x002fcc0007ffe0ff */
[----:B------:R1:W4:Y:S02]  /*15e0*/  F2I.FTZ.U32.TRUNC.NTZ R19, R18 ;  /* 0x0000001200137305 */ /* 0x000324000021f000 */
[----:B-1----:R-:W-:Y:S02]  /*15f0*/  IMAD.MOV.U32 R18, RZ, RZ, RZ ;  /* 0x000000ffff127224 */ /* 0x002fe400078e00ff */
[----:B----4-:R-:W-:-:S04]  /*1600*/  IMAD.MOV R30, RZ, RZ, -R19 ;  /* 0x000000ffff1e7224 */ /* 0x010fc800078e0a13 */
[----:B------:R-:W-:Y:S01]  /*1610*/  IMAD R31, R30, R23, RZ ;  /* 0x000000171e1f7224 */ /* 0x000fe200078e02ff */
[----:B------:R-:W-:-:S03]  /*1620*/  IABS R30, R25 ;  /* 0x00000019001e7213 */ /* 0x000fc60000000000 */
[----:B0-----:R-:W-:Y:S01]  /*1630*/  IMAD.HI.U32 R21, R19, R31, R18 ;  /* 0x0000001f13157227 */ /* 0x001fe200078e0012 */
        /* <DEDUP_REMOVED lines=8> */
[----:B------:R-:W-:-:S13]  /*16c0*/  ISETP.GE.U32.AND P0, PT, R28, R23, PT ;  /* 0x000000171c00720c */ /* 0x000fda0003f06070 */
[----:B------:R-:W-:Y:S02]  /*16d0*/  @P0 IADD3 R19, PT, PT, R19, 0x1, RZ ;  /* 0x0000000113130810 */ /* 0x000fe40007ffe0ff */
[----:B------:R-:W-:-:S03]  /*16e0*/  ISETP.NE.AND P0, PT, R22, RZ, PT ;  /* 0x000000ff1600720c */ /* 0x000fc60003f05270 */
[----:B------:R-:W-:Y:S01]  /*16f0*/  IMAD.MOV.U32 R18, RZ, RZ, R19 ;  /* 0x000000ffff127224 */ /* 0x000fe200078e0013 */
[----:B------:R-:W-:-:S03]  /*1700*/  LOP3.LUT R19, RZ, R22, RZ, 0x33, !PT ;  /* 0x00000016ff137212 */ /* 0x000fc600078e33ff */
[----:B------:R-:W-:-:S05]  /*1710*/  @!P3 IMAD.MOV R18, RZ, RZ, -R18 ;  /* 0x000000ffff12b224 */ /* 0x000fca00078e0a12 */
[----:B------:R-:W-:-:S04]  /*1720*/  SEL R18, R19, R18, !P0 ;  /* 0x0000001213127207 */ /* 0x000fc80004000000 */
[----:B------:R-:W-:-:S05]  /*1730*/  IADD3 R28, PT, PT, -R18, RZ, RZ ;  /* 0x000000ff121c7210 */ /* 0x000fca0007ffe1ff */
[----:B------:R-:W-:-:S04]  /*1740*/  IMAD R25, R22, R28, R25 ;  /* 0x0000001c16197224 */ /* 0x000fc800078e0219 */
[----:B--2---:R-:W-:-:S05]  /*1750*/  IMAD R25, R25, UR4, RZ ;  /* 0x0000000419197c24 */ /* 0x004fca000f8e02ff */
[----:B------:R-:W-:Y:S02]  /*1760*/  IABS R28, R25 ;  /* 0x00000019001c7213 */ /* 0x000fe40000000000 */
[----:B------:R-:W-:Y:S01]  /*1770*/  LOP3.LUT R22, R25, R22, RZ, 0x3c, !PT ;  /* 0x0000001619167212 */ /* 0x000fe200078e3cff */
[----:B------:R-:W-:Y:S02]  /*1780*/  IMAD.MOV.U32 R25, RZ, RZ, R29 ;  /* 0x000000ffff197224 */ /* 0x000fe400078e001d */
[----:B------:R-:W-:Y:S01]  /*1790*/  IMAD.HI.U32 R21, R21, R28, RZ ;  /* 0x0000001c15157227 */ /* 0x000fe200078e00ff */
[----:B------:R-:W-:-:S03]  /*17a0*/  ISETP.GE.AND P4, PT, R22, RZ, PT ;  /* 0x000000ff1600720c */ /* 0x000fc60003f86270 */
[----:B------:R-:W-:-:S04]  /*17b0*/  IMAD.MOV R30, RZ, RZ, -R21 ;  /* 0x000000ffff1e7224 */ /* 0x000fc800078e0a15 */
[----:B------:R-:W-:-:S05]  /*17c0*/  IMAD R28, R23, R30, R28 ;  /* 0x0000001e171c7224 */ /* 0x000fca00078e021c */
[----:B------:R-:W-:-:S13]  /*17d0*/  ISETP.GT.U32.AND P3, PT, R23, R28, PT ;  /* 0x0000001c1700720c */ /* 0x000fda0003f64070 */
[----:B------:R-:W-:Y:S01]  /*17e0*/  @!P3 IMAD.IADD R28, R28, 0x1, -R23 ;  /* 0x000000011c1cb824 */ /* 0x000fe200078e0a17 */
[----:B------:R-:W-:-:S04]  /*17f0*/  @!P3 IADD3 R21, PT, PT, R21, 0x1, RZ ;  /* 0x000000011515b810 */ /* 0x000fc80007ffe0ff */
[----:B------:R-:W-:-:S13]  /*1800*/  ISETP.GE.U32.AND P2, PT, R28, R23, PT ;  /* 0x000000171c00720c */ /* 0x000fda0003f46070 */
[----:B------:R-:W-:-:S04]  /*1810*/  @P2 VIADD R21, R21, 0x1 ;  /* 0x0000000115152836 */ /* 0x000fc80000000000 */
[----:B------:R-:W-:-:S05]  /*1820*/  @!P4 IMAD.MOV R21, RZ, RZ, -R21 ;  /* 0x000000ffff15c224 */ /* 0x000fca00078e0a15 */
[----:B------:R-:W-:Y:S02]  /*1830*/  SEL R19, R19, R21, !P0 ;  /* 0x0000001513137207 */ /* 0x000fe40004000000 */
[----:B------:R-:W-:Y:S01]  /*1840*/  MUFU.RCP R21, R26 ;  /* 0x0000001a00157308 */ /* 0x000fe20000001000 */
[----:B------:R-:W-:Y:S02]  /*1850*/  ISETP.GE.AND P0, PT, R29, R12, PT ;  /* 0x0000000c1d00720c */ /* 0x000fe40003f06270 */
[----:B------:R-:W-:-:S05]  /*1860*/  IMAD R19, R18, UR4, R19 ;  /* 0x0000000412137c24 */ /* 0x000fca000f8e0213 */
[----:B------:R-:W-:-:S04]  /*1870*/  IADD3 R19, PT, PT, R6, R19, RZ ;  /* 0x0000001306137210 */ /* 0x000fc80007ffe0ff */
[----:B------:R-:W-:-:S06]  /*1880*/  I2FP.F32.S32 R19, R19 ;  /* 0x0000001300137245 */ /* 0x000fcc0000201400 */
[----:B------:R-:W0:Y:S02]  /*1890*/  F2F.BF16.F32 R19, R19 ;  /* 0x0000001300137304 */ /* 0x000e240000202000 */
[----:B0-----:R-:W-:Y:S02]  /*18a0*/  IMAD.U32 R18, R19, 0x10000, RZ ;  /* 0x0001000013127824 */ /* 0x001fe400078e00ff */
[----:B---3--:R-:W-:-:S04]  /*18b0*/  IMAD.U32 R20, R20, 0x10000, RZ ;  /* 0x0001000014147824 */ /* 0x008fc800078e00ff */
[----:B------:R-:W-:Y:S02]  /*18c0*/  FMUL.FTZ R20, R20, R21 ;  /* 0x0000001514147220 */ /* 0x000fe40000410000 */
[----:B------:R-:W-:Y:S08]  /*18d0*/  MUFU.RCP R21, R18 ;  /* 0x0000001200157308 */ /* 0x000ff00000001000 */
[----:B------:R-:W0:Y:S02]  /*18e0*/  F2F.BF16.F32 R20, R20 ;  /* 0x0000001400147304 */ /* 0x000e240000202000 */
[----:B0-----:R-:W-:-:S05]  /*18f0*/  SHF.L.U32 R6, R20, 0x10, RZ ;  /* 0x0000001014067819 */ /* 0x001fca00000006ff */
[----:B------:R-:W-:-:S06]  /*1900*/  FMUL.FTZ R6, R6, R21 ;  /* 0x0000001506067220 */ /* 0x000fcc0000410000 */
[----:B------:R-:W0:Y:S02]  /*1910*/  F2F.BF16.F32 R6, R6 ;  /* 0x0000000600067304 */ /* 0x000e240000202000 */
[----:B0-----:R-:W-:-:S04]  /*1920*/  IMAD.U32 R22, R6, 0x10000, RZ ;  /* 0x0001000006167824 */ /* 0x001fc800078e00ff */
[----:B------:R-:W-:-:S05]  /*1930*/  FADD.FTZ R15, R15, R22 ;  /* 0x000000160f0f7221 */ /* 0x000fca0000010000 */
[----:B------:R-:W-:-:S05]  /*1940*/  F2FP.BF16.F32.PACK_AB R15, RZ, R15 ;  /* 0x0000000fff0f723e */ /* 0x000fca00000010ff */
[----:B------:R0:W-:Y:S01]  /*1950*/  STG.E.U16 desc[UR8][R16.64], R15 ;  /* 0x0000000f10007986 */ /* 0x0001e2000c101508 */
[----:B------:R-:W-:Y:S05]  /*1960*/  @!P0 BRA `(.L_x_18) ;  /* 0xfffffff800388947 */ /* 0x000fea000383ffff */
.L_x_14:
[----:B------:R-:W-:Y:S05]  /*1970*/  BSYNC.RECONVERGENT B2 ;  /* 0x0000000000027941 */ /* 0x000fea0003800200 */
.L_x_13:
[----:B------:R-:W-:Y:S05]  /*1980*/  @!P1 BRA `(.L_x_19) ;  /* 0xfffffff000a49947 */ /* 0x000fea000383ffff */
.L_x_9:
[----:B------:R-:W-:Y:S05]  /*1990*/  BSYNC.RECONVERGENT B1 ;  /* 0x0000000000017941 */ /* 0x000fea0003800200 */
.L_x_8:
[----:B------:R-:W1:Y:S01]  /*19a0*/  LDCU UR4, c[0x0][0x360] ;  /* 0x00006c00ff0477ac */ /* 0x000e620008000800 */
[----:B------:R-:W2:Y:S01]  /*19b0*/  LDCU UR6, c[0x0][0x394] ;  /* 0x00007280ff0677ac */ /* 0x000ea20008000800 */
[----:B-1----:R-:W-:-:S04]  /*19c0*/  IADD3 R7, PT, PT, R7, UR4, RZ ;  /* 0x0000000407077c10 */ /* 0x002fc8000fffe0ff */
[----:B--2---:R-:W-:-:S13]  /*19d0*/  ISETP.GE.AND P0, PT, R7, UR6, PT ;  /* 0x0000000607007c0c */ /* 0x004fda000bf06270 */
[----:B------:R-:W-:Y:S05]  /*19e0*/  @!P0 BRA `(.L_x_20) ;  /* 0xffffffec000c8947 */ /* 0x000fea000383ffff */
.L_x_4:
[----:B------:R-:W-:Y:S05]  /*19f0*/  BSYNC.RECONVERGENT B0 ;  /* 0x0000000000007941 */ /* 0x000fea0003800200 */
.L_x_3:
[----:B------:R-:W1:Y:S01]  /*1a00*/  LDCU UR4, c[0x0][0x364] ;  /* 0x00006c80ff0477ac */ /* 0x000e620008000800 */
[----:B------:R-:W1:Y:S01]  /*1a10*/  LDC R5, c[0x0][0x374] ;  /* 0x0000dd00ff057b82 */ /* 0x000e620000000800 */
[----:B------:R-:W2:Y:S01]  /*1a20*/  LDCU UR6, c[0x0][0x390] ;  /* 0x00007200ff0677ac */ /* 0x000ea20008000800 */
[----:B-1----:R-:W-:-:S05]  /*1a30*/  IMAD R4, R5, UR4, R4 ;  /* 0x0000000405047c24 */ /* 0x002fca000f8e0204 */
[----:B--2---:R-:W-:-:S13]  /*1a40*/  ISETP.GE.AND P0, PT, R4, UR6, PT ;  /* 0x0000000604007c0c */ /* 0x004fda000bf06270 */
[----:B------:R-:W-:Y:S05]  /*1a50*/  @!P0 BRA `(.L_x_21) ;  /* 0xffffffe400ac8947 */ /* 0x000fea000383ffff */
[----:B------:R-:W-:Y:S05]  /*1a60*/  EXIT ;  /* 0x000000000000794d */ /* 0x000fea0003800000 */
        .weak           $__internal_0_$__cuda_sm20_div_s64
        .type           $__internal_0_$__cuda_sm20_div_s64,@function
        .size           $__internal_0_$__cuda_sm20_div_s64,(.L_x_577 - $__internal_0_$__cuda_sm20_div_s64)
$__internal_0_$__cuda_sm20_div_s64:
[-C--:B------:R-:W-:Y:S02]  /*1a70*/  IADD3 R19, P2, PT, RZ, -R30.reuse, RZ ;  /* 0x8000001eff137210 */ /* 0x080fe40007f5e0ff */
[----:B------:R-:W-:Y:S02]  /*1a80*/  ISETP.GE.AND P0, PT, R28, RZ, PT ;  /* 0x000000ff1c00720c */ /* 0x000fe40003f06270 */
[----:B------:R-:W-:Y:S01]  /*1a90*/  ISETP.GE.AND P4, PT, R31, RZ, PT ;  /* 0x000000ff1f00720c */ /* 0x000fe20003f86270 */
[----:B------:R-:W-:Y:S01]  /*1aa0*/  IMAD.X R21, RZ, RZ, ~R28, P2 ;  /* 0x000000ffff157224 */ /* 0x000fe200010e0e1c */
[----:B------:R-:W-:-:S04]  /*1ab0*/  SEL R18, R19, R30, !P0 ;  /* 0x0000001e13127207 */ /* 0x000fc80004000000 */
[----:B------:R-:W-:-:S04]  /*1ac0*/  SEL R19, R21, R28, !P0 ;  /* 0x0000001c15137207 */ /* 0x000fc80004000000 */
[----:B------:R-:W0:Y:S02]  /*1ad0*/  I2F.U64.RP R34, R18 ;  /* 0x0000001200227312 */ /* 0x000e240000309000 */
[----:B0-----:R-:W0:Y:S02]  /*1ae0*/  MUFU.RCP R34, R34 ;  /* 0x0000002200227308 */ /* 0x001e240000001000 */
[----:B0-----:R-:W-:-:S15]  /*1af0*/  VIADD R20, R34, 0x1ffffffe ;  /* 0x1ffffffe22147836 */ /* 0x001fde0000000000 */
[----:B------:R-:W-:-:S15]  /*1b00*/  NOP ;  /* 0x0000000000007918 */ /* 0x000fde0000000000 */
[----:B------:R-:W-:-:S15]  /*1b10*/  NOP ;  /* 0x0000000000007918 */ /* 0x000fde0000000000 */
[----:B------:R-:W-:-:S15]  /*1b20*/  NOP ;  /* 0x0000000000007918 */ /* 0x000fde0000000000 */
[----:B------:R-:W0:Y:S02]  /*1b30*/  F2I.U64.TRUNC R20, R20 ;  /* 0x0000001400147311 */ /* 0x000e24000020d800 */
[----:B0-----:R-:W-:-:S04]  /*1b40*/  IMAD.WIDE.U32 R22, R20, R18, RZ ;  /* 0x0000001214167225 */ /* 0x001fc800078e00ff */
[----:B------:R-:W-:Y:S01]  /*1b50*/  IMAD R23, R20, R19, R23 ;  /* 0x0000001314177224 */ /* 0x000fe200078e0217 */
[----:B------:R-:W-:-:S03]  /*1b60*/  IADD3 R35, P0, PT, RZ, -R22, RZ ;  /* 0x80000016ff237210 */ /* 0x000fc60007f1e0ff */
[----:B------:R-:W-:Y:S02]  /*1b70*/  IMAD R23, R21, R18, R23 ;  /* 0x0000001215177224 */ /* 0x000fe400078e0217 */
[----:B------:R-:W-:-:S03]  /*1b80*/  IMAD.HI.U32 R22, R20, R35, RZ ;  /* 0x0000002314167227 */ /* 0x000fc600078e00ff */
[----:B------:R-:W-:Y:S01]  /*1b90*/  IADD3.X R33, PT, PT, RZ, ~R23, RZ, P0, !PT ;  /* 0x80000017ff217210 */ /* 0x000fe200007fe4ff */
[----:B------:R-:W-:-:S04]  /*1ba0*/  IMAD.MOV.U32 R23, RZ, RZ, R20 ;  /* 0x000000ffff177224 */ /* 0x000fc800078e0014 */
[----:B------:R-:W-:-:S04]  /*1bb0*/  IMAD.WIDE.U32 R22, P0, R20, R33, R22 ;  /* 0x0000002114167225 */ /* 0x000fc80007800016 */
[----:B------:R-:W-:-:S04]  /*1bc0*/  IMAD.HI.U32 R22, P2, R21, R35, R22 ;  /* 0x0000002315167227 */ /* 0x000fc80007840016 */
[CC--:B------:R-:W-:Y:S02]  /*1bd0*/  IMAD R23, R21.reuse, R33.reuse, RZ ;  /* 0x0000002115177224 */ /* 0x0c0fe400078e02ff */
[----:B------:R-:W-:-:S03]  /*1be0*/  IMAD.HI.U32 R33, R21, R33, RZ ;  /* 0x0000002115217227 */ /* 0x000fc600078e00ff */
[----:B------:R-:W-:Y:S01]  /*1bf0*/  IADD3 R23, P3, PT, R23, R22, RZ ;  /* 0x0000001617177210 */ /* 0x000fe20007f7e0ff */
[----:B------:R-:W-:-:S04]  /*1c00*/  IMAD.X R33, R33, 0x1, R21, P0 ;  /* 0x0000000121217824 */ /* 0x000fc800000e0615 */
[----:B------:R-:W-:Y:S01]  /*1c10*/  IMAD.WIDE.U32 R20, R23, R18, RZ ;  /* 0x0000001217147225 */ /* 0x000fe200078e00ff */
[----:B------:R-:W-:-:S03]  /*1c20*/  IADD3.X R33, PT, PT, RZ, RZ, R33, P3, P2 ;  /* 0x000000ffff217210 */ /* 0x000fc60001fe4421 */
[----:B------:R-:W-:Y:S01]  /*1c30*/  IMAD R22, R23, R19, R21 ;  /* 0x0000001317167224 */ /* 0x000fe200078e0215 */
[----:B------:R-:W-:-:S03]  /*1c40*/  IADD3 R21, P0, PT, RZ, -R20, RZ ;  /* 0x80000014ff157210 */ /* 0x000fc60007f1e0ff */
[----:B------:R-:W-:Y:S02]  /*1c50*/  IMAD R20, R33, R18, R22 ;  /* 0x0000001221147224 */ /* 0x000fe400078e0216 */
[----:B------:R-:W-:-:S03]  /*1c60*/  IMAD.HI.U32 R22, R23, R21, RZ ;  /* 0x0000001517167227 */ /* 0x000fc600078e00ff */
[----:B------:R-:W-:-:S05]  /*1c70*/  IADD3.X R20, PT, PT, RZ, ~R20, RZ, P0, !PT ;  /* 0x80000014ff147210 */ /* 0x000fca00007fe4ff */
[----:B------:R-:W-:-:S04]  /*1c80*/  IMAD.WIDE.U32 R22, P0, R23, R20, R22 ;  /* 0x0000001417167225 */ /* 0x000fc80007800016 */
[----:B------:R-:W-:-:S04]  /*1c90*/  IMAD.HI.U32 R34, R33, R20, RZ ;  /* 0x0000001421227227 */ /* 0x000fc800078e00ff */
[----:B------:R-:W-:Y:S01]  /*1ca0*/  IMAD.HI.U32 R22, P2, R33, R21, R22 ;  /* 0x0000001521167227 */ /* 0x000fe20007840016 */
[----:B------:R-:W-:-:S03]  /*1cb0*/  IADD3 R23, P5, PT, RZ, -R32, RZ ;  /* 0x80000020ff177210 */ /* 0x000fc60007fbe0ff */
[----:B------:R-:W-:Y:S01]  /*1cc0*/  IMAD R21, R33, R20, RZ ;  /* 0x0000001421157224 */ /* 0x000fe200078e02ff */
[----:B------:R-:W-:Y:S01]  /*1cd0*/  SEL R23, R23, R32, !P4 ;  /* 0x0000002017177207 */ /* 0x000fe20006000000 */
[----:B------:R-:W-:Y:S02]  /*1ce0*/  IMAD.X R32, RZ, RZ, ~R31, P5 ;  /* 0x000000ffff207224 */ /* 0x000fe400028e0e1f */
[----:B------:R-:W-:Y:S01]  /*1cf0*/  IMAD.X R33, R34, 0x1, R33, P0 ;  /* 0x0000000122217824 */ /* 0x000fe200000e0621 */
[----:B------:R-:W-:Y:S01]  /*1d00*/  IADD3 R22, P3, PT, R21, R22, RZ ;  /* 0x0000001615167210 */ /* 0x000fe20007f7e0ff */
[----:B------:R-:W-:Y:S01]  /*1d10*/  HFMA2 R21, -RZ, RZ, 0, 0 ;  /* 0x00000000ff157431 */ /* 0x000fe200000001ff */
[-C--:B------:R-:W-:Y:S02]  /*1d20*/  SEL R35, R32, R31.reuse, !P4 ;  /* 0x0000001f20237207 */ /* 0x080fe40006000000 */
[----:B------:R-:W-:Y:S01]  /*1d30*/  LOP3.LUT R31, R28, R31, RZ, 0x3c, !PT ;  /* 0x0000001f1c1f7212 */ /* 0x000fe200078e3cff */
[----:B------:R-:W-:-:S04]  /*1d40*/  IMAD.HI.U32 R20, R22, R23, RZ ;  /* 0x0000001716147227 */ /* 0x000fc800078e00ff */
[----:B------:R-:W-:Y:S01]  /*1d50*/  IMAD.WIDE.U32 R20, R22, R35, R20 ;  /* 0x0000002316147225 */ /* 0x000fe200078e0014 */
[----:B------:R-:W-:-:S05]  /*1d60*/  IADD3.X R22, PT, PT, RZ, RZ, R33, P3, P2 ;  /* 0x000000ffff167210 */ /* 0x000fca0001fe4421 */
[----:B------:R-:W-:-:S04]  /*1d70*/  IMAD.HI.U32 R20, P0, R22, R23, R20 ;  /* 0x0000001716147227 */ /* 0x000fc80007800014 */
[CC--:B------:R-:W-:Y:S02]  /*1d80*/  IMAD R33, R22.reuse, R35.reuse, RZ ;  /* 0x0000002316217224 */ /* 0x0c0fe400078e02ff */
[----:B------:R-:W-:-:S03]  /*1d90*/  IMAD.HI.U32 R22, R22, R35, RZ ;  /* 0x0000002316167227 */ /* 0x000fc600078e00ff */
[----:B------:R-:W-:Y:S01]  /*1da0*/  IADD3 R33, P2, PT, R33, R20, RZ ;  /* 0x0000001421217210 */ /* 0x000fe20007f5e0ff */
[----:B------:R-:W-:-:S04]  /*1db0*/  IMAD.X R22, RZ, RZ, R22, P0 ;  /* 0x000000ffff167224 */ /* 0x000fc800000e0616 */
[----:B------:R-:W-:-:S04]  /*1dc0*/  IMAD.WIDE.U32 R20, R33, R18, RZ ;  /* 0x0000001221147225 */ /* 0x000fc800078e00ff */
[----:B------:R-:W-:Y:S01]  /*1dd0*/  IMAD.X R37, RZ, RZ, R22, P2 ;  /* 0x000000ffff257224 */ /* 0x000fe200010e0616 */
[----:B------:R-:W-:Y:S01]  /*1de0*/  IADD3 R22, P2, PT, -R20, R23, RZ ;  /* 0x0000001714167210 */ /* 0x000fe20007f5e1ff */
[----:B------:R-:W-:-:S03]  /*1df0*/  IMAD R21, R33, R19, R21 ;  /* 0x0000001321157224 */ /* 0x000fc600078e0215 */
[-C--:B------:R-:W-:Y:S01]  /*1e00*/  ISETP.GE.U32.AND P0, PT, R22, R18.reuse, PT ;  /* 0x000000121600720c */ /* 0x080fe20003f06070 */
[----:B------:R-:W-:-:S05]  /*1e10*/  IMAD R20, R37, R18, R21 ;  /* 0x0000001225147224 */ /* 0x000fca00078e0215 */
[----:B------:R-:W-:Y:S01]  /*1e20*/  IADD3.X R35, PT, PT, ~R20, R35, RZ, P2, !PT ;  /* 0x0000002314237210 */ /* 0x000fe200017fe5ff */
[----:B------:R-:W-:Y:S01]  /*1e30*/  VIADD R20, R33, 0x1 ;  /* 0x0000000121147836 */ /* 0x000fe20000000000 */
[----:B------:R-:W-:Y:S02]  /*1e40*/  IADD3 R21, P2, PT, R22, -R18, RZ ;  /* 0x8000001216157210 */ /* 0x000fe40007f5e0ff */
[----:B------:R-:W-:-:S03]  /*1e50*/  ISETP.GE.U32.AND.EX P0, PT, R35, R19, PT, P0 ;  /* 0x000000132300720c */ /* 0x000fc60003f06100 */
[----:B------:R-:W-:Y:S01]  /*1e60*/  IMAD.X R23, R35, 0x1, ~R19, P2 ;  /* 0x0000000123177824 */ /* 0x000fe200010e0e13 */
[----:B------:R-:W-:Y:S02]  /*1e70*/  SEL R21, R21, R22, P0 ;  /* 0x0000001615157207 */ /* 0x000fe40000000000 */
[----:B------:R-:W-:Y:S02]  /*1e80*/  SEL R33, R20, R33, P0 ;  /* 0x0000002114217207 */ /* 0x000fe40000000000 */
[----:B------:R-:W-:Y:S02]  /*1e90*/  SEL R23, R23, R35, P0 ;  /* 0x0000002317177207 */ /* 0x000fe40000000000 */
[----:B------:R-:W-:Y:S01]  /*1ea0*/  ISETP.GE.U32.AND P0, PT, R21, R18, PT ;  /* 0x000000121500720c */ /* 0x000fe20003f06070 */
[----:B------:R-:W-:Y:S01]  /*1eb0*/  IMAD.MOV.U32 R18, RZ, RZ, R6 ;  /* 0x000000ffff127224 */ /* 0x000fe200078e0006 */
[----:B------:R-:W-:Y:S02]  /*1ec0*/  IADD3 R20, PT, PT, R33, 0x1, RZ ;  /* 0x0000000121147810 */ /* 0x000fe40007ffe0ff */
[----:B------:R-:W-:-:S02]  /*1ed0*/  ISETP.GE.U32.AND.EX P0, PT, R23, R19, PT, P0 ;  /* 0x000000131700720c */ /* 0x000fc40003f06100 */
[----:B------:R-:W-:Y:S02]  /*1ee0*/  ISETP.GE.AND P2, PT, R31, RZ, PT ;  /* 0x000000ff1f00720c */ /* 0x000fe40003f46270 */
[----:B------:R-:W-:Y:S02]  /*1ef0*/  SEL R20, R20, R33, P0 ;  /* 0x0000002114147207 */ /* 0x000fe40000000000 */
[----:B------:R-:W-:-:S03]  /*1f00*/  ISETP.NE.U32.AND P0, PT, R30, RZ, PT ;  /* 0x000000ff1e00720c */ /* 0x000fc60003f05070 */
[----:B------:R-:W-:Y:S01]  /*1f10*/  IMAD.MOV R19, RZ, RZ, -R20 ;  /* 0x000000ffff137224 */ /* 0x000fe200078e0a14 */
[----:B------:R-:W-:-:S04]  /*1f20*/  ISETP.NE.AND.EX P0, PT, R28, RZ, PT, P0 ;  /* 0x000000ff1c00720c */ /* 0x000fc80003f05300 */
[----:B------:R-:W-:Y:S02]  /*1f30*/  SEL R20, R19, R20, !P2 ;  /* 0x0000001413147207 */ /* 0x000fe40005000000 */
[----:B------:R-:W-:Y:S02]  /*1f40*/  MOV R19, 0x0 ;  /* 0x0000000000137802 */ /* 0x000fe40000000f00 */
[----:B------:R-:W-:Y:S02]  /*1f50*/  SEL R20, R20, 0xffffffff, P0 ;  /* 0xffffffff14147807 */ /* 0x000fe40000000000 */
[----:B------:R-:W-:Y:S05]  /*1f60*/  RET.REL.NODEC R18 `(_ZN2at6native58_GLOBAL__N__9a069279_25_AdaptiveAveragePooling_cu_ef17039c26adaptive_average_gradinputIN3c108BFloat16EEEvPT_PKS5_iiii) ;  /* 0xffffffe012247950 */ /* 0x000fea0003c3ffff */
.L_x_22:
[----:B------:R-:W-:-:S00]  /*1f70*/  BRA `(.L_x_22) ;  /* 0xfffffffc00fc7947 */ /* 0x000fc0000383ffff */
[----:B------:R-:W-:-:S00]  /*1f80*/  NOP ;  /* 0x0000000000007918 */ /* 0x000fc00000000000 */
[----:B------:R-:W-:-:S00]  /*1f90*/  NOP ;  /* 0x0000000000007918 */ /* 0x000fc00000000000 */
[----:B------:R-:W-:-:S00]  /*1fa0*/  NOP ;  /* 0x0000000000007918 */ /* 0x000fc00000000000 */
[----:B------:R-:W-:-:S00]  /*1fb0*/  NOP ;  /* 0x0000000000007918 */ /* 0x000fc00000000000 */
[----:B------:R-:W-:-:S00]  /*1fc0*/  NOP ;  /* 0x0000000000007918 */ /* 0x000fc00000000000 */
[----:B------:R-:W-:-:S00]  /*1fd0*/  NOP ;  /* 0x0000000000007918 */ /* 0x000fc00000000000 */
[----:B------:R-:W-:-:S00]  /*1fe0*/  NOP ;  /* 0x0000000000007918 */ /* 0x000fc00000000000 */
[----:B------:R-:W-:-:S00]  /*1ff0*/  NOP ;  /* 0x0000000000007918 */ /* 0x000fc00000000000 */
.L_x_577:


//--------------------- .text._ZN2at6native58_GLOBAL__N__9a069279_25_AdaptiveAveragePooling_cu_ef17039c33atomic_adaptive_average_gradinputIN3c108BFloat16EEEvPT_PKS5_iiii --------------------------
	.section	.text._ZN2at6native58_GLOBAL__N__9a069279_25_AdaptiveAveragePooling_cu_ef17039c33atomic_adaptive_average_gradinputIN3c108BFloat16EEEvPT_PKS5_iiii,"ax",@progbits
	.align	128
.text._ZN2at6native58_GLOBAL__N__9a069279_25_AdaptiveAveragePooling_cu_ef17039c33atomic_adaptive_average_gradinputIN3c108BFloat16EEEvPT_PKS5_iiii:
        .type           _ZN2at6native58_GLOBAL__N__9a069279_25_AdaptiveAveragePooling_cu_ef17039c33atomic_adaptive_average_gradinputIN3c108BFloat16EEEvPT_PKS5_iiii,@function
        .size           _ZN2at6native58_GLOBAL__N__9a069279_25_AdaptiveAveragePooling_cu_ef17039c33atomic_adaptive_average_gradinputIN3c108BFloat16EEEvPT_PKS5_iiii,(.L_x_579 - _ZN2at6native58_GLOBAL__N__9a069279_25_AdaptiveAveragePooling_cu_ef17039c33atomic_adaptive_average_gradinputIN3c108BFloat16EEEvPT_PKS5_iiii)
        .other          _ZN2at6native58_GLOBAL__N__9a069279_25_AdaptiveAveragePooling_cu_ef17039c33atomic_adaptive_average_gradinputIN3c108BFloat16EEEvPT_PKS5_iiii,@"STO_CUDA_ENTRY STV_DEFAULT"
_ZN2at6native58_GLOBAL__N__9a069279_25_AdaptiveAveragePooling_cu_ef17039c33atomic_adaptive_average_gradinputIN3c108BFloat16EEEvPT_PKS5_iiii:
        /* <DEDUP_REMOVED lines=9> */
[----:B------:R-:W1:Y:S01]  /*0090*/  S2R R0, SR_TID.X ;  /* 0x0000000000007919 */ /* 0x000e620000002100 */
[----:B------:R-:W2:Y:S01]  /*00a0*/  LDCU UR10, c[0x0][0x360] ;  /* 0x00006c00ff0a77ac */ /* 0x000ea20008000800 */
[----:B------:R-:W3:Y:S05]  /*00b0*/  LDCU UR6, c[0x0][0x374] ;  /* 0x00006e80ff0677ac */ /* 0x000eea0008000800 */
[----:B------:R-:W0:Y:S01]  /*00c0*/  LDC.64 R2, c[0x0][0x390] ;  /* 0x0000e400ff027b82 */ /* 0x000e220000000a00 */
[----:B------:R-:W4:Y:S07]  /*00d0*/  LDCU.64 UR8, c[0x0][0x358] ;  /* 0x00006b00ff0877ac */ /* 0x000f2e0008000a00 */
[----:B------:R-:W5:Y:S01]  /*00e0*/  LDC R6, c[0x0][0x39c] ;  /* 0x0000e700ff067b82 */ /* 0x000f620000000800 */
[----:B---3--:R-:W-:Y:S01]  /*00f0*/  UIMAD UR4, UR4, UR6, URZ ;  /* 0x00000006040472a4 */ /* 0x008fe2000f8e02ff */
[----:B0-----:R-:W-:Y:S01]  /*0100*/  IMAD R2, R2, UR5, RZ ;  /* 0x0000000502027c24 */ /* 0x001fe2000f8e02ff */
[----:B------:R-:W-:-:S03]  /*0110*/  UIMAD UR5, UR5, UR7, URZ ;  /* 0x00000007050572a4 */ /* 0x000fc6000f8e02ff */
[----:B------:R-:W-:Y:S01]  /*0120*/  IMAD R2, R2, R3, RZ ;  /* 0x0000000302027224 */ /* 0x000fe200078e02ff */
[----:B------:R-:W-:Y:S02]  /*0130*/  SHF.R.S32.HI R3, RZ, 0x1f, R3 ;  /* 0x0000001fff037819 */ /* 0x000fe40000011403 */
[----:B-----5:R-:W-:Y:S01]  /*0140*/  SHF.R.S32.HI R5, RZ, 0x1f, R6 ;  /* 0x0000001fff057819 */ /* 0x020fe20000011406 */
[----:B-12-4-:R-:W-:-:S07]  /*0150*/  IMAD R6, R6, UR5, RZ ;  /* 0x0000000506067c24 */ /* 0x016fce000f8e02ff */
.L_x_40:
[----:B------:R-:W0:Y:S01]  /*0160*/  LDC R7, c[0x0][0x398] ;  /* 0x0000e600ff077b82 */ /* 0x000e220000000800 */
[----:B------:R-:W1:Y:S01]  /*0170*/  LDCU UR6, c[0x0][0x390] ;  /* 0x00007200ff0677ac */ /* 0x000e620008000800 */
[----:B------:R-:W-:Y:S01]  /*0180*/  IABS R13, R4 ;  /* 0x00000004000d7213 */ /* 0x000fe20000000000 */
[----:B------:R-:W-:Y:S01]  /*0190*/  IMAD.MOV.U32 R26, RZ, RZ, -0x1 ;  /* 0xffffffffff1a7424 */ /* 0x000fe200078e00ff */
[----:B------:R-:W-:Y:S01]  /*01a0*/  MOV R27, 0xffffffff ;  /* 0xffffffff001b7802 */ /* 0x000fe20000000f00 */
[----:B------:R-:W-:Y:S01]  /*01b0*/  BSSY.RECONVERGENT B0, `(.L_x_23) ;  /* 0x0000048000007945 */ /* 0x000fe20003800200 */
[----:B-1----:R-:W-:Y:S01]  /*01c0*/  IMAD R12, R4, UR6, RZ ;  /* 0x00000006040c7c24 */ /* 0x002fe2000f8e02ff */
[----:B------:R-:W-:Y:S01]  /*01d0*/  USHF.R.S32.HI UR5, URZ, 0x1f, UR6 ;  /* 0x0000001fff057899 */ /* 0x000fe20008011406 */
[----:B0-----:R-:W-:-:S03]  /*01e0*/  IABS R14, R7 ;  /* 0x00000007000e7213 */ /* 0x001fc60000000000 */
        /* <DEDUP_REMOVED lines=9> */
[----:B------:R-:W-:-:S04]  /*0280*/  IMAD R11, R11, R14, RZ ;  /* 0x0000000e0b0b7224 */ /* 0x000fc800078e02ff */
[----:B------:R-:W-:Y:S01]  /*0290*/  IMAD.HI.U32 R9, R9, R11, R8 ;  /* 0x0000000b09097227 */ /* 0x000fe200078e0008 */
[----:B------:R-:W-:-:S03]  /*02a0*/  MOV R11, R13 ;  /* 0x0000000d000b7202 */ /* 0x000fc60000000f00 */
[----:B------:R-:W-:Y:S02]  /*02b0*/  IMAD.MOV.U32 R13, RZ, RZ, R15 ;  /* 0x000000ffff0d7224 */ /* 0x000fe400078e000f */
[----:B------:R-:W-:-:S04]  /*02c0*/  IMAD.HI.U32 R8, R9, R11, RZ ;  /* 0x0000000b09087227 */ /* 0x000fc800078e00ff */
[----:B------:R-:W-:-:S04]  /*02d0*/  IMAD.HI.U32 R10, R9, R13, RZ ;  /* 0x0000000d090a7227 */ /* 0x000fc800078e00ff */
[----:B------:R-:W-:Y:S02]  /*02e0*/  IMAD.MOV R9, RZ, RZ, -R8 ;  /* 0x000000ffff097224 */ /* 0x000fe400078e0a08 */
[----:B------:R-:W-:Y:S02]  /*02f0*/  IMAD.MOV R15, RZ, RZ, -R10 ;  /* 0x000000ffff0f7224 */ /* 0x000fe400078e0a0a */
[C---:B------:R-:W-:Y:S02]  /*0300*/  IMAD R9, R14.reuse, R9, R11 ;  /* 0x000000090e097224 */ /* 0x040fe400078e020b */
[----:B------:R-:W-:Y:S01]  /*0310*/  IMAD R11, R14, R15, R13 ;  /* 0x0000000f0e0b7224 */ /* 0x000fe200078e020d */
[----:B------:R-:W-:Y:S02]  /*0320*/  LOP3.LUT R13, R4, R7, RZ, 0x3c, !PT ;  /* 0x00000007040d7212 */ /* 0x000fe400078e3cff */
[C---:B------:R-:W-:Y:S02]  /*0330*/  ISETP.GT.U32.AND P4, PT, R14.reuse, R9, PT ;  /* 0x000000090e00720c */ /* 0x040fe40003f84070 */
[----:B------:R-:W-:-:S02]  /*0340*/  ISETP.GT.U32.AND P5, PT, R14, R11, PT ;  /* 0x0000000b0e00720c */ /* 0x000fc40003fa4070 */
[----:B------:R-:W-:Y:S02]  /*0350*/  ISETP.GE.AND P0, PT, R13, RZ, PT ;  /* 0x000000ff0d00720c */ /* 0x000fe40003f06270 */
[----:B------:R-:W-:-:S07]  /*0360*/  LOP3.LUT R13, RZ, R7, RZ, 0x33, !PT ;  /* 0x00000007ff0d7212 */ /* 0x000fce00078e33ff */
[-C--:B------:R-:W-:Y:S01]  /*0370*/  @!P4 IADD3 R9, PT, PT, R9, -R14.reuse, RZ ;  /* 0x8000000e0909c210 */ /* 0x080fe20007ffe0ff */
[----:B------:R-:W-:Y:S02]  /*0380*/  @!P4 VIADD R8, R8, 0x1 ;  /* 0x000000010808c836 */ /* 0x000fe40000000000 */
[----:B------:R-:W-:Y:S01]  /*0390*/  @!P5 IMAD.IADD R11, R11, 0x1, -R14 ;  /* 0x000000010b0bd824 */ /* 0x000fe200078e0a0e */
[-C--:B------:R-:W-:Y:S01]  /*03a0*/  ISETP.GE.U32.AND P2, PT, R9, R14.reuse, PT ;  /* 0x0000000e0900720c */ /* 0x080fe20003f46070 */
[----:B------:R-:W-:Y:S02]  /*03b0*/  VIADD R9, R4, 0x1 ;  /* 0x0000000104097836 */ /* 0x000fe40000000000 */
[----:B------:R-:W-:Y:S01]  /*03c0*/  @!P5 VIADD R10, R10, 0x1 ;  /* 0x000000010a0ad836 */ /* 0x000fe20000000000 */
[----:B------:R-:W-:Y:S01]  /*03d0*/  ISETP.GE.U32.AND P3, PT, R11, R14, PT ;  /* 0x0000000e0b00720c */ /* 0x000fe20003f66070 */
[----:B------:R-:W-:-:S04]  /*03e0*/  IMAD.WIDE.U32 R26, R9, UR6, R26 ;  /* 0x00000006091a7c25 */ /* 0x000fc8000f8e001a */
[----:B------:R-:W-:-:S04]  /*03f0*/  IMAD R24, R9, UR5, R27 ;  /* 0x0000000509187c24 */ /* 0x000fc8000f8e021b */
[----:B------:R-:W-:Y:S01]  /*0400*/  @P2 VIADD R8, R8, 0x1 ;  /* 0x0000000108082836 */ /* 0x000fe20000000000 */
[----:B------:R-:W-:-:S03]  /*0410*/  ISETP.NE.AND P2, PT, R7, RZ, PT ;  /* 0x000000ff0700720c */ /* 0x000fc60003f45270 */
[----:B------:R-:W-:Y:S01]  /*0420*/  @P3 IADD3 R10, PT, PT, R10, 0x1, RZ ;  /* 0x000000010a0a3810 */ /* 0x000fe20007ffe0ff */
[----:B------:R-:W-:Y:S01]  /*0430*/  @!P0 IMAD.MOV R8, RZ, RZ, -R8 ;  /* 0x000000ffff088224 */ /* 0x000fe200078e0a08 */
[----:B------:R-:W-:-:S03]  /*0440*/  ISETP.NE.U32.AND P0, PT, R24, RZ, PT ;  /* 0x000000ff1800720c */ /* 0x000fc60003f05070 */
[----:B------:R-:W-:Y:S01]  /*0450*/  @!P1 IMAD.MOV R10, RZ, RZ, -R10 ;  /* 0x000000ffff0a9224 */ /* 0x000fe200078e0a0a */
[----:B------:R-:W-:-:S04]  /*0460*/  SEL R8, R13, R8, !P2 ;  /* 0x000000080d087207 */ /* 0x000fc80005000000 */
[----:B------:R-:W-:-:S05]  /*0470*/  SEL R9, R13, R10, !P2 ;  /* 0x0000000a0d097207 */ /* 0x000fca0005000000 */
[----:B------:R-:W-:Y:S01]  /*0480*/  IMAD R9, R8, UR6, R9 ;  /* 0x0000000608097c24 */ /* 0x000fe2000f8e0209 */
[----:B------:R-:W-:Y:S06]  /*0490*/  @P0 BRA `(.L_x_24) ;  /* 0x00000000004c0947 */ /* 0x000fec0003800000 */
[----:B------:R-:W0:Y:S08]  /*04a0*/  I2F.U32.RP R8, R7 ;  /* 0x0000000700087306 */ /* 0x000e300000209000 */
[----:B0-----:R-:W0:Y:S02]  /*04b0*/  MUFU.RCP R8, R8 ;  /* 0x0000000800087308 */ /* 0x001e240000001000 */
[----:B0-----:R-:W-:-:S06]  /*04c0*/  VIADD R10, R8, 0xffffffe ;  /* 0x0ffffffe080a7836 */ /* 0x001fcc0000000000 */
[----:B------:R0:W1:Y:S02]  /*04d0*/  F2I.FTZ.U32.TRUNC.NTZ R11, R10 ;  /* 0x0000000a000b7305 */ /* 0x000064000021f000 */
[----:B0-----:R-:W-:Y:S01]  /*04e0*/  IMAD.MOV.U32 R10, RZ, RZ, RZ ;  /* 0x000000ffff0a7224 */ /* 0x001fe200078e00ff */
[----:B-1----:R-:W-:-:S05]  /*04f0*/  IADD3 R12, PT, PT, RZ, -R11, RZ ;  /* 0x8000000bff0c7210 */ /* 0x002fca0007ffe0ff */
        /* <DEDUP_REMOVED lines=13> */
.L_x_24:
[----:B------:R-:W0:Y:S01]  /*05d0*/  LDCU UR5, c[0x0][0x398] ;  /* 0x00007300ff0577ac */ /* 0x000e220008000800 */
[----:B------:R-:W-:Y:S01]  /*05e0*/  IMAD.MOV.U32 R21, RZ, RZ, RZ ;  /* 0x000000ffff157224 */ /* 0x000fe200078e00ff */
[----:B------:R-:W-:Y:S01]  /*05f0*/  MOV R8, 0x620 ;  /* 0x0000062000087802 */ /* 0x000fe20000000f00 */
[----:B0-----:R-:W-:-:S07]  /*0600*/  IMAD.U32 R22, RZ, RZ, UR5 ;  /* 0x00000005ff167e24 */ /* 0x001fce000f8e00ff */
[----:B------:R-:W-:Y:S05]  /*0610*/  CALL.REL.NOINC `($__internal_1_$__cuda_sm20_div_s64) ;  /* 0x0000000800ac7944 */ /* 0x000fea0003c00000 */
[----:B------:R-:W-:-:S07]  /*0620*/  MOV R12, R16 ;  /* 0x00000010000c7202 */ /* 0x000fce0000000f00 */
.L_x_25:
[----:B------:R-:W-:Y:S05]  /*0630*/  BSYNC.RECONVERGENT B0 ;  /* 0x0000000000007941 */ /* 0x000fea0003800200 */
.L_x_23:
[----:B------:R-:W0:Y:S01]  /*0640*/  LDC R13, c[0x0][0x39c] ;  /* 0x0000e700ff0d7b82 */ /* 0x000e220000000800 */
[----:B------:R-:W-:Y:S01]  /*0650*/  BSSY.RECONVERGENT B0, `(.L_x_26) ;  /* 0x00000a2000007945 */ /* 0x000fe20003800200 */
[----:B0-----:R-:W-:-:S13]  /*0660*/  ISETP.GE.AND P0, PT, R0, R13, PT ;  /* 0x0000000d0000720c */ /* 0x001fda0003f06270 */
[----:B------:R-:W-:Y:S05]  /*0670*/  @P0 BRA `(.L_x_27) ;  /* 0x00000008007c0947 */ /* 0x000fea0003800000 */
[----:B------:R-:W-:Y:S01]  /*0680*/  IMAD.IADD R7, R12, 0x1, -R9 ;  /* 0x000000010c077824 */ /* 0x000fe200078e0a09 */
[----:B------:R-:W0:Y:S01]  /*0690*/  LDCU UR5, c[0x0][0x394] ;  /* 0x00007280ff0577ac */ /* 0x000e220008000800 */
[----:B------:R-:W-:Y:S02]  /*06a0*/  IMAD R13, R4, R13, RZ ;  /* 0x0000000d040d7224 */ /* 0x000fe400078e02ff */
[----:B------:R-:W-:Y:S02]  /*06b0*/  VIADD R8, R7, 0x1 ;  /* 0x0000000107087836 */ /* 0x000fe40000000000 */
[----:B------:R-:W-:Y:S01]  /*06c0*/  IMAD.MOV.U32 R12, RZ, RZ, R0 ;  /* 0x000000ffff0c7224 */ /* 0x000fe200078e0000 */
[----:B------:R-:W-:Y:S02]  /*06d0*/  SHF.R.S32.HI R15, RZ, 0x1f, R13 ;  /* 0x0000001fff0f7819 */ /* 0x000fe4000001140d */
[----:B------:R-:W-:-:S06]  /*06e0*/  I2FP.F32.S32 R8, R8 ;  /* 0x0000000800087245 */ /* 0x000fcc0000201400 */
[----:B------:R-:W1:Y:S01]  /*06f0*/  F2F.BF16.F32 R8, R8 ;  /* 0x0000000800087304 */ /* 0x000e620000202000 */
[----:B0-----:R-:W-:Y:S01]  /*0700*/  IMAD R11, R9, UR5, RZ ;  /* 0x00000005090b7c24 */ /* 0x001fe2000f8e02ff */
[----:B------:R-:W-:-:S04]  /*0710*/  IADD3 R9, P1, PT, R6, R13, RZ ;  /* 0x0000000d06097210 */ /* 0x000fc80007f3e0ff */
[----:B------:R-:W-:Y:S02]  /*0720*/  IADD3 R10, P0, PT, R2, R11, RZ ;  /* 0x0000000b020a7210 */ /* 0x000fe40007f1e0ff */
[----:B------:R-:W-:Y:S02]  /*0730*/  SHF.R.S32.HI R13, RZ, 0x1f, R11 ;  /* 0x0000001fff0d7819 */ /* 0x000fe4000001140b */
[----:B------:R-:W-:Y:S02]  /*0740*/  LEA.HI.X.SX32 R11, R6, R15, 0x1, P1 ;  /* 0x0000000f060b7211 */ /* 0x000fe400008f0eff */
[----:B------:R-:W-:Y:S02]  /*0750*/  LEA.HI.X.SX32 R13, R2, R13, 0x1, P0 ;  /* 0x0000000d020d7211 */ /* 0x000fe400000f0eff */
[----:B-1----:R-:W-:-:S07]  /*0760*/  SHF.L.U32 R20, R8, 0x10, RZ ;  /* 0x0000001008147819 */ /* 0x002fce00000006ff */
.L_x_39:
[----:B------:R-:W0:Y:S01]  /*0770*/  LDCU UR5, c[0x0][0x394] ;  /* 0x00007280ff0577ac */ /* 0x000e220008000800 */
[----:B------:R-:W-:Y:S01]  /*0780*/  VIADD R15, R12, 0x1 ;  /* 0x000000010c0f7836 */ /* 0x000fe20000000000 */
[----:B------:R-:W-:Y:S01]  /*0790*/  BSSY.RECONVERGENT B1, `(.L_x_28) ;  /* 0x0000022000017945 */ /* 0x000fe20003800200 */
[----:B------:R-:W-:Y:S02]  /*07a0*/  IMAD.MOV.U32 R26, RZ, RZ, -0x1 ;  /* 0xffffffffff1a7424 */ /* 0x000fe400078e00ff */
[----:B------:R-:W-:Y:S02]  /*07b0*/  IMAD.MOV.U32 R27, RZ, RZ, -0x1 ;  /* 0xffffffffff1b7424 */ /* 0x000fe400078e00ff */
[----:B0-----:R-:W-:-:S04]  /*07c0*/  IMAD.WIDE.U32 R26, R15, UR5, R26 ;  /* 0x000000050f1a7c25 */ /* 0x001fc8000f8e001a */
[----:B------:R-:W-:-:S05]  /*07d0*/  IMAD R24, R15, R3, R27 ;  /* 0x000000030f187224 */ /* 0x000fca00078e021b */
[----:B------:R-:W-:-:S04]  /*07e0*/  LOP3.LUT R8, R24, R5, RZ, 0xfc, !PT ;  /* 0x0000000518087212 */ /* 0x000fc800078efcff */
[----:B------:R-:W-:-:S13]  /*07f0*/  ISETP.NE.U32.AND P0, PT, R8, RZ, PT ;  /* 0x000000ff0800720c */ /* 0x000fda0003f05070 */
[----:B------:R-:W-:Y:S05]  /*0800*/  @P0 BRA `(.L_x_29) ;  /* 0x0000000000500947 */ /* 0x000fea0003800000 */
[----:B------:R-:W0:Y:S02]  /*0810*/  LDCU UR5, c[0x0][0x39c] ;  /* 0x00007380ff0577ac */ /* 0x000e240008000800 */
[----:B0-----:R-:W0:Y:S01]  /*0820*/  I2F.U32.RP R8, UR5 ;  /* 0x0000000500087d06 */ /* 0x001e220008209000 */
[----:B------:R-:W-:-:S07]  /*0830*/  ISETP.NE.U32.AND P2, PT, RZ, UR5, PT ;  /* 0x00000005ff007c0c */ /* 0x000fce000bf45070 */
[----:B0-----:R-:W0:Y:S02]  /*0840*/  MUFU.RCP R8, R8 ;  /* 0x0000000800087308 */ /* 0x001e240000001000 */
[----:B0-----:R-:W-:-:S06]  /*0850*/  IADD3 R14, PT, PT, R8, 0xffffffe, RZ ;  /* 0x0ffffffe080e7810 */ /* 0x001fcc0007ffe0ff */
[----:B------:R0:W1:Y:S02]  /*0860*/  F2I.FTZ.U32.TRUNC.NTZ R15, R14 ;  /* 0x0000000e000f7305 */ /* 0x000064000021f000 */
[----:B0-----:R-:W-:Y:S02]  /*0870*/  IMAD.MOV.U32 R14, RZ, RZ, RZ ;  /* 0x000000ffff0e7224 */ /* 0x001fe400078e00ff */
[----:B-1----:R-:W-:-:S04]  /*0880*/  IMAD.MOV R17, RZ, RZ, -R15 ;  /* 0x000000ffff117224 */ /* 0x002fc800078e0a0f */
        /* <DEDUP_REMOVED lines=12> */
.L_x_29:
[----:B------:R-:W0:Y:S01]  /*0950*/  LDCU UR5, c[0x0][0x39c] ;  /* 0x00007380ff0577ac */ /* 0x000e220008000800 */
[----:B------:R-:W-:Y:S01]  /*0960*/  IMAD.MOV.U32 R21, RZ, RZ, R5 ;  /* 0x000000ffff157224 */ /* 0x000fe200078e0005 */
[----:B------:R-:W-:Y:S02]  /*0970*/  MOV R8, 0x9a0 ;  /* 0x000009a000087802 */ /* 0x000fe40000000f00 */
[----:B0-----:R-:W-:-:S07]  /*0980*/  MOV R22, UR5 ;  /* 0x0000000500167c02 */ /* 0x001fce0008000f00 */
[----:B------:R-:W-:Y:S05]  /*0990*/  CALL.REL.NOINC `($__internal_1_$__cuda_sm20_div_s64) ;  /* 0x0000000400cc7944 */ /* 0x000fea0003c00000 */
[----:B------:R-:W-:-:S07]  /*09a0*/  IMAD.MOV.U32 R8, RZ, RZ, R16 ;  /* 0x000000ffff087224 */ /* 0x000fce00078e0010 */
.L_x_30:
[----:B------:R-:W-:Y:S05]  /*09b0*/  BSYNC.RECONVERGENT B1 ;  /* 0x0000000000017941 */ /* 0x000fea0003800200 */
.L_x_28:
[----:B------:R-:W0:Y:S01]  /*09c0*/  LDC R17, c[0x0][0x39c] ;  /* 0x0000e700ff117b82 */ /* 0x000e220000000800 */
[----:B------:R-:W1:Y:S01]  /*09d0*/  LDCU UR5, c[0x0][0x394] ;  /* 0x00007280ff0577ac */ /* 0x000e620008000800 */
[----:B------:R-:W-:Y:S01]  /*09e0*/  IABS R23, R12 ;  /* 0x0000000c00177213 */ /* 0x000fe20000000000 */
        /* <DEDUP_REMOVED lines=10> */
[----:B0-----:R-:W-:Y:S02]  /*0a90*/  HFMA2 R14, -RZ, RZ, 0, 0 ;  /* 0x00000000ff0e7431 */ /* 0x001fe400000001ff */
[----:B-1----:R-:W-:-:S04]  /*0aa0*/  IMAD.MOV R21, RZ, RZ, -R15 ;  /* 0x000000ffff157224 */ /* 0x002fc800078e0a0f */
[----:B------:R-:W-:-:S04]  /*0ab0*/  IMAD R21, R21, R16, RZ ;  /* 0x0000001015157224 */ /* 0x000fc800078e02ff */
[----:B------:R-:W-:-:S04]  /*0ac0*/  IMAD.HI.U32 R15, R15, R21, R14 ;  /* 0x000000150f0f7227 */ /* 0x000fc800078e000e */
[----:B------:R-:W-:Y:S02]  /*0ad0*/  IMAD.MOV.U32 R21, RZ, RZ, R22 ;  /* 0x000000ffff157224 */ /* 0x000fe400078e0016 */
[----:B------:R-:W-:Y:S02]  /*0ae0*/  IMAD.MOV.U32 R22, RZ, RZ, R23 ;  /* 0x000000ffff167224 */ /* 0x000fe400078e0017 */
[----:B------:R-:W-:-:S04]  /*0af0*/  IMAD.HI.U32 R14, R15, R21, RZ ;  /* 0x000000150f0e7227 */ /* 0x000fc800078e00ff */
[----:B------:R-:W-:-:S04]  /*0b00*/  IMAD.HI.U32 R19, R15, R22, RZ ;  /* 0x000000160f137227 */ /* 0x000fc800078e00ff */
[----:B------:R-:W-:Y:S01]  /*0b10*/  IMAD.MOV R15, RZ, RZ, -R14 ;  /* 0x000000ffff0f7224 */ /* 0x000fe200078e0a0e */
[----:B------:R-:W-:-:S03]  /*0b20*/  IADD3 R23, PT, PT, -R19, RZ, RZ ;  /* 0x000000ff13177210 */ /* 0x000fc60007ffe1ff */
[C---:B------:R-:W-:Y:S02]  /*0b30*/  IMAD R15, R16.reuse, R15, R21 ;  /* 0x0000000f100f7224 */ /* 0x040fe400078e0215 */
[----:B------:R-:W-:-:S03]  /*0b40*/  IMAD R21, R16, R23, R22 ;  /* 0x0000001710157224 */ /* 0x000fc600078e0216 */
[C---:B------:R-:W-:Y:S02]  /*0b50*/  ISETP.GT.U32.AND P4, PT, R16.reuse, R15, PT ;  /* 0x0000000f1000720c */ /* 0x040fe40003f84070 */
[----:B------:R-:W-:-:S11]  /*0b60*/  ISETP.GT.U32.AND P5, PT, R16, R21, PT ;  /* 0x000000151000720c */ /* 0x000fd60003fa4070 */
[--C-:B------:R-:W-:Y:S02]  /*0b70*/  @!P4 IMAD.IADD R15, R15, 0x1, -R16.reuse ;  /* 0x000000010f0fc824 */ /* 0x100fe400078e0a10 */
[----:B------:R-:W-:Y:S01]  /*0b80*/  @!P5 IMAD.IADD R21, R21, 0x1, -R16 ;  /* 0x000000011515d824 */ /* 0x000fe200078e0a10 */
[----:B------:R-:W-:Y:S01]  /*0b90*/  @!P5 IADD3 R19, PT, PT, R19, 0x1, RZ ;  /* 0x000000011313d810 */ /* 0x000fe20007ffe0ff */
[----:B------:R-:W-:Y:S01]  /*0ba0*/  @!P4 VIADD R14, R14, 0x1 ;  /* 0x000000010e0ec836 */ /* 0x000fe20000000000 */
[-C--:B------:R-:W-:Y:S02]  /*0bb0*/  ISETP.GE.U32.AND P2, PT, R15, R16.reuse, PT ;  /* 0x000000100f00720c */ /* 0x080fe40003f46070 */
[----:B------:R-:W-:Y:S02]  /*0bc0*/  ISETP.GE.U32.AND P3, PT, R21, R16, PT ;  /* 0x000000101500720c */ /* 0x000fe40003f66070 */
[----:B------:R-:W-:-:S04]  /*0bd0*/  LOP3.LUT R15, R12, R17, RZ, 0x3c, !PT ;  /* 0x000000110c0f7212 */ /* 0x000fc800078e3cff */
[----:B------:R-:W-:-:S05]  /*0be0*/  ISETP.GE.AND P0, PT, R15, RZ, PT ;  /* 0x000000ff0f00720c */ /* 0x000fca0003f06270 */
[----:B------:R-:W-:Y:S01]  /*0bf0*/  @P2 VIADD R14, R14, 0x1 ;  /* 0x000000010e0e2836 */ /* 0x000fe20000000000 */
[----:B------:R-:W-:Y:S01]  /*0c00*/  ISETP.NE.AND P2, PT, R17, RZ, PT ;  /* 0x000000ff1100720c */ /* 0x000fe20003f45270 */
[----:B------:R-:W-:Y:S01]  /*0c10*/  @P3 VIADD R19, R19, 0x1 ;  /* 0x0000000113133836 */ /* 0x000fe20000000000 */
[----:B------:R-:W-:Y:S01]  /*0c20*/  LOP3.LUT R17, RZ, R17, RZ, 0x33, !PT ;  /* 0x00000011ff117212 */ /* 0x000fe200078e33ff */
[----:B------:R-:W-:-:S04]  /*0c30*/  @!P1 IMAD.MOV R14, RZ, RZ, -R14 ;  /* 0x000000ffff0e9224 */ /* 0x000fc800078e0a0e */
[----:B------:R-:W-:Y:S02]  /*0c40*/  @!P0 IADD3 R19, PT, PT, -R19, RZ, RZ ;  /* 0x000000ff13138210 */ /* 0x000fe40007ffe1ff */
[----:B------:R-:W-:Y:S02]  /*0c50*/  ISETP.GT.U32.AND P0, PT, R7, 0x7ffffffe, PT ;  /* 0x7ffffffe0700780c */ /* 0x000fe40003f04070 */
[C---:B------:R-:W-:Y:S02]  /*0c60*/  SEL R14, R17.reuse, R14, !P2 ;  /* 0x0000000e110e7207 */ /* 0x040fe40005000000 */
[----:B------:R-:W-:-:S05]  /*0c70*/  SEL R17, R17, R19, !P2 ;  /* 0x0000001311117207 */ /* 0x000fca0005000000 */
[----:B------:R-:W-:-:S04]  /*0c80*/  IMAD R17, R17, UR5, R14 ;  /* 0x0000000511117c24 */ /* 0x000fc8000f8e020e */
[----:B------:R-:W-:Y:S05]  /*0c90*/  @P0 BRA `(.L_x_32) ;  /* 0x0000000000e00947 */ /* 0x000fea0003800000 */
[----:B------:R-:W0:Y:S01]  /*0ca0*/  LDCU.128 UR12, c[0x0][0x380] ;  /* 0x00007000ff0c77ac */ /* 0x000e220008000c00 */
[----:B------:R-:W-:-:S05]  /*0cb0*/  IADD3 R15, P0, PT, R12, R9, RZ ;  /* 0x000000090c0f7210 */ /* 0x000fca0007f1e0ff */
[----:B------:R-:W-:Y:S01]  /*0cc0*/  IMAD.X R16, RZ, RZ, R11, P0 ;  /* 0x000000ffff107224 */ /* 0x000fe200000e060b */
[----:B0-----:R-:W-:-:S04]  /*0cd0*/  LEA R14, P1, R15, UR14, 0x1 ;  /* 0x0000000e0f0e7c11 */ /* 0x001fc8000f8208ff */
[----:B------:R-:W-:-:S05]  /*0ce0*/  LEA.HI.X R15, R15, UR15, R16, 0x1, P1 ;  /* 0x0000000f0f0f7c11 */ /* 0x000fca00088f0c10 */
[----:B------:R0:W2:Y:S01]  /*0cf0*/  LDG.E.U16 R14, desc[UR8][R14.64] ;  /* 0x000000080e0e7981 */ /* 0x0000a2000c1e1500 */
[----:B------:R-:W-:Y:S01]  /*0d00*/  IMAD.IADD R8, R8, 0x1, -R17 ;  /* 0x0000000108087824 */ /* 0x000fe200078e0a11 */
[----:B------:R-:W-:Y:S03]  /*0d10*/  MUFU.RCP R23, R20 ;  /* 0x0000001400177308 */ /* 0x000fe60000001000 */
[----:B------:R-:W-:-:S05]  /*0d20*/  VIADD R16, R8, 0x1 ;  /* 0x0000000108107836 */ /* 0x000fca0000000000 */
[----:B------:R-:W-:Y:S02]  /*0d30*/  I2FP.F32.S32 R18, R16 ;  /* 0x0000001000127245 */ /* 0x000fe40000201400 */
[----:B0-----:R-:W-:-:S04]  /*0d40*/  IADD3 R15, P0, PT, R17, R10, RZ ;  /* 0x0000000a110f7210 */ /* 0x001fc80007f1e0ff */
[----:B------:R-:W0:Y:S01]  /*0d50*/  F2F.BF16.F32 R18, R18 ;  /* 0x0000001200127304 */ /* 0x000e220000202000 */
[----:B------:R-:W-:Y:S01]  /*0d60*/  LEA.HI.X.SX32 R22, R17, R13, 0x1, P0 ;  /* 0x0000000d11167211 */ /* 0x000fe200000f0eff */
[----:B------:R-:W-:Y:S01]  /*0d70*/  IMAD.MOV.U32 R17, RZ, RZ, RZ ;  /* 0x000000ffff117224 */ /* 0x000fe200078e00ff */
[----:B0-----:R-:W-:-:S06]  /*0d80*/  SHF.L.U32 R19, R18, 0x10, RZ ;  /* 0x0000001012137819 */ /* 0x001fcc00000006ff */
[----:B------:R-:W0:Y:S01]  /*0d90*/  MUFU.RCP R19, R19 ;  /* 0x0000001300137308 */ /* 0x000e220000001000 */
[----:B--2---:R-:W-:-:S04]  /*0da0*/  IMAD.U32 R16, R14, 0x10000, RZ ;  /* 0x000100000e107824 */ /* 0x004fc800078e00ff */
[----:B0-----:R-:W-:Y:S01]  /*0db0*/  FMUL.FTZ R21, R16, R19 ;  /* 0x0000001310157220 */ /* 0x001fe20000410000 */
[----:B------:R-:W-:-:S04]  /*0dc0*/  LEA R16, P1, R15, UR12, 0x1 ;  /* 0x0000000c0f107c11 */ /* 0x000fc8000f8208ff */
[----:B------:R-:W-:Y:S01]  /*0dd0*/  LEA.HI.X R18, R15, UR13, R22, 0x1, P1 ;  /* 0x0000000d0f127c11 */ /* 0x000fe200088f0c16 */
[----:B------:R-:W0:Y:S02]  /*0de0*/  F2F.BF16.F32 R21, R21 ;  /* 0x0000001500157304 */ /* 0x000e240000202000 */
[----:B0-----:R-:W-:-:S04]  /*0df0*/  IMAD.U32 R14, R21, 0x10000, RZ ;  /* 0x00010000150e7824 */ /* 0x001fc800078e00ff */
[----:B------:R-:W-:-:S05]  /*0e00*/  FMUL.FTZ R14, R14, R23 ;  /* 0x000000170e0e7220 */ /* 0x000fca0000410000 */
[----:B------:R-:W-:-:S07]  /*0e10*/  F2FP.BF16.F32.PACK_AB R19, RZ, R14 ;  /* 0x0000000eff13723e */ /* 0x000fce00000010ff */
.L_x_38:
[----:B------:R-:W-:Y:S01]  /*0e20*/  ISETP.GT.U32.AND P1, PT, R8, 0x7ffffffe, PT ;  /* 0x7ffffffe0800780c */ /* 0x000fe20003f24070 */
[----:B------:R-:W-:Y:S01]  /*0e30*/  BSSY.RECONVERGENT B2, `(.L_x_33) ;  /* 0x000001a000027945 */ /* 0x000fe20003800200 */
[C---:B------:R-:W-:Y:S02]  /*0e40*/  ISETP.NE.AND P0, PT, R17.reuse, R7, PT ;  /* 0x000000071100720c */ /* 0x040fe40003f05270 */
[----:B------:R-:W-:-:S09]  /*0e50*/  IADD3 R17, PT, PT, R17, 0x1, RZ ;  /* 0x0000000111117810 */ /* 0x000fd20007ffe0ff */
[----:B------:R-:W-:Y:S05]  /*0e60*/  @P1 BRA `(.L_x_34) ;  /* 0x0000000000581947 */ /* 0x000fea0003800000 */
[----:B------:R-:W-:Y:S02]  /*0e70*/  IMAD.MOV.U32 R23, RZ, RZ, R16 ;  /* 0x000000ffff177224 */ /* 0x000fe400078e0010 */
[----:B------:R-:W-:Y:S02]  /*0e80*/  IMAD.MOV.U32 R15, RZ, RZ, R18 ;  /* 0x000000ffff0f7224 */ /* 0x000fe400078e0012 */
[----:B------:R-:W-:-:S07]  /*0e90*/  IMAD.MOV.U32 R22, RZ, RZ, R8 ;  /* 0x000000ffff167224 */ /* 0x000fce00078e0008 */
.L_x_37:
[C---:B------:R-:W-:Y:S01]  /*0ea0*/  LOP3.LUT R14, R23.reuse, 0xfffffffd, RZ, 0xc0, !PT ;  /* 0xfffffffd170e7812 */ /* 0x040fe200078ec0ff */
[----:B------:R-:W-:Y:S01]  /*0eb0*/  BSSY.RECONVERGENT B3, `(.L_x_35) ;  /* 0x000000c000037945 */ /* 0x000fe20003800200 */
[----:B------:R-:W-:-:S03]  /*0ec0*/  LOP3.LUT R24, R23, 0x2, RZ, 0xc0, !PT ;  /* 0x0000000217187812 */ /* 0x000fc600078ec0ff */
[----:B------:R0:W5:Y:S01]  /*0ed0*/  LD.E R21, desc[UR8][R14.64] ;  /* 0x000000080e157980 */ /* 0x000162000c101900 */
[----:B------:R-:W-:Y:S02]  /*0ee0*/  ISETP.EQ.U32.AND P1, PT, R24, RZ, PT ;  /* 0x000000ff1800720c */ /* 0x000fe40003f22070 */
[----:B------:R-:W-:-:S04]  /*0ef0*/  MOV R24, 0x3254 ;  /* 0x0000325400187802 */ /* 0x000fc80000000f00 */
[----:B------:R-:W-:-:S07]  /*0f00*/  SEL R25, R24, 0x7610, P1 ;  /* 0x0000761018197807 */ /* 0x000fce0000800000 */
.L_x_36:
[----:B-----5:R-:W-:-:S05]  /*0f10*/  HADD2.BF16_V2 R24, R21, R19.H0_H0 ;  /* 0x2000001315187230 */ /* 0x020fca0000200000 */
[----:B------:R-:W-:-:S06]  /*0f20*/  PRMT R24, R21, R25, R24 ;  /* 0x0000001915187216 */ /* 0x000fcc0000000018 */
[----:B------:R-:W2:Y:S02]  /*0f30*/  ATOM.E.CAS.STRONG.GPU PT, R24, [R14], R21, R24 ;  /* 0x000000150e18738b */ /* 0x000ea400001ee118 */
[----:B--2---:R-:W-:Y:S01]  /*0f40*/  ISETP.NE.U32.AND P1, PT, R24, R21, PT ;  /* 0x000000151800720c */ /* 0x004fe20003f25070 */
[----:B------:R-:W-:-:S12]  /*0f50*/  IMAD.MOV.U32 R21, RZ, RZ, R24 ;  /* 0x000000ffff157224 */ /* 0x000fd800078e0018 */
[----:B------:R-:W-:Y:S05]  /*0f60*/  @P1 BRA `(.L_x_36) ;  /* 0xfffffffc00e81947 */ /* 0x000fea000383ffff */
[----:B------:R-:W-:Y:S05]  /*0f70*/  BSYNC.RECONVERGENT B3 ;  /* 0x0000000000037941 */ /* 0x000fea0003800200 */
.L_x_35:
[----:B------:R-:W-:Y:S01]  /*0f80*/  VIADD R22, R22, 0xffffffff ;  /* 0xffffffff16167836 */ /* 0x000fe20000000000 */
[----:B------:R-:W-:-:S04]  /*0f90*/  IADD3 R23, P2, PT, R23, 0x2, RZ ;  /* 0x0000000217177810 */ /* 0x000fc80007f5e0ff */
[----:B------:R-:W-:Y:S01]  /*0fa0*/  ISETP.NE.AND P1, PT, R22, -0x1, PT ;  /* 0xffffffff1600780c */ /* 0x000fe20003f25270 */
[----:B0-----:R-:W-:-:S12]  /*0fb0*/  IMAD.X R15, RZ, RZ, R15, P2 ;  /* 0x000000ffff0f7224 */ /* 0x001fd800010e060f */
[----:B------:R-:W-:Y:S05]  /*0fc0*/  @P1 BRA `(.L_x_37) ;  /* 0xfffffffc00b41947 */ /* 0x000fea000383ffff */
.L_x_34:
[----:B------:R-:W-:Y:S05]  /*0fd0*/  BSYNC.RECONVERGENT B2 ;  /* 0x0000000000027941 */ /* 0x000fea0003800200 */
.L_x_33:
[----:B------:R-:W0:Y:S02]  /*0fe0*/  LDC R15, c[0x0][0x394] ;  /* 0x0000e500ff0f7b82 */ /* 0x000e240000000800 */
[----:B0-----:R-:W-:-:S04]  /*0ff0*/  LEA R16, P1, R15, R16, 0x1 ;  /* 0x000000100f107211 */ /* 0x001fc800078208ff */
[----:B------:R-:W-:Y:S01]  /*1000*/  LEA.HI.X R18, R15, R18, R3, 0x1, P1 ;  /* 0x000000120f127211 */ /* 0x000fe200008f0c03 */
[----:B------:R-:W-:Y:S08]  /*1010*/  @P0 BRA `(.L_x_38) ;  /* 0xfffffffc00800947 */ /* 0x000ff0000383ffff */
.L_x_32:
[----:B------:R-:W-:Y:S05]  /*1020*/  BSYNC.RECONVERGENT B1 ;  /* 0x0000000000017941 */ /* 0x000fea0003800200 */
.L_x_31:
[----:B------:R-:W0:Y:S01]  /*1030*/  LDCU UR5, c[0x0][0x39c] ;  /* 0x00007380ff0577ac */ /* 0x000e220008000800 */
[----:B------:R-:W-:-:S04]  /*1040*/  IADD3 R12, PT, PT, R12, UR10, RZ ;  /* 0x0000000a0c0c7c10 */ /* 0x000fc8000fffe0ff */
[----:B0-----:R-:W-:-:S13]  /*1050*/  ISETP.GE.AND P0, PT, R12, UR5, PT ;  /* 0x000000050c007c0c */ /* 0x001fda000bf06270 */
[----:B------:R-:W-:Y:S05]  /*1060*/  @!P0 BRA `(.L_x_39) ;  /* 0xfffffff400c08947 */ /* 0x000fea000383ffff */
.L_x_27:
[----:B------:R-:W-:Y:S05]  /*1070*/  BSYNC.RECONVERGENT B0 ;  /* 0x0000000000007941 */ /* 0x000fea0003800200 */
.L_x_26:
[----:B------:R-:W0:Y:S01]  /*1080*/  LDCU UR5, c[0x0][0x398] ;  /* 0x00007300ff0577ac */ /* 0x000e220008000800 */
[----:B------:R-:W-:-:S05]  /*1090*/  VIADD R4, R4, UR4 ;  /* 0x0000000404047c36 */ /* 0x000fca0008000000 */
[----:B0-----:R-:W-:-:S13]  /*10a0*/  ISETP.GE.AND P0, PT, R4, UR5, PT ;  /* 0x0000000504007c0c */ /* 0x001fda000bf06270 */
[----:B------:R-:W-:Y:S05]  /*10b0*/  @!P0 BRA `(.L_x_40) ;  /* 0xfffffff000288947 */ /* 0x000fea000383ffff */
[----:B------:R-:W-:Y:S05]  /*10c0*/  EXIT ;  /* 0x000000000000794d */ /* 0x000fea0003800000 */
        .weak           $__internal_1_$__cuda_sm20_div_s64
        .type           $__internal_1_$__cuda_sm20_div_s64,@function
        .size           $__internal_1_$__cuda_sm20_div_s64,(.L_x_579 - $__internal_1_$__cuda_sm20_div_s64)
$__internal_1_$__cuda_sm20_div_s64:
        /* <DEDUP_REMOVED lines=8> */
[----:B0-----:R-:W-:-:S15]  /*1150*/  IADD3 R14, PT, PT, R27, 0x1ffffffe, RZ ;  /* 0x1ffffffe1b0e7810 */ /* 0x001fde0007ffe0ff */
        /* <DEDUP_REMOVED lines=8> */
[----:B------:R-:W-:-:S04]  /*11e0*/  IMAD.HI.U32 R18, R14, R23, RZ ;  /* 0x000000170e127227 */ /* 0x000fc800078e00ff */
[----:B------:R-:W-:Y:S02]  /*11f0*/  IMAD.X R25, RZ, RZ, ~R19, P0 ;  /* 0x000000ffff197224 */ /* 0x000fe400000e0e13 */
[----:B------:R-:W-:Y:S02]  /*1200*/  IMAD.MOV.U32 R19, RZ, RZ, R14 ;  /* 0x000000ffff137224 */ /* 0x000fe400078e000e */
[----:B------:R-:W-:-:S04]  /*1210*/  IMAD.WIDE.U32 R18, P0, R14, R25, R18 ;  /* 0x000000190e127225 */ /* 0x000fc80007800012 */
[----:B------:R-:W-:-:S04]  /*1220*/  IMAD.HI.U32 R18, P1, R15, R23, R18 ;  /* 0x000000170f127227 */ /* 0x000fc80007820012 */
[CC--:B------:R-:W-:Y:S02]  /*1230*/  IMAD R19, R15.reuse, R25.reuse, RZ ;  /* 0x000000190f137224 */ /* 0x0c0fe400078e02ff */
[----:B------:R-:W-:-:S03]  /*1240*/  IMAD.HI.U32 R23, R15, R25, RZ ;  /* 0x000000190f177227 */ /* 0x000fc600078e00ff */
[----:B------:R-:W-:Y:S02]  /*1250*/  IADD3 R19, P2, PT, R19, R18, RZ ;  /* 0x0000001213137210 */ /* 0x000fe40007f5e0ff */
[----:B------:R-:W-:-:S03]  /*1260*/  IADD3.X R23, PT, PT, R23, R15, RZ, P0, !PT ;  /* 0x0000000f17177210 */ /* 0x000fc600007fe4ff */
[----:B------:R-:W-:Y:S01]  /*1270*/  IMAD.WIDE.U32 R14, R19, R16, RZ ;  /* 0x00000010130e7225 */ /* 0x000fe200078e00ff */
[----:B------:R-:W-:-:S03]  /*1280*/  IADD3.X R23, PT, PT, RZ, RZ, R23, P2, P1 ;  /* 0x000000ffff177210 */ /* 0x000fc600017e2417 */
[----:B------:R-:W-:Y:S01]  /*1290*/  IMAD R18, R19, R17, R15 ;  /* 0x0000001113127224 */ /* 0x000fe200078e020f */
[----:B------:R-:W-:-:S03]  /*12a0*/  IADD3 R15, P0, PT, RZ, -R14, RZ ;  /* 0x8000000eff0f7210 */ /* 0x000fc60007f1e0ff */
[----:B------:R-:W-:Y:S02]  /*12b0*/  IMAD R14, R23, R16, R18 ;  /* 0x00000010170e7224 */ /* 0x000fe400078e0212 */
[----:B------:R-:W-:-:S04]  /*12c0*/  IMAD.HI.U32 R18, R19, R15, RZ ;  /* 0x0000000f13127227 */ /* 0x000fc800078e00ff */
[----:B------:R-:W-:-:S04]  /*12d0*/  IMAD.X R14, RZ, RZ, ~R14, P0 ;  /* 0x000000ffff0e7224 */ /* 0x000fc800000e0e0e */
[----:B------:R-:W-:-:S04]  /*12e0*/  IMAD.WIDE.U32 R18, P0, R19, R14, R18 ;  /* 0x0000000e13127225 */ /* 0x000fc80007800012 */
[----:B------:R-:W-:Y:S01]  /*12f0*/  IMAD.HI.U32 R18, P1, R23, R15, R18 ;  /* 0x0000000f17127227 */ /* 0x000fe20007820012 */
[----:B------:R-:W-:-:S03]  /*1300*/  IADD3 R19, P4, PT, RZ, -R26, RZ ;  /* 0x8000001aff137210 */ /* 0x000fc60007f9e0ff */
[----:B------:R-:W-:Y:S01]  /*1310*/  IMAD R15, R23, R14, RZ ;  /* 0x0000000e170f7224 */ /* 0x000fe200078e02ff */
[----:B------:R-:W-:Y:S01]  /*1320*/  SEL R19, R19, R26, !P3 ;  /* 0x0000001a13137207 */ /* 0x000fe20005800000 */
[----:B------:R-:W-:-:S03]  /*1330*/  IMAD.HI.U32 R26, R23, R14, RZ ;  /* 0x0000000e171a7227 */ /* 0x000fc600078e00ff */
[----:B------:R-:W-:Y:S01]  /*1340*/  IADD3 R18, P2, PT, R15, R18, RZ ;  /* 0x000000120f127210 */ /* 0x000fe20007f5e0ff */
[----:B------:R-:W-:Y:S01]  /*1350*/  IMAD.X R15, RZ, RZ, ~R24, P4 ;  /* 0x000000ffff0f7224 */ /* 0x000fe200020e0e18 */
[----:B------:R-:W-:-:S03]  /*1360*/  IADD3.X R26, PT, PT, R26, R23, RZ, P0, !PT ;  /* 0x000000171a1a7210 */ /* 0x000fc600007fe4ff */
[C---:B------:R-:W-:Y:S01]  /*1370*/  IMAD.HI.U32 R14, R18.reuse, R19, RZ ;  /* 0x00000013120e7227 */ /* 0x040fe200078e00ff */
[-C--:B------:R-:W-:Y:S02]  /*1380*/  SEL R23, R15, R24.reuse, !P3 ;  /* 0x000000180f177207 */ /* 0x080fe40005800000 */
[----:B------:R-:W-:Y:S01]  /*1390*/  IADD3.X R26, PT, PT, RZ, RZ, R26, P2, P1 ;  /* 0x000000ffff1a7210 */ /* 0x000fe200017e241a */
[----:B------:R-:W-:Y:S01]  /*13a0*/  IMAD.MOV.U32 R15, RZ, RZ, RZ ;  /* 0x000000ffff0f7224 */ /* 0x000fe200078e00ff */
[----:B------:R-:W-:Y:S01]  /*13b0*/  LOP3.LUT R24, R21, R24, RZ, 0x3c, !PT ;  /* 0x0000001815187212 */ /* 0x000fe200078e3cff */
[----:B------:R-:W-:-:S04]  /*13c0*/  IMAD.WIDE.U32 R14, R18, R23, R14 ;  /* 0x00000017120e7225 */ /* 0x000fc800078e000e */
[C---:B------:R-:W-:Y:S02]  /*13d0*/  IMAD R25, R26.reuse, R23, RZ ;  /* 0x000000171a197224 */ /* 0x040fe400078e02ff */
[----:B------:R-:W-:-:S04]  /*13e0*/  IMAD.HI.U32 R14, P0, R26, R19, R14 ;  /* 0x000000131a0e7227 */ /* 0x000fc8000780000e */
[----:B------:R-:W-:Y:S01]  /*13f0*/  IMAD.HI.U32 R18, R26, R23, RZ ;  /* 0x000000171a127227 */ /* 0x000fe200078e00ff */
[----:B------:R-:W-:-:S03]  /*1400*/  IADD3 R25, P1, PT, R25, R14, RZ ;  /* 0x0000000e19197210 */ /* 0x000fc60007f3e0ff */
[----:B------:R-:W-:Y:S02]  /*1410*/  IMAD.X R18, RZ, RZ, R18, P0 ;  /* 0x000000ffff127224 */ /* 0x000fe400000e0612 */
[----:B------:R-:W-:-:S03]  /*1420*/  IMAD.WIDE.U32 R14, R25, R16, RZ ;  /* 0x00000010190e7225 */ /* 0x000fc600078e00ff */
[----:B------:R-:W-:Y:S01]  /*1430*/  IADD3.X R27, PT, PT, RZ, R18, RZ, P1, !PT ;  /* 0x00000012ff1b7210 */ /* 0x000fe20000ffe4ff */
[C---:B------:R-:W-:Y:S01]  /*1440*/  IMAD R18, R25.reuse, R17, R15 ;  /* 0x0000001119127224 */ /* 0x040fe200078e020f */
[----:B------:R-:W-:Y:S02]  /*1450*/  IADD3 R15, P1, PT, -R14, R19, RZ ;  /* 0x000000130e0f7210 */ /* 0x000fe40007f3e1ff */
[----:B------:R-:W-:Y:S01]  /*1460*/  IADD3 R14, PT, PT, R25, 0x1, RZ ;  /* 0x00000001190e7810 */ /* 0x000fe20007ffe0ff */
[-C--:B------:R-:W-:Y:S01]  /*1470*/  IMAD R18, R27, R16.reuse, R18 ;  /* 0x000000101b127224 */ /* 0x080fe200078e0212 */
[----:B------:R-:W-:-:S03]  /*1480*/  ISETP.GE.U32.AND P0, PT, R15, R16, PT ;  /* 0x000000100f00720c */ /* 0x000fc60003f06070 */
[----:B------:R-:W-:Y:S01]  /*1490*/  IMAD.X R23, R23, 0x1, ~R18, P1 ;  /* 0x0000000117177824 */ /* 0x000fe200008e0e12 */
[----:B------:R-:W-:-:S04]  /*14a0*/  IADD3 R18, P1, PT, R15, -R16, RZ ;  /* 0x800000100f127210 */ /* 0x000fc80007f3e0ff */
[C---:B------:R-:W-:Y:S01]  /*14b0*/  ISETP.GE.U32.AND.EX P0, PT, R23.reuse, R17, PT, P0 ;  /* 0x000000111700720c */ /* 0x040fe20003f06100 */
[----:B------:R-:W-:Y:S01]  /*14c0*/  IMAD.X R19, R23, 0x1, ~R17, P1 ;  /* 0x0000000117137824 */ /* 0x000fe200008e0e11 */
[----:B------:R-:W-:Y:S02]  /*14d0*/  ISETP.GE.AND P1, PT, R24, RZ, PT ;  /* 0x000000ff1800720c */ /* 0x000fe40003f26270 */
[----:B------:R-:W-:Y:S02]  /*14e0*/  SEL R15, R18, R15, P0 ;  /* 0x0000000f120f7207 */ /* 0x000fe40000000000 */
[----:B------:R-:W-:Y:S02]  /*14f0*/  SEL R25, R14, R25, P0 ;  /* 0x000000190e197207 */ /* 0x000fe40000000000 */
[----:B------:R-:W-:Y:S02]  /*1500*/  SEL R19, R19, R23, P0 ;  /* 0x0000001713137207 */ /* 0x000fe40000000000 */
[----:B------:R-:W-:Y:S01]  /*1510*/  ISETP.GE.U32.AND P0, PT, R15, R16, PT ;  /* 0x000000100f00720c */ /* 0x000fe20003f06070 */
[----:B------:R-:W-:Y:S01]  /*1520*/  VIADD R16, R25, 0x1 ;  /* 0x0000000119107836 */ /* 0x000fe20000000000 */
[----:B------:R-:W-:-:S02]  /*1530*/  MOV R14, R8 ;  /* 0x00000008000e7202 */ /* 0x000fc40000000f00 */
[----:B------:R-:W-:-:S04]  /*1540*/  ISETP.GE.U32.AND.EX P0, PT, R19, R17, PT, P0 ;  /* 0x000000111300720c */ /* 0x000fc80003f06100 */
[----:B------:R-:W-:Y:S02]  /*1550*/  SEL R16, R16, R25, P0 ;  /* 0x0000001910107207 */ /* 0x000fe40000000000 */
[----:B------:R-:W-:-:S03]  /*1560*/  ISETP.NE.U32.AND P0, PT, R22, RZ, PT ;  /* 0x000000ff1600720c */ /* 0x000fc60003f05070 */
[----:B------:R-:W-:Y:S01]  /*1570*/  IMAD.MOV R15, RZ, RZ, -R16 ;  /* 0x000000ffff0f7224 */ /* 0x000fe200078e0a10 */
[----:B------:R-:W-:-:S04]  /*1580*/  ISETP.NE.AND.EX P0, PT, R21, RZ, PT, P0 ;  /* 0x000000ff1500720c */ /* 0x000fc80003f05300 */
[----:B------:R-:W-:Y:S01]  /*1590*/  SEL R16, R15, R16, !P1 ;  /* 0x000000100f107207 */ /* 0x000fe20004800000 */
[----:B------:R-:W-:-:S03]  /*15a0*/  IMAD.MOV.U32 R15, RZ, RZ, 0x0 ;  /* 0x00000000ff0f7424 */ /* 0x000fc600078e00ff */
[----:B------:R-:W-:Y:S01]  /*15b0*/  SEL R16, R16, 0xffffffff, P0 ;  /* 0xffffffff10107807 */ /* 0x000fe20000000000 */
[----:B------:R-:W-:Y:S06]  /*15c0*/  RET.REL.NODEC R14 `(_ZN2at6native58_GLOBAL__N__9a069279_25_AdaptiveAveragePooling_cu_ef17039c33atomic_adaptive_average_gradinputIN3c108BFloat16EEEvPT_PKS5_iiii) ;  /* 0xffffffe80e8c7950 */ /* 0x000fec0003c3ffff */
.L_x_41:
        /* <DEDUP_REMOVED lines=11> */
.L_x_579:


//--------------------- .text._ZN2at6native58_GLOBAL__N__9a069279_25_AdaptiveAveragePooling_cu_ef17039c26adaptive_average_gradinputIN3c104HalfEEEvPT_PKS5_iiii --------------------------
	.section	.text._ZN2at6native58_GLOBAL__N__9a069279_25_AdaptiveAveragePooling_cu_ef17039c26adaptive_average_gradinputIN3c104HalfEEEvPT_PKS5_iiii,"ax",@progbits
	.align	128
.text._ZN2at6native58_GLOBAL__N__9a069279_25_AdaptiveAveragePooling_cu_ef17039c26adaptive_average_gradinputIN3c104HalfEEEvPT_PKS5_iiii:
        .type           _ZN2at6native58_GLOBAL__N__9a069279_25_AdaptiveAveragePooling_cu_ef17039c26adaptive_average_gradinputIN3c104HalfEEEvPT_PKS5_iiii,@function
        .size           _ZN2at6native58_GLOBAL__N__9a069279_25_AdaptiveAveragePooling_cu_ef17039c26adaptive_average_gradinputIN3c104HalfEEEvPT_PKS5_iiii,(.L_x_581 - _ZN2at6native58_GLOBAL__N__9a069279_25_AdaptiveAveragePooling_cu_ef17039c26adaptive_average_gradinputIN3c104HalfEEEvPT_PKS5_iiii)
        .other          _ZN2at6native58_GLOBAL__N__9a069279_25_AdaptiveAveragePooling_cu_ef17039c26adaptive_average_gradinputIN3c104HalfEEEvPT_PKS5_iiii,@"STO_CUDA_ENTRY STV_DEFAULT"
_ZN2at6native58_GLOBAL__N__9a069279_25_AdaptiveAveragePooling_cu_ef17039c26adaptive_average_gradinputIN3c104HalfEEEvPT_PKS5_iiii:
        /* <DEDUP_REMOVED lines=17> */
.L_x_63:
        /* <DEDUP_REMOVED lines=16> */
[----:B------:R-:W-:Y:S01]  /*0210*/  IMAD R13, R6, R11, RZ ;  /* 0x0000000b060d7224 */ /* 0x000fe200078e02ff */
[----:B------:R-:W-:-:S03]  /*0220*/  IABS R6, R4 ;  /* 0x0000000400067213 */ /* 0x000fc60000000000 */
[----:B------:R-:W-:-:S06]  /*0230*/  IMAD.HI.U32 R9, R9, R13, R8 ;  /* 0x0000000d09097227 */ /* 0x000fcc00078e0008 */
[----:B------:R-:W-:-:S04]  /*0240*/  IMAD.HI.U32 R5, R9, R6, RZ ;  /* 0x0000000609057227 */ /* 0x000fc800078e00ff */
[----:B------:R-:W-:-:S04]  /*0250*/  IMAD.HI.U32 R9, R9, R12, RZ ;  /* 0x0000000c09097227 */ /* 0x000fc800078e00ff */
[----:B------:R-:W-:Y:S02]  /*0260*/  IMAD.MOV R8, RZ, RZ, -R5 ;  /* 0x000000ffff087224 */ /* 0x000fe400078e0a05 */
[----:B------:R-:W-:Y:S02]  /*0270*/  IMAD.MOV R13, RZ, RZ, -R9 ;  /* 0x000000ffff0d7224 */ /* 0x000fe400078e0a09 */
[C---:B------:R-:W-:Y:S02]  /*0280*/  IMAD R6, R11.reuse, R8, R6 ;  /* 0x000000080b067224 */ /* 0x040fe400078e0206 */
[C---:B------:R-:W-:Y:S01]  /*0290*/  IMAD R8, R11.reuse, R13, R12 ;  /* 0x0000000d0b087224 */ /* 0x040fe200078e020c */
[----:B------:R-:W-:Y:S02]  /*02a0*/  LOP3.LUT R12, R4, R7, RZ, 0x3c, !PT ;  /* 0x00000007040c7212 */ /* 0x000fe400078e3cff */
[C---:B------:R-:W-:Y:S02]  /*02b0*/  ISETP.GT.U32.AND P4, PT, R11.reuse, R6, PT ;  /* 0x000000060b00720c */ /* 0x040fe40003f84070 */
[----:B------:R-:W-:-:S02]  /*02c0*/  ISETP.GT.U32.AND P5, PT, R11, R8, PT ;  /* 0x000000080b00720c */ /* 0x000fc40003fa4070 */
[----:B------:R-:W-:-:S09]  /*02d0*/  ISETP.GE.AND P0, PT, R12, RZ, PT ;  /* 0x000000ff0c00720c */ /* 0x000fd20003f06270 */
[-C--:B------:R-:W-:Y:S01]  /*02e0*/  @!P4 IADD3 R6, PT, PT, R6, -R11.reuse, RZ ;  /* 0x8000000b0606c210 */ /* 0x080fe20007ffe0ff */
[----:B------:R-:W-:Y:S01]  /*02f0*/  @!P4 VIADD R5, R5, 0x1 ;  /* 0x000000010505c836 */ /* 0x000fe20000000000 */
[----:B------:R-:W-:Y:S01]  /*0300*/  @!P5 IADD3 R9, PT, PT, R9, 0x1, RZ ;  /* 0x000000010909d810 */ /* 0x000fe20007ffe0ff */
[----:B------:R-:W-:Y:S01]  /*0310*/  @!P5 IMAD.IADD R8, R8, 0x1, -R11 ;  /* 0x000000010808d824 */ /* 0x000fe200078e0a0b */
[----:B------:R-:W-:Y:S02]  /*0320*/  ISETP.GE.U32.AND P2, PT, R6, R11, PT ;  /* 0x0000000b0600720c */ /* 0x000fe40003f46070 */
[----:B------:R-:W-:Y:S02]  /*0330*/  LOP3.LUT R6, RZ, R7, RZ, 0x33, !PT ;  /* 0x00000007ff067212 */ /* 0x000fe400078e33ff */
[----:B------:R-:W-:Y:S01]  /*0340*/  ISETP.GE.U32.AND P3, PT, R8, R11, PT ;  /* 0x0000000b0800720c */ /* 0x000fe20003f66070 */
[----:B------:R-:W-:-:S04]  /*0350*/  VIADD R11, R4, 0x1 ;  /* 0x00000001040b7836 */ /* 0x000fc80000000000 */
[----:B------:R-:W-:-:S04]  /*0360*/  IMAD.WIDE.U32 R32, R11, UR4, R32 ;  /* 0x000000040b207c25 */ /* 0x000fc8000f8e0020 */
[----:B------:R-:W-:Y:S01]  /*0370*/  @P2 VIADD R5, R5, 0x1 ;  /* 0x0000000105052836 */ /* 0x000fe20000000000 */
[----:B------:R-:W-:Y:S01]  /*0380*/  ISETP.NE.AND P2, PT, R7, RZ, PT ;  /* 0x000000ff0700720c */ /* 0x000fe20003f45270 */
[----:B------:R-:W-:Y:S02]  /*0390*/  IMAD R31, R11, R0, R33 ;  /* 0x000000000b1f7224 */ /* 0x000fe400078e0221 */
[----:B------:R-:W-:Y:S01]  /*03a0*/  @P3 VIADD R9, R9, 0x1 ;  /* 0x0000000109093836 */ /* 0x000fe20000000000 */
[----:B------:R-:W-:Y:S02]  /*03b0*/  @!P0 IADD3 R5, PT, PT, -R5, RZ, RZ ;  /* 0x000000ff05058210 */ /* 0x000fe40007ffe1ff */
[----:B------:R-:W-:Y:S01]  /*03c0*/  ISETP.NE.U32.AND P0, PT, R31, RZ, PT ;  /* 0x000000ff1f00720c */ /* 0x000fe20003f05070 */
[----:B------:R-:W-:Y:S01]  /*03d0*/  @!P1 IMAD.MOV R9, RZ, RZ, -R9 ;  /* 0x000000ffff099224 */ /* 0x000fe200078e0a09 */
[----:B------:R-:W-:-:S04]  /*03e0*/  SEL R8, R6, R5, !P2 ;  /* 0x0000000506087207 */ /* 0x000fc80005000000 */
[----:B------:R-:W-:-:S05]  /*03f0*/  SEL R5, R6, R9, !P2 ;  /* 0x0000000906057207 */ /* 0x000fca0005000000 */
[----:B------:R-:W-:Y:S02]  /*0400*/  IMAD R5, R8, UR4, R5 ;  /* 0x0000000408057c24 */ /* 0x000fe4000f8e0205 */
[----:B------:R-:W-:Y:S05]  /*0410*/  @P0 BRA `(.L_x_43) ;  /* 0x00000000004c0947 */ /* 0x000fea0003800000 */
        /* <DEDUP_REMOVED lines=12> */
[-C--:B------:R-:W-:Y:S01]  /*04e0*/  @P0 IADD3 R32, PT, PT, R32, -R7.reuse, RZ ;  /* 0x8000000720200210 */ /* 0x080fe20007ffe0ff */
[----:B------:R-:W-:Y:S01]  /*04f0*/  @P0 VIADD R9, R9, 0x1 ;  /* 0x0000000109090836 */ /* 0x000fe20000000000 */
[----:B------:R-:W-:Y:S02]  /*0500*/  ISETP.NE.U32.AND P0, PT, R7, RZ, PT ;  /* 0x000000ff0700720c */ /* 0x000fe40003f05070 */
[----:B------:R-:W-:-:S13]  /*0510*/  ISETP.GE.U32.AND P1, PT, R32, R7, PT ;  /* 0x000000072000720c */ /* 0x000fda0003f26070 */
[----:B------:R-:W-:-:S05]  /*0520*/  @P1 VIADD R9, R9, 0x1 ;  /* 0x0000000109091836 */ /* 0x000fca0000000000 */
[----:B------:R-:W-:Y:S01]  /*0530*/  SEL R8, R6, R9, !P0 ;  /* 0x0000000906087207 */ /* 0x000fe20004000000 */
[----:B------:R-:W-:Y:S06]  /*0540*/  BRA `(.L_x_44) ;  /* 0x0000000000187947 */ /* 0x000fec0003800000 */
.L_x_43:
[----:B------:R-:W0:Y:S01]  /*0550*/  LDCU UR4, c[0x0][0x390] ;  /* 0x00007200ff0477ac */ /* 0x000e220008000800 */
[----:B------:R-:W-:Y:S02]  /*0560*/  MOV R28, RZ ;  /* 0x000000ff001c7202 */ /* 0x000fe40000000f00 */
[----:B------:R-:W-:Y:S01]  /*0570*/  MOV R6, 0x5a0 ;  /* 0x000005a000067802 */ /* 0x000fe20000000f00 */
[----:B0-----:R-:W-:-:S07]  /*0580*/  IMAD.U32 R30, RZ, RZ, UR4 ;  /* 0x00000004ff1e7e24 */ /* 0x001fce000f8e00ff */
[----:B------:R-:W-:Y:S05]  /*0590*/  CALL.REL.NOINC `($__internal_2_$__cuda_sm20_div_s64) ;  /* 0x0000001400307944 */ /* 0x000fea0003c00000 */
[----:B------:R-:W-:-:S07]  /*05a0*/  IMAD.MOV.U32 R8, RZ, RZ, R20 ;  /* 0x000000ffff087224 */ /* 0x000fce00078e0014 */
.L_x_44:
[----:B------:R-:W-:Y:S05]  /*05b0*/  BSYNC.RECONVERGENT B0 ;  /* 0x0000000000007941 */ /* 0x000fea0003800200 */
.L_x_42:
[----:B------:R-:W0:Y:S01]  /*05c0*/  S2R R7, SR_TID.X ;  /* 0x0000000000077919 */ /* 0x000e220000002100 */
[----:B------:R-:W0:Y:S01]  /*05d0*/  LDCU UR4, c[0x0][0x394] ;  /* 0x00007280ff0477ac */ /* 0x000e220008000800 */
[----:B------:R-:W-:Y:S01]  /*05e0*/  BSSY.RECONVERGENT B0, `(.L_x_45) ;  /* 0x0000140000007945 */ /* 0x000fe20003800200 */
[----:B0-----:R-:W-:-:S13]  /*05f0*/  ISETP.GE.AND P0, PT, R7, UR4, PT ;  /* 0x0000000407007c0c */ /* 0x001fda000bf06270 */
[----:B------:R-:W-:Y:S05]  /*0600*/  @P0 BRA `(.L_x_46) ;  /* 0x0000001000f40947 */ /* 0x000fea0003800000 */
[----:B------:R-:W-:-:S07]  /*0610*/  IADD3 R8, PT, PT, R8, 0x1, RZ ;  /* 0x0000000108087810 */ /* 0x000fce0007ffe0ff */
.L_x_62:
        /* <DEDUP_REMOVED lines=25> */
[----:B------:R-:W-:Y:S02]  /*07b0*/  LOP3.LUT R14, RZ, R6, RZ, 0x33, !PT ;  /* 0x00000006ff0e7212 */ /* 0x000fe400078e33ff */
[C---:B------:R-:W-:Y:S02]  /*07c0*/  ISETP.GT.U32.AND P4, PT, R15.reuse, R10, PT ;  /* 0x0000000a0f00720c */ /* 0x040fe40003f84070 */
[----:B------:R-:W-:-:S11]  /*07d0*/  ISETP.GT.U32.AND P5, PT, R15, R12, PT ;  /* 0x0000000c0f00720c */ /* 0x000fd60003fa4070 */
[-C--:B------:R-:W-:Y:S01]  /*07e0*/  @!P4 IADD3 R10, PT, PT, R10, -R15.reuse, RZ ;  /* 0x8000000f0a0ac210 */ /* 0x080fe20007ffe0ff */
[----:B------:R-:W-:Y:S01]  /*07f0*/  @!P4 VIADD R9, R9, 0x1 ;  /* 0x000000010909c836 */ /* 0x000fe20000000000 */
[----:B------:R-:W-:Y:S01]  /*0800*/  @!P5 IADD3 R11, PT, PT, R11, 0x1, RZ ;  /* 0x000000010b0bd810 */ /* 0x000fe20007ffe0ff */
[----:B------:R-:W-:Y:S01]  /*0810*/  @!P5 IMAD.IADD R12, R12, 0x1, -R15 ;  /* 0x000000010c0cd824 */ /* 0x000fe200078e0a0f */
[-C--:B------:R-:W-:Y:S02]  /*0820*/  ISETP.GE.U32.AND P2, PT, R10, R15.reuse, PT ;  /* 0x0000000f0a00720c */ /* 0x080fe40003f46070 */
[C---:B------:R-:W-:Y:S02]  /*0830*/  LOP3.LUT R10, R7.reuse, R6, RZ, 0x3c, !PT ;  /* 0x00000006070a7212 */ /* 0x040fe400078e3cff */
[----:B------:R-:W-:Y:S01]  /*0840*/  ISETP.GE.U32.AND P3, PT, R12, R15, PT ;  /* 0x0000000f0c00720c */ /* 0x000fe20003f66070 */
[----:B------:R-:W-:Y:S01]  /*0850*/  VIADD R15, R7, 0x1 ;  /* 0x00000001070f7836 */ /* 0x000fe20000000000 */
[----:B------:R-:W-:-:S03]  /*0860*/  ISETP.GE.AND P0, PT, R10, RZ, PT ;  /* 0x000000ff0a00720c */ /* 0x000fc60003f06270 */
[----:B------:R-:W-:-:S04]  /*0870*/  IMAD.WIDE.U32 R32, R15, UR4, R32 ;  /* 0x000000040f207c25 */ /* 0x000fc8000f8e0020 */
[----:B------:R-:W-:Y:S02]  /*0880*/  IMAD R31, R15, R3, R33 ;  /* 0x000000030f1f7224 */ /* 0x000fe400078e0221 */
[----:B------:R-:W-:Y:S01]  /*0890*/  @P2 VIADD R9, R9, 0x1 ;  /* 0x0000000109092836 */ /* 0x000fe20000000000 */
[----:B------:R-:W-:Y:S01]  /*08a0*/  ISETP.NE.AND P2, PT, R6, RZ, PT ;  /* 0x000000ff0600720c */ /* 0x000fe20003f45270 */
[----:B------:R-:W-:Y:S01]  /*08b0*/  @P3 VIADD R11, R11, 0x1 ;  /* 0x000000010b0b3836 */ /* 0x000fe20000000000 */
[----:B------:R-:W-:Y:S02]  /*08c0*/  LOP3.LUT R10, R31, UR5, RZ, 0xfc, !PT ;  /* 0x000000051f0a7c12 */ /* 0x000fe4000f8efcff */
[----:B------:R-:W-:Y:S01]  /*08d0*/  @!P0 IADD3 R9, PT, PT, -R9, RZ, RZ ;  /* 0x000000ff09098210 */ /* 0x000fe20007ffe1ff */
[----:B------:R-:W-:Y:S01]  /*08e0*/  @!P1 IMAD.MOV R11, RZ, RZ, -R11 ;  /* 0x000000ffff0b9224 */ /* 0x000fe200078e0a0b */
[----:B------:R-:W-:Y:S02]  /*08f0*/  ISETP.NE.U32.AND P0, PT, R10, RZ, PT ;  /* 0x000000ff0a00720c */ /* 0x000fe40003f05070 */
[----:B------:R-:W-:-:S02]  /*0900*/  SEL R9, R14, R9, !P2 ;  /* 0x000000090e097207 */ /* 0x000fc40005000000 */
[----:B------:R-:W-:-:S05]  /*0910*/  SEL R10, R14, R11, !P2 ;  /* 0x0000000b0e0a7207 */ /* 0x000fca0005000000 */
[----:B------:R-:W-:-:S04]  /*0920*/  IMAD R11, R9, UR4, R10 ;  /* 0x00000004090b7c24 */ /* 0x000fc8000f8e020a */
        /* <DEDUP_REMOVED lines=20> */
.L_x_48:
[----:B------:R-:W0:Y:S01]  /*0a70*/  LDCU UR4, c[0x0][0x394] ;  /* 0x00007280ff0477ac */ /* 0x000e220008000800 */
[----:B------:R-:W-:Y:S02]  /*0a80*/  MOV R28, UR5 ;  /* 0x00000005001c7c02 */ /* 0x000fe40008000f00 */
[----:B------:R-:W-:Y:S01]  /*0a90*/  MOV R6, 0xac0 ;  /* 0x00000ac000067802 */ /* 0x000fe20000000f00 */
[----:B0-----:R-:W-:-:S07]  /*0aa0*/  IMAD.U32 R30, RZ, RZ, UR4 ;  /* 0x00000004ff1e7e24 */ /* 0x001fce000f8e00ff */
[----:B------:R-:W-:Y:S05]  /*0ab0*/  CALL.REL.NOINC `($__internal_2_$__cuda_sm20_div_s64) ;  /* 0x0000000c00e87944 */ /* 0x000fea0003c00000 */
[----:B------:R-:W-:-:S07]  /*0ac0*/  IMAD.MOV.U32 R12, RZ, RZ, R20 ;  /* 0x000000ffff0c7224 */ /* 0x000fce00078e0014 */
.L_x_49:
[----:B------:R-:W-:Y:S05]  /*0ad0*/  BSYNC.RECONVERGENT B1 ;  /* 0x0000000000017941 */ /* 0x000fea0003800200 */
.L_x_47:
[----:B------:R-:W-:Y:S01]  /*0ae0*/  ISETP.GE.AND P0, PT, R5, R8, PT ;  /* 0x000000080500720c */ /* 0x000fe20003f06270 */
[----:B------:R-:W-:-:S12]  /*0af0*/  BSSY.RECONVERGENT B1, `(.L_x_50) ;  /* 0x00000e9000017945 */ /* 0x000fd80003800200 */
[----:B------:R-:W-:Y:S05]  /*0b00*/  @P0 BRA `(.L_x_51) ;  /* 0x0000000c009c0947 */ /* 0x000fea0003800000 */
[----:B------:R-:W0:Y:S01]  /*0b10*/  S2UR UR4, SR_CTAID.X ;  /* 0x00000000000479c3 */ /* 0x000e220000002500 */
[----:B------:R-:W1:Y:S01]  /*0b20*/  LDCU.64 UR6, c[0x0][0x390] ;  /* 0x00007200ff0677ac */ /* 0x000e620008000a00 */
[----:B------:R-:W-:Y:S01]  /*0b30*/  IADD3 R12, PT, PT, R12, 0x1, RZ ;  /* 0x000000010c0c7810 */ /* 0x000fe20007ffe0ff */
        /* <DEDUP_REMOVED lines=12> */
[----:B------:R-:W-:Y:S01]  /*0c00*/  LEA.HI.X R17, R6, UR11, R13, 0x1, P0 ;  /* 0x0000000b06117c11 */ /* 0x000fe200080f0c0d */
[----:B------:R-:W-:-:S08]  /*0c10*/  IMAD.MOV.U32 R13, RZ, RZ, R5 ;  /* 0x000000ffff0d7224 */ /* 0x000fd000078e0005 */
.L_x_61:
[----:B0-----:R-:W0:Y:S01]  /*0c20*/  LDCU UR4, c[0x0][0x390] ;  /* 0x00007200ff0477ac */ /* 0x001e220008000800 */
[----:B------:R-:W-:Y:S01]  /*0c30*/  IADD3 R15, PT, PT, R13, 0x1, RZ ;  /* 0x000000010d0f7810 */ /* 0x000fe20007ffe0ff */
[----:B------:R-:W-:Y:S01]  /*0c40*/  IMAD.MOV.U32 R32, RZ, RZ, -0x1 ;  /* 0xffffffffff207424 */ /* 0x000fe200078e00ff */
[----:B------:R-:W-:Y:S01]  /*0c50*/  BSSY.RECONVERGENT B2, `(.L_x_52) ;  /* 0x0000026000027945 */ /* 0x000fe20003800200 */
[----:B------:R-:W-:Y:S01]  /*0c60*/  IMAD.MOV.U32 R33, RZ, RZ, -0x1 ;  /* 0xffffffffff217424 */ /* 0x000fe200078e00ff */
[----:B------:R-:W-:Y:S01]  /*0c70*/  SHF.R.S32.HI R6, RZ, 0x1f, R15 ;  /* 0x0000001fff067819 */ /* 0x000fe2000001140f */
[----:B------:R-:W-:Y:S01]  /*0c80*/  IMAD.MOV.U32 R24, RZ, RZ, R13 ;  /* 0x000000ffff187224 */ /* 0x000fe200078e000d */
[C---:B------:R-:W-:Y:S01]  /*0c90*/  ISETP.GE.AND P1, PT, R15.reuse, R8, PT ;  /* 0x000000080f00720c */ /* 0x040fe20003f26270 */
[----:B------:R-:W-:Y:S02]  /*0ca0*/  IMAD.MOV.U32 R13, RZ, RZ, R15 ;  /* 0x000000ffff0d7224 */ /* 0x000fe400078e000f */
[----:B0-----:R-:W-:-:S04]  /*0cb0*/  IMAD.WIDE.U32 R32, R15, UR4, R32 ;  /* 0x000000040f207c25 */ /* 0x001fc8000f8e0020 */
[----:B------:R-:W-:-:S05]  /*0cc0*/  IMAD R19, R6, UR4, RZ ;  /* 0x0000000406137c24 */ /* 0x000fca000f8e02ff */
        /* <DEDUP_REMOVED lines=14> */
[----:B------:R-:W-:-:S05]  /*0db0*/  IMAD.HI.U32 R6, R19, R32, RZ ;  /* 0x0000002013067227 */ /* 0x000fca00078e00ff */
[----:B------:R-:W-:-:S05]  /*0dc0*/  IADD3 R15, PT, PT, -R6, RZ, RZ ;  /* 0x000000ff060f7210 */ /* 0x000fca0007ffe1ff */
[----:B------:R-:W-:-:S05]  /*0dd0*/  IMAD R32, R15, UR4, R32 ;  /* 0x000000040f207c24 */ /* 0x000fca000f8e0220 */
[----:B------:R-:W-:-:S13]  /*0de0*/  ISETP.GE.U32.AND P0, PT, R32, UR4, PT ;  /* 0x0000000420007c0c */ /* 0x000fda000bf06070 */
[----:B------:R-:W-:Y:S02]  /*0df0*/  @P0 VIADD R32, R32, -UR4 ;  /* 0x8000000420200c36 */ /* 0x000fe40008000000 */
[----:B------:R-:W-:-:S03]  /*0e00*/  @P0 VIADD R6, R6, 0x1 ;  /* 0x0000000106060836 */ /* 0x000fc60000000000 */
[----:B------:R-:W-:-:S13]  /*0e10*/  ISETP.GE.U32.AND P2, PT, R32, UR4, PT ;  /* 0x0000000420007c0c */ /* 0x000fda000bf46070 */
[----:B------:R-:W-:Y:S02]  /*0e20*/  @P2 IADD3 R6, PT, PT, R6, 0x1, RZ ;  /* 0x0000000106062810 */ /* 0x000fe40007ffe0ff */
[----:B------:R-:W-:Y:S01]  /*0e30*/  @!P3 LOP3.LUT R6, RZ, UR4, RZ, 0x33, !PT ;  /* 0x00000004ff06bc12 */ /* 0x000fe2000f8e33ff */
[----:B------:R-:W-:Y:S06]  /*0e40*/  BRA `(.L_x_54) ;  /* 0x0000000000187947 */ /* 0x000fec0003800000 */
.L_x_53:
[----:B------:R-:W0:Y:S01]  /*0e50*/  LDCU UR4, c[0x0][0x398] ;  /* 0x00007300ff0477ac */ /* 0x000e220008000800 */
[----:B------:R-:W-:Y:S01]  /*0e60*/  IMAD.MOV.U32 R28, RZ, RZ, R0 ;  /* 0x000000ffff1c7224 */ /* 0x000fe200078e0000 */
[----:B------:R-:W-:Y:S01]  /*0e70*/  MOV R6, 0xea0 ;  /* 0x00000ea000067802 */ /* 0x000fe20000000f00 */
[----:B0-----:R-:W-:-:S07]  /*0e80*/  IMAD.U32 R30, RZ, RZ, UR4 ;  /* 0x00000004ff1e7e24 */ /* 0x001fce000f8e00ff */
[----:B------:R-:W-:Y:S05]  /*0e90*/  CALL.REL.NOINC `($__internal_2_$__cuda_sm20_div_s64) ;  /* 0x0000000800f07944 */ /* 0x000fea0003c00000 */
[----:B------:R-:W-:-:S07]  /*0ea0*/  MOV R6, R20 ;  /* 0x0000001400067202 */ /* 0x000fce0000000f00 */
.L_x_54:
[----:B------:R-:W-:Y:S05]  /*0eb0*/  BSYNC.RECONVERGENT B2 ;  /* 0x0000000000027941 */ /* 0x000fea0003800200 */
.L_x_52:
[----:B------:R-:W-:Y:S01]  /*0ec0*/  ISETP.GE.AND P0, PT, R11, R12, PT ;  /* 0x0000000c0b00720c */ /* 0x000fe20003f06270 */
[----:B------:R-:W-:-:S12]  /*0ed0*/  BSSY.RECONVERGENT B2, `(.L_x_55) ;  /* 0x00000a9000027945 */ /* 0x000fd80003800200 */
[----:B------:R-:W-:Y:S05]  /*0ee0*/  @P0 BRA `(.L_x_56) ;  /* 0x00000008009c0947 */ /* 0x000fea0003800000 */
[----:B------:R0:W5:Y:S01]  /*0ef0*/  LDG.E.U16 R15, desc[UR8][R16.64] ;  /* 0x00000008100f7981 */ /* 0x000162000c1e1500 */
[----:B------:R-:W1:Y:S01]  /*0f00*/  LDC R21, c[0x0][0x398] ;  /* 0x0000e600ff157b82 */ /* 0x000e620000000800 */
[----:B------:R-:W-:Y:S01]  /*0f10*/  IABS R25, R24 ;  /* 0x0000001800197213 */ /* 0x000fe20000000000 */
[----:B------:R-:W2:Y:S01]  /*0f20*/  LDCU UR4, c[0x0][0x390] ;  /* 0x00007200ff0477ac */ /* 0x000ea20008000800 */
[----:B------:R-:W-:Y:S01]  /*0f30*/  LOP3.LUT R6, RZ, R6, RZ, 0x33, !PT ;  /* 0x00000006ff067212 */ /* 0x000fe200078e33ff */
[----:B------:R-:W-:Y:S01]  /*0f40*/  IMAD.IADD R27, R9, 0x1, R24 ;  /* 0x00000001091b7824 */ /* 0x000fe200078e0218 */
[-C--:B-1----:R-:W-:Y:S02]  /*0f50*/  IABS R20, R21.reuse ;  /* 0x0000001500147213 */ /* 0x082fe40000000000 */
[----:B------:R-:W-:Y:S02]  /*0f60*/  LOP3.LUT R28, RZ, R21, RZ, 0x33, !PT ;  /* 0x00000015ff1c7212 */ /* 0x000fe400078e33ff */
[----:B------:R-:W1:Y:S08]  /*0f70*/  I2F.RP R22, R20 ;  /* 0x0000001400167306 */ /* 0x000e700000209400 */
[----:B-1----:R-:W1:Y:S02]  /*0f80*/  MUFU.RCP R22, R22 ;  /* 0x0000001600167308 */ /* 0x002e640000001000 */
[----:B-1----:R-:W-:-:S06]  /*0f90*/  VIADD R18, R22, 0xffffffe ;  /* 0x0ffffffe16127836 */ /* 0x002fcc0000000000 */
[----:B------:R1:W3:Y:S02]  /*0fa0*/  F2I.FTZ.U32.TRUNC.NTZ R19, R18 ;  /* 0x0000001200137305 */ /* 0x0002e4000021f000 */
[----:B-1----:R-:W-:Y:S02]  /*0fb0*/  HFMA2 R18, -RZ, RZ, 0, 0 ;  /* 0x00000000ff127431 */ /* 0x002fe400000001ff */
[----:B---3--:R-:W-:-:S04]  /*0fc0*/  IMAD.MOV R23, RZ, RZ, -R19 ;  /* 0x000000ffff177224 */ /* 0x008fc800078e0a13 */
[----:B------:R-:W-:-:S04]  /*0fd0*/  IMAD R23, R23, R20, RZ ;  /* 0x0000001417177224 */ /* 0x000fc800078e02ff */
[----:B------:R-:W-:Y:S01]  /*0fe0*/  IMAD.HI.U32 R19, R19, R23, R18 ;  /* 0x0000001713137227 */ /* 0x000fe200078e0012 */
[----:B------:R-:W-:-:S04]  /*0ff0*/  LOP3.LUT R18, R24, R21, RZ, 0x3c, !PT ;  /* 0x0000001518127212 */ /* 0x000fc800078e3cff */
[----:B------:R-:W-:Y:S01]  /*1000*/  ISETP.GE.AND P3, PT, R18, RZ, PT ;  /* 0x000000ff1200720c */ /* 0x000fe20003f66270 */
[----:B------:R-:W-:-:S04]  /*1010*/  IMAD.HI.U32 R23, R19, R25, RZ ;  /* 0x0000001913177227 */ /* 0x000fc800078e00ff */
[----:B------:R-:W-:-:S04]  /*1020*/  IMAD.MOV R22, RZ, RZ, -R23 ;  /* 0x000000ffff167224 */ /* 0x000fc800078e0a17 */
[----:B------:R-:W-:-:S05]  /*1030*/  IMAD R25, R20, R22, R25 ;  /* 0x0000001614197224 */ /* 0x000fca00078e0219 */
[----:B------:R-:W-:-:S13]  /*1040*/  ISETP.GT.U32.AND P2, PT, R20, R25, PT ;  /* 0x000000191400720c */ /* 0x000fda0003f44070 */
[----:B------:R-:W-:Y:S01]  /*1050*/  @!P2 IMAD.IADD R25, R25, 0x1, -R20 ;  /* 0x000000011919a824 */ /* 0x000fe200078e0a14 */
[----:B------:R-:W-:-:S04]  /*1060*/  @!P2 IADD3 R23, PT, PT, R23, 0x1, RZ ;  /* 0x000000011717a810 */ /* 0x000fc80007ffe0ff */
[----:B------:R-:W-:Y:S01]  /*1070*/  ISETP.GE.U32.AND P0, PT, R25, R20, PT ;  /* 0x000000141900720c */ /* 0x000fe20003f06070 */
[----:B------:R-:W-:-:S12]  /*1080*/  IMAD.MOV.U32 R25, RZ, RZ, R14 ;  /* 0x000000ffff197224 */ /* 0x000fd800078e000e */
[----:B------:R-:W-:Y:S01]  /*1090*/  @P0 VIADD R23, R23, 0x1 ;  /* 0x0000000117170836 */ /* 0x000fe20000000000 */
[----:B------:R-:W-:-:S03]  /*10a0*/  ISETP.NE.AND P0, PT, R21, RZ, PT ;  /* 0x000000ff1500720c */ /* 0x000fc60003f05270 */
[----:B------:R-:W-:-:S05]  /*10b0*/  @!P3 IMAD.MOV R23, RZ, RZ, -R23 ;  /* 0x000000ffff17b224 */ /* 0x000fca00078e0a17 */
[----:B------:R-:W-:-:S04]  /*10c0*/  SEL R26, R28, R23, !P0 ;  /* 0x000000171c1a7207 */ /* 0x000fc80004000000 */
[----:B------:R-:W-:-:S05]  /*10d0*/  IADD3 R18, PT, PT, -R26, RZ, RZ ;  /* 0x000000ff1a127210 */ /* 0x000fca0007ffe1ff */
[----:B------:R-:W-:-:S04]  /*10e0*/  IMAD R18, R21, R18, R24 ;  /* 0x0000001215127224 */ /* 0x000fc800078e0218 */
[----:B--2---:R-:W-:-:S05]  /*10f0*/  IMAD R18, R18, UR4, RZ ;  /* 0x0000000412127c24 */ /* 0x004fca000f8e02ff */
[----:B------:R-:W-:Y:S02]  /*1100*/  IABS R23, R18 ;  /* 0x0000001200177213 */ /* 0x000fe40000000000 */
[----:B------:R-:W-:-:S03]  /*1110*/  LOP3.LUT R18, R18, R21, RZ, 0x3c, !PT ;  /* 0x0000001512127212 */ /* 0x000fc600078e3cff */
        /* <DEDUP_REMOVED lines=10> */
[----:B------:R-:W-:-:S05]  /*11c0*/  SEL R19, R28, R19, !P0 ;  /* 0x000000131c137207 */ /* 0x000fca0004000000 */
[----:B------:R-:W-:Y:S01]  /*11d0*/  IMAD R19, R26, UR4, R19 ;  /* 0x000000041a137c24 */ /* 0x000fe2000f8e0213 */
[----:B------:R-:W1:Y:S01]  /*11e0*/  LDCU UR4, c[0x0][0x39c] ;  /* 0x00007380ff0477ac */ /* 0x000e620008000800 */
[----:B------:R-:W-:-:S03]  /*11f0*/  MOV R26, R11 ;  /* 0x0000000b001a7202 */ /* 0x000fc60000000f00 */
[----:B------:R-:W-:-:S04]  /*1200*/  IADD3 R19, PT, PT, R6, R19, RZ ;  /* 0x0000001306137210 */ /* 0x000fc80007ffe0ff */
[----:B------:R-:W-:-:S04]  /*1210*/  I2FP.F32.S32 R19, R19 ;  /* 0x0000001300137245 */ /* 0x000fc80000201400 */
[----:B------:R-:W-:-:S05]  /*1220*/  F2FP.F16.F32.PACK_AB R19, RZ, R19 ;  /* 0x00000013ff13723e */ /* 0x000fca00000000ff */
[----:B------:R-:W-:Y:S02]  /*1230*/  HADD2.F32 R24, -RZ, R19.H0_H0 ;  /* 0x20000013ff187230 */ /* 0x000fe40000004100 */
[----:B01----:R-:W-:-:S07]  /*1240*/  IMAD R27, R27, UR4, R10 ;  /* 0x000000041b1b7c24 */ /* 0x003fce000f8e020a */
.L_x_60:
        /* <DEDUP_REMOVED lines=33> */
.L_x_58:
[----:B------:R-:W0:Y:S01]  /*1460*/  LDCU UR4, c[0x0][0x39c] ;  /* 0x00007380ff0477ac */ /* 0x000e220008000800 */
[----:B------:R-:W-:Y:S02]  /*1470*/  MOV R28, R3 ;  /* 0x00000003001c7202 */ /* 0x000fe40000000f00 */
[----:B------:R-:W-:Y:S01]  /*1480*/  MOV R6, 0x14b0 ;  /* 0x000014b000067802 */ /* 0x000fe20000000f00 */
[----:B0-----:R-:W-:-:S07]  /*1490*/  IMAD.U32 R30, RZ, RZ, UR4 ;  /* 0x00000004ff1e7e24 */ /* 0x001fce000f8e00ff */
[----:B-----5:R-:W-:Y:S05]  /*14a0*/  CALL.REL.NOINC `($__internal_2_$__cuda_sm20_div_s64) ;  /* 0x00000004006c7944 */ /* 0x020fea0003c00000 */
[----:B------:R-:W-:-:S07]  /*14b0*/  IMAD.MOV.U32 R6, RZ, RZ, R20 ;  /* 0x000000ffff067224 */ /* 0x000fce00078e0014 */
.L_x_59:
[----:B------:R-:W-:Y:S05]  /*14c0*/  BSYNC.RECONVERGENT B3 ;  /* 0x0000000000037941 */ /* 0x000fea0003800200 */
.L_x_57:
        /* <DEDUP_REMOVED lines=10> */
[----:B-----5:R-:W-:Y:S01]  /*1570*/  HADD2.F32 R15, -RZ, R15.H0_H0 ;  /* 0x2000000fff0f7230 */ /* 0x020fe20000004100 */
[----:B------:R-:W-:Y:S01]  /*1580*/  IABS R30, R26 ;  /* 0x0000001a001e7213 */ /* 0x000fe20000000000 */
[----:B------:R-:W-:Y:S01]  /*1590*/  VIADD R25, R25, 0x1 ;  /* 0x0000000119197836 */ /* 0x000fe20000000000 */
[----:B------:R-:W1:Y:S01]  /*15a0*/  I2F.RP R28, R22 ;  /* 0x00000016001c7306 */ /* 0x000e620000209400 */
[----:B------:R-:W-:-:S07]  /*15b0*/  VIADD R27, R27, 0x1 ;  /* 0x000000011b1b7836 */ /* 0x000fce0000000000 */
[----:B-1----:R-:W1:Y:S02]  /*15c0*/  MUFU.RCP R28, R28 ;  /* 0x0000001c001c7308 */ /* 0x002e640000001000 */
[----:B-1----:R-:W-:-:S06]  /*15d0*/  IADD3 R18, PT, PT, R28, 0xffffffe, RZ ;  /* 0x0ffffffe1c127810 */ /* 0x002fcc0007ffe0ff */
[----:B------:R1:W4:Y:S02]  /*15e0*/  F2I.FTZ.U32.TRUNC.NTZ R19, R18 ;  /* 0x0000001200137305 */ /* 0x000324000021f000 */
[----:B-1----:R-:W-:Y:S02]  /*15f0*/  IMAD.MOV.U32 R18, RZ, RZ, RZ ;  /* 0x000000ffff127224 */ /* 0x002fe400078e00ff */
[----:B----4-:R-:W-:-:S04]  /*1600*/  IMAD.MOV R31, RZ, RZ, -R19 ;  /* 0x000000ffff1f7224 */ /* 0x010fc800078e0a13 */
[----:B------:R-:W-:-:S04]  /*1610*/  IMAD R31, R31, R22, RZ ;  /* 0x000000161f1f7224 */ /* 0x000fc800078e02ff */
[----:B0-----:R-:W-:Y:S01]  /*1620*/  IMAD.HI.U32 R21, R19, R31, R18 ;  /* 0x0000001f13157227 */ /* 0x001fe200078e0012 */
[----:B------:R-:W-:Y:S02]  /*1630*/  MOV R31, R30 ;  /* 0x0000001e001f7202 */ /* 0x000fe40000000f00 */
[----:B------:R-:W-:-:S03]  /*1640*/  LOP3.LUT R18, R26, R23, RZ, 0x3c, !PT ;  /* 0x000000171a127212 */ /* 0x000fc600078e3cff */
[----:B------:R-:W-:Y:S01]  /*1650*/  IMAD.HI.U32 R19, R21, R31, RZ ;  /* 0x0000001f15137227 */ /* 0x000fe200078e00ff */
[----:B------:R-:W-:Y:S02]  /*1660*/  ISETP.GE.AND P3, PT, R18, RZ, PT ;  /* 0x000000ff1200720c */ /* 0x000fe40003f66270 */
[----:B------:R-:W-:Y:S01]  /*1670*/  LOP3.LUT R18, RZ, R23, RZ, 0x33, !PT ;  /* 0x00000017ff127212 */ /* 0x000fe200078e33ff */
[----:B------:R-:W-:-:S04]  /*1680*/  IMAD.MOV R28, RZ, RZ, -R19 ;  /* 0x000000ffff1c7224 */ /* 0x000fc800078e0a13 */
[----:B------:R-:W-:-:S05]  /*1690*/  IMAD R31, R22, R28, R31 ;  /* 0x0000001c161f7224 */ /* 0x000fca00078e021f */
[----:B------:R-:W-:-:S13]  /*16a0*/  ISETP.GT.U32.AND P2, PT, R22, R31, PT ;  /* 0x0000001f1600720c */ /* 0x000fda0003f44070 */
[----:B------:R-:W-:Y:S01]  /*16b0*/  @!P2 IMAD.IADD R31, R31, 0x1, -R22 ;  /* 0x000000011f1fa824 */ /* 0x000fe200078e0a16 */
[----:B------:R-:W-:-:S04]  /*16c0*/  @!P2 IADD3 R19, PT, PT, R19, 0x1, RZ ;  /* 0x000000011313a810 */ /* 0x000fc80007ffe0ff */
[----:B------:R-:W-:-:S13]  /*16d0*/  ISETP.GE.U32.AND P0, PT, R31, R22, PT ;  /* 0x000000161f00720c */ /* 0x000fda0003f06070 */
        /* <DEDUP_REMOVED lines=8> */
[----:B------:R-:W-:Y:S02]  /*1760*/  LOP3.LUT R23, R26, R23, RZ, 0x3c, !PT ;  /* 0x000000171a177212 */ /* 0x000fe400078e3cff */
[----:B------:R-:W-:Y:S01]  /*1770*/  MOV R26, R29 ;  /* 0x0000001d001a7202 */ /* 0x000fe20000000f00 */
[----:B------:R-:W-:Y:S01]  /*1780*/  IMAD.HI.U32 R21, R21, R31, RZ ;  /* 0x0000001f15157227 */ /* 0x000fe200078e00ff */
[----:B------:R-:W-:Y:S02]  /*1790*/  ISETP.GE.AND P4, PT, R23, RZ, PT ;  /* 0x000000ff1700720c */ /* 0x000fe40003f86270 */
[----:B------:R-:W0:Y:S01]  /*17a0*/  MUFU.RCP R23, R24 ;  /* 0x0000001800177308 */ /* 0x000e220000001000 */
        /* <DEDUP_REMOVED lines=9> */
[----:B------:R-:W-:-:S03]  /*1840*/  ISETP.GE.AND P0, PT, R29, R12, PT ;  /* 0x0000000c1d00720c */ /* 0x000fc60003f06270 */
[----:B------:R-:W-:Y:S01]  /*1850*/  IMAD R18, R19, UR4, R18 ;  /* 0x0000000413127c24 */ /* 0x000fe2000f8e0212 */
[----:B------:R-:W-:-:S04]  /*1860*/  LOP3.LUT R19, RZ, R6, RZ, 0x33, !PT ;  /* 0x00000006ff137212 */ /* 0x000fc800078e33ff */
[----:B------:R-:W-:-:S04]  /*1870*/  IADD3 R18, PT, PT, R19, R18, RZ ;  /* 0x0000001213127210 */ /* 0x000fc80007ffe0ff */
[----:B------:R-:W-:Y:S01]  /*1880*/  I2FP.F32.S32 R19, R18 ;  /* 0x0000001200137245 */ /* 0x000fe20000201400 */
[----:B---3--:R-:W-:-:S05]  /*1890*/  HADD2.F32 R20, -RZ, R20.H0_H0 ;  /* 0x20000014ff147230 */ /* 0x008fca0000004100 */
[----:B0-----:R-:W-:-:S05]  /*18a0*/  FMUL.FTZ R20, R20, R23 ;  /* 0x0000001714147220 */ /* 0x001fca0000410000 */
[----:B------:R-:W-:-:S05]  /*18b0*/  F2FP.F16.F32.PACK_AB R20, R19, R20 ;  /* 0x000000141314723e */ /* 0x000fca00000000ff */
[--C-:B------:R-:W-:Y:S02]  /*18c0*/  HADD2.F32 R6, -RZ, R20.reuse.H1_H1 ;  /* 0x30000014ff067230 */ /* 0x100fe40000004100 */
[----:B------:R-:W-:Y:S02]  /*18d0*/  HADD2.F32 R20, -RZ, R20.H0_H0 ;  /* 0x20000014ff147230 */ /* 0x000fe40000004100 */
[----:B------:R-:W0:Y:S03]  /*18e0*/  MUFU.RCP R19, R6 ;  /* 0x0000000600137308 */ /* 0x000e260000001000 */
[----:B0-----:R-:W-:-:S05]  /*18f0*/  FMUL.FTZ R20, R20, R19 ;  /* 0x0000001314147220 */ /* 0x001fca0000410000 */
[----:B------:R-:W-:-:S05]  /*1900*/  F2FP.F16.F32.PACK_AB R20, RZ, R20 ;  /* 0x00000014ff14723e */ /* 0x000fca00000000ff */
[----:B------:R-:W-:-:S05]  /*1910*/  HADD2.F32 R20, -RZ, R20.H0_H0 ;  /* 0x20000014ff147230 */ /* 0x000fca0000004100 */
[----:B------:R-:W-:-:S05]  /*1920*/  FADD.FTZ R15, R15, R20 ;  /* 0x000000140f0f7221 */ /* 0x000fca0000010000 */
[----:B------:R-:W-:-:S05]  /*1930*/  F2FP.F16.F32.PACK_AB R15, RZ, R15 ;  /* 0x0000000fff0f723e */ /* 0x000fca00000000ff */
[----:B------:R0:W-:Y:S01]  /*1940*/  STG.E.U16 desc[UR8][R16.64], R15 ;  /* 0x0000000f10007986 */ /* 0x0001e2000c101508 */
[----:B------:R-:W-:Y:S05]  /*1950*/  @!P0 BRA `(.L_x_60) ;  /* 0xfffffff8003c8947 */ /* 0x000fea000383ffff */
.L_x_56:
[----:B------:R-:W-:Y:S05]  /*1960*/  BSYNC.RECONVERGENT B2 ;  /* 0x0000000000027941 */ /* 0x000fea0003800200 */
.L_x_55:
[----:B------:R-:W-:Y:S05]  /*1970*/  @!P1 BRA `(.L_x_61) ;  /* 0xfffffff000a89947 */ /* 0x000fea000383ffff */
.L_x_51:
[----:B------:R-:W-:Y:S05]  /*1980*/  BSYNC.RECONVERGENT B1 ;  /* 0x0000000000017941 */ /* 0x000fea0003800200 */
.L_x_50:
[----:B------:R-:W1:Y:S01]  /*1990*/  LDCU UR4, c[0x0][0x360] ;  /* 0x00006c00ff0477ac */ /* 0x000e620008000800 */
[----:B------:R-:W2:Y:S01]  /*19a0*/  LDCU UR6, c[0x0][0x394] ;  /* 0x00007280ff0677ac */ /* 0x000ea20008000800 */
[----:B-1----:R-:W-:-:S05]  /*19b0*/  VIADD R7, R7, UR4 ;  /* 0x0000000407077c36 */ /* 0x002fca0008000000 */
[----:B--2---:R-:W-:-:S13]  /*19c0*/  ISETP.GE.AND P0, PT, R7, UR6, PT ;  /* 0x0000000607007c0c */ /* 0x004fda000bf06270 */
[----:B------:R-:W-:Y:S05]  /*19d0*/  @!P0 BRA `(.L_x_62) ;  /* 0xffffffec00108947 */ /* 0x000fea000383ffff */
.L_x_46:
[----:B------:R-:W-:Y:S05]  /*19e0*/  BSYNC.RECONVERGENT B0 ;  /* 0x0000000000007941 */ /* 0x000fea0003800200 */
.L_x_45:
[----:B------:R-:W1:Y:S01]  /*19f0*/  LDCU UR4, c[0x0][0x364] ;  /* 0x00006c80ff0477ac */ /* 0x000e620008000800 */
[----:B------:R-:W1:Y:S01]  /*1a00*/  LDC R5, c[0x0][0x374] ;  /* 0x0000dd00ff057b82 */ /* 0x000e620000000800 */
[----:B------:R-:W2:Y:S01]  /*1a10*/  LDCU UR6, c[0x0][0x390] ;  /* 0x00007200ff0677ac */ /* 0x000ea20008000800 */
[----:B-1----:R-:W-:-:S05]  /*1a20*/  IMAD R4, R5, UR4, R4 ;  /* 0x0000000405047c24 */ /* 0x002fca000f8e0204 */
[----:B--2---:R-:W-:-:S13]  /*1a30*/  ISETP.GE.AND P0, PT, R4, UR6, PT ;  /* 0x0000000604007c0c */ /* 0x004fda000bf06270 */
[----:B------:R-:W-:Y:S05]  /*1a40*/  @!P0 BRA `(.L_x_63) ;  /* 0xffffffe400b08947 */ /* 0x000fea000383ffff */
[----:B------:R-:W-:Y:S05]  /*1a50*/  EXIT ;  /* 0x000000000000794d */ /* 0x000fea0003800000 */
        .weak           $__internal_2_$__cuda_sm20_div_s64
        .type           $__internal_2_$__cuda_sm20_div_s64,@function
        .size           $__internal_2_$__cuda_sm20_div_s64,(.L_x_581 - $__internal_2_$__cuda_sm20_div_s64)
$__internal_2_$__cuda_sm20_div_s64:
        /* <DEDUP_REMOVED lines=34> */
[----:B------:R-:W-:-:S04]  /*1c80*/  IMAD.HI.U32 R34, R33, R20, RZ ;  /* 0x0000001421227227 */ /* 0x000fc800078e00ff */
[----:B------:R-:W-:Y:S01]  /*1c90*/  IMAD.HI.U32 R22, P2, R33, R21, R22 ;  /* 0x0000001521167227 */ /* 0x000fe20007840016 */
[----:B------:R-:W-:-:S03]  /*1ca0*/  IADD3 R23, P5, PT, RZ, -R32, RZ ;  /* 0x80000020ff177210 */ /* 0x000fc60007fbe0ff */
[----:B------:R-:W-:Y:S01]  /*1cb0*/  IMAD R21, R33, R20, RZ ;  /* 0x0000001421157224 */ /* 0x000fe200078e02ff */
[----:B------:R-:W-:Y:S01]  /*1cc0*/  SEL R23, R23, R32, !P4 ;  /* 0x0000002017177207 */ /* 0x000fe20006000000 */
[----:B------:R-:W-:Y:S01]  /*1cd0*/  IMAD.X R32, RZ, RZ, ~R31, P5 ;  /* 0x000000ffff207224 */ /* 0x000fe200028e0e1f */
[----:B------:R-:W-:Y:S02]  /*1ce0*/  IADD3.X R33, PT, PT, R34, R33, RZ, P0, !PT ;  /* 0x0000002122217210 */ /* 0x000fe400007fe4ff */
[----:B------:R-:W-:Y:S01]  /*1cf0*/  IADD3 R22, P3, PT, R21, R22, RZ ;  /* 0x0000001615167210 */ /* 0x000fe20007f7e0ff */
[----:B------:R-:W-:Y:S01]  /*1d00*/  IMAD.MOV.U32 R21, RZ, RZ, RZ ;  /* 0x000000ffff157224 */ /* 0x000fe200078e00ff */
        /* <DEDUP_REMOVED lines=10> */
[----:B------:R-:W-:Y:S01]  /*1db0*/  IMAD.WIDE.U32 R20, R33, R18, RZ ;  /* 0x0000001221147225 */ /* 0x000fe200078e00ff */
[----:B------:R-:W-:-:S03]  /*1dc0*/  IADD3.X R37, PT, PT, RZ, R22, RZ, P2, !PT ;  /* 0x00000016ff257210 */ /* 0x000fc600017fe4ff */
[----:B------:R-:W-:Y:S01]  /*1dd0*/  IMAD R21, R33, R19, R21 ;  /* 0x0000001321157224 */ /* 0x000fe200078e0215 */
[----:B------:R-:W-:-:S03]  /*1de0*/  IADD3 R22, P2, PT, -R20, R23, RZ ;  /* 0x0000001714167210 */ /* 0x000fc60007f5e1ff */
[-C--:B------:R-:W-:Y:S01]  /*1df0*/  IMAD R20, R37, R18.reuse, R21 ;  /* 0x0000001225147224 */ /* 0x080fe200078e0215 */
[----:B------:R-:W-:-:S03]  /*1e00*/  ISETP.GE.U32.AND P0, PT, R22, R18, PT ;  /* 0x000000121600720c */ /* 0x000fc60003f06070 */
[----:B------:R-:W-:Y:S01]  /*1e10*/  IMAD.X R35, R35, 0x1, ~R20, P2 ;  /* 0x0000000123237824 */ /* 0x000fe200010e0e14 */
[----:B------:R-:W-:Y:S02]  /*1e20*/  IADD3 R21, P2, PT, R22, -R18, RZ ;  /* 0x8000001216157210 */ /* 0x000fe40007f5e0ff */
[----:B------:R-:W-:Y:S02]  /*1e30*/  IADD3 R20, PT, PT, R33, 0x1, RZ ;  /* 0x0000000121147810 */ /* 0x000fe40007ffe0ff */
[C---:B------:R-:W-:Y:S01]  /*1e40*/  ISETP.GE.U32.AND.EX P0, PT, R35.reuse, R19, PT, P0 ;  /* 0x000000132300720c */ /* 0x040fe20003f06100 */
[----:B------:R-:W-:Y:S01]  /*1e50*/  IMAD.X R23, R35, 0x1, ~R19, P2 ;  /* 0x0000000123177824 */ /* 0x000fe200010e0e13 */
[----:B------:R-:W-:Y:S02]  /*1e60*/  ISETP.GE.AND P2, PT, R31, RZ, PT ;  /* 0x000000ff1f00720c */ /* 0x000fe40003f46270 */
[----:B------:R-:W-:Y:S02]  /*1e70*/  SEL R21, R21, R22, P0 ;  /* 0x0000001615157207 */ /* 0x000fe40000000000 */
[----:B------:R-:W-:-:S02]  /*1e80*/  SEL R33, R20, R33, P0 ;  /* 0x0000002114217207 */ /* 0x000fc40000000000 */
[----:B------:R-:W-:Y:S02]  /*1e90*/  SEL R23, R23, R35, P0 ;  /* 0x0000002317177207 */ /* 0x000fe40000000000 */
[----:B------:R-:W-:Y:S01]  /*1ea0*/  ISETP.GE.U32.AND P0, PT, R21, R18, PT ;  /* 0x000000121500720c */ /* 0x000fe20003f06070 */
[----:B------:R-:W-:Y:S02]  /*1eb0*/  VIADD R20, R33, 0x1 ;  /* 0x0000000121147836 */ /* 0x000fe40000000000 */
[----:B------:R-:W-:Y:S01]  /*1ec0*/  IMAD.MOV.U32 R18, RZ, RZ, R6 ;  /* 0x000000ffff127224 */ /* 0x000fe200078e0006 */
[----:B------:R-:W-:-:S04]  /*1ed0*/  ISETP.GE.U32.AND.EX P0, PT, R23, R19, PT, P0 ;  /* 0x000000131700720c */ /* 0x000fc80003f06100 */
[----:B------:R-:W-:Y:S02]  /*1ee0*/  SEL R20, R20, R33, P0 ;  /* 0x0000002114147207 */ /* 0x000fe40000000000 */
[----:B------:R-:W-:Y:S02]  /*1ef0*/  ISETP.NE.U32.AND P0, PT, R30, RZ, PT ;  /* 0x000000ff1e00720c */ /* 0x000fe40003f05070 */
[-C--:B------:R-:W-:Y:S02]  /*1f00*/  IADD3 R19, PT, PT, RZ, -R20.reuse, RZ ;  /* 0x80000014ff137210 */ /* 0x080fe40007ffe0ff */
[----:B------:R-:W-:Y:S02]  /*1f10*/  ISETP.NE.AND.EX P0, PT, R28, RZ, PT, P0 ;  /* 0x000000ff1c00720c */ /* 0x000fe40003f05300 */
[----:B------:R-:W-:Y:S01]  /*1f20*/  SEL R20, R19, R20, !P2 ;  /* 0x0000001413147207 */ /* 0x000fe20005000000 */
[----:B------:R-:W-:-:S03]  /*1f30*/  HFMA2 R19, -RZ, RZ, 0, 0 ;  /* 0x00000000ff137431 */ /* 0x000fc600000001ff */
[----:B------:R-:W-:Y:S01]  /*1f40*/  SEL R20, R20, 0xffffffff, P0 ;  /* 0xffffffff14147807 */ /* 0x000fe20000000000 */
[----:B------:R-:W-:Y:S06]  /*1f50*/  RET.REL.NODEC R18 `(_ZN2at6native58_GLOBAL__N__9a069279_25_AdaptiveAveragePooling_cu_ef17039c26adaptive_average_gradinputIN3c104HalfEEEvPT_PKS5_iiii) ;  /* 0xffffffe012287950 */ /* 0x000fec0003c3ffff */
.L_x_64:
        /* <DEDUP_REMOVED lines=10> */
.L_x_581:


//--------------------- .text._ZN2at6native58_GLOBAL__N__9a069279_25_AdaptiveAveragePooling_cu_ef17039c33atomic_adaptive_average_gradinputIN3c104HalfEEEvPT_PKS5_iiii --------------------------
	.section	.text._ZN2at6native58_GLOBAL__N__9a069279_25_AdaptiveAveragePooling_cu_ef17039c33atomic_adaptive_average_gradinputIN3c104HalfEEEvPT_PKS5_iiii,"ax",@progbits
	.align	128
.text._ZN2at6native58_GLOBAL__N__9a069279_25_AdaptiveAveragePooling_cu_ef17039c33atomic_adaptive_average_gradinputIN3c104HalfEEEvPT_PKS5_iiii:
        .type           _ZN2at6native58_GLOBAL__N__9a069279_25_AdaptiveAveragePooling_cu_ef17039c33atomic_adaptive_average_gradinputIN3c104HalfEEEvPT_PKS5_iiii,@function
        .size           _ZN2at6native58_GLOBAL__N__9a069279_25_AdaptiveAveragePooling_cu_ef17039c33atomic_adaptive_average_gradinputIN3c104HalfEEEvPT_PKS5_iiii,(.L_x_583 - _ZN2at6native58_GLOBAL__N__9a069279_25_AdaptiveAveragePooling_cu_ef17039c33atomic_adaptive_average_gradinputIN3c104HalfEEEvPT_PKS5_iiii)
        .other          _ZN2at6native58_GLOBAL__N__9a069279_25_AdaptiveAveragePooling_cu_ef17039c33atomic_adaptive_average_gradinputIN3c104HalfEEEvPT_PKS5_iiii,@"STO_CUDA_ENTRY STV_DEFAULT"
_ZN2at6native58_GLOBAL__N__9a069279_25_AdaptiveAveragePooling_cu_ef17039c33atomic_adaptive_average_gradinputIN3c104HalfEEEvPT_PKS5_iiii:
        /* <DEDUP_REMOVED lines=22> */
.L_x_82:
        /* <DEDUP_REMOVED lines=71> */
.L_x_66:
[----:B------:R-:W0:Y:S01]  /*05d0*/  LDCU UR5, c[0x0][0x398] ;  /* 0x00007300ff0577ac */ /* 0x000e220008000800 */
[----:B------:R-:W-:Y:S01]  /*05e0*/  IMAD.MOV.U32 R21, RZ, RZ, RZ ;  /* 0x000000ffff157224 */ /* 0x000fe200078e00ff */
[----:B------:R-:W-:Y:S01]  /*05f0*/  MOV R8, 0x620 ;  /* 0x0000062000087802 */ /* 0x000fe20000000f00 */
[----:B0-----:R-:W-:-:S07]  /*0600*/  IMAD.U32 R22, RZ, RZ, UR5 ;  /* 0x00000005ff167e24 */ /* 0x001fce000f8e00ff */
[----:B------:R-:W-:Y:S05]  /*0610*/  CALL.REL.NOINC `($__internal_3_$__cuda_sm20_div_s64) ;  /* 0x0000000800ac7944 */ /* 0x000fea0003c00000 */
[----:B------:R-:W-:-:S07]  /*0620*/  MOV R12, R14 ;  /* 0x0000000e000c7202 */ /* 0x000fce0000000f00 */
.L_x_67:
[----:B------:R-:W-:Y:S05]  /*0630*/  BSYNC.RECONVERGENT B0 ;  /* 0x0000000000007941 */ /* 0x000fea0003800200 */
.L_x_65:
[----:B------:R-:W0:Y:S01]  /*0640*/  LDC R13, c[0x0][0x39c] ;  /* 0x0000e700ff0d7b82 */ /* 0x000e220000000800 */
[----:B------:R-:W-:Y:S01]  /*0650*/  BSSY.RECONVERGENT B0, `(.L_x_68) ;  /* 0x00000a2000007945 */ /* 0x000fe20003800200 */
[----:B0-----:R-:W-:-:S13]  /*0660*/  ISETP.GE.AND P0, PT, R0, R13, PT ;  /* 0x0000000d0000720c */ /* 0x001fda0003f06270 */
[----:B------:R-:W-:Y:S05]  /*0670*/  @P0 BRA `(.L_x_69) ;  /* 0x00000008007c0947 */ /* 0x000fea0003800000 */
[----:B------:R-:W0:Y:S01]  /*0680*/  LDCU UR5, c[0x0][0x394] ;  /* 0x00007280ff0577ac */ /* 0x000e220008000800 */
[----:B------:R-:W-:Y:S02]  /*0690*/  IMAD.IADD R7, R12, 0x1, -R9 ;  /* 0x000000010c077824 */ /* 0x000fe400078e0a09 */
[----:B------:R-:W-:Y:S02]  /*06a0*/  IMAD R13, R4, R13, RZ ;  /* 0x0000000d040d7224 */ /* 0x000fe400078e02ff */
[----:B------:R-:W-:Y:S02]  /*06b0*/  VIADD R8, R7, 0x1 ;  /* 0x0000000107087836 */ /* 0x000fe40000000000 */
[----:B------:R-:W-:Y:S01]  /*06c0*/  IMAD.MOV.U32 R18, RZ, RZ, R0 ;  /* 0x000000ffff127224 */ /* 0x000fe200078e0000 */
[----:B------:R-:W-:Y:S02]  /*06d0*/  SHF.R.S32.HI R19, RZ, 0x1f, R13 ;  /* 0x0000001fff137819 */ /* 0x000fe4000001140d */
[----:B------:R-:W-:-:S04]  /*06e0*/  I2FP.F32.S32 R8, R8 ;  /* 0x0000000800087245 */ /* 0x000fc80000201400 */
[----:B------:R-:W-:Y:S01]  /*06f0*/  F2FP.F16.F32.PACK_AB R8, RZ, R8 ;  /* 0x00000008ff08723e */ /* 0x000fe200000000ff */
[----:B0-----:R-:W-:Y:S01]  /*0700*/  IMAD R11, R9, UR5, RZ ;  /* 0x00000005090b7c24 */ /* 0x001fe2000f8e02ff */
[----:B------:R-:W-:-:S04]  /*0710*/  IADD3 R9, P1, PT, R6, R13, RZ ;  /* 0x0000000d06097210 */ /* 0x000fc80007f3e0ff */
[----:B------:R-:W-:Y:S02]  /*0720*/  IADD3 R10, P0, PT, R2, R11, RZ ;  /* 0x0000000b020a7210 */ /* 0x000fe40007f1e0ff */
[----:B------:R-:W-:Y:S01]  /*0730*/  SHF.R.S32.HI R13, RZ, 0x1f, R11 ;  /* 0x0000001fff0d7819 */ /* 0x000fe2000001140b */
[----:B------:R-:W-:Y:S01]  /*0740*/  HADD2.F32 R11, -RZ, R8.H0_H0 ;  /* 0x20000008ff0b7230 */ /* 0x000fe20000004100 */
[----:B------:R-:W-:Y:S02]  /*0750*/  LEA.HI.X.SX32 R19, R6, R19, 0x1, P1 ;  /* 0x0000001306137211 */ /* 0x000fe400008f0eff */
[----:B------:R-:W-:-:S07]  /*0760*/  LEA.HI.X.SX32 R20, R2, R13, 0x1, P0 ;  /* 0x0000000d02147211 */ /* 0x000fce00000f0eff */
.L_x_81:
[----:B------:R-:W0:Y:S01]  /*0770*/  LDCU UR5, c[0x0][0x394] ;  /* 0x00007280ff0577ac */ /* 0x000e220008000800 */
[----:B------:R-:W-:Y:S01]  /*0780*/  IADD3 R13, PT, PT, R18, 0x1, RZ ;  /* 0x00000001120d7810 */ /* 0x000fe20007ffe0ff */
[----:B------:R-:W-:Y:S01]  /*0790*/  IMAD.MOV.U32 R26, RZ, RZ, -0x1 ;  /* 0xffffffffff1a7424 */ /* 0x000fe200078e00ff */
[----:B------:R-:W-:Y:S01]  /*07a0*/  BSSY.RECONVERGENT B1, `(.L_x_70) ;  /* 0x0000021000017945 */ /* 0x000fe20003800200 */
        /* <DEDUP_REMOVED lines=20> */
[----:B------:R-:W-:Y:S01]  /*08f0*/  @P0 VIADD R26, R26, -UR5 ;  /* 0x800000051a1a0c36 */ /* 0x000fe20008000000 */
[----:B------:R-:W-:-:S04]  /*0900*/  @P0 IADD3 R8, PT, PT, R8, 0x1, RZ ;  /* 0x0000000108080810 */ /* 0x000fc80007ffe0ff */
[----:B------:R-:W-:-:S13]  /*0910*/  ISETP.GE.U32.AND P1, PT, R26, UR5, PT ;  /* 0x000000051a007c0c */ /* 0x000fda000bf26070 */
[----:B------:R-:W-:Y:S01]  /*0920*/  @P1 VIADD R8, R8, 0x1 ;  /* 0x0000000108081836 */ /* 0x000fe20000000000 */
[----:B------:R-:W-:Y:S01]  /*0930*/  @!P2 LOP3.LUT R8, RZ, UR5, RZ, 0x33, !PT ;  /* 0x00000005ff08ac12 */ /* 0x000fe2000f8e33ff */
[----:B------:R-:W-:Y:S06]  /*0940*/  BRA `(.L_x_72) ;  /* 0x0000000000187947 */ /* 0x000fec0003800000 */
.L_x_71:
[----:B------:R-:W0:Y:S01]  /*0950*/  LDCU UR5, c[0x0][0x39c] ;  /* 0x00007380ff0577ac */ /* 0x000e220008000800 */
[----:B------:R-:W-:Y:S01]  /*0960*/  IMAD.MOV.U32 R21, RZ, RZ, R5 ;  /* 0x000000ffff157224 */ /* 0x000fe200078e0005 */
[----:B------:R-:W-:Y:S01]  /*0970*/  MOV R8, 0x9a0 ;  /* 0x000009a000087802 */ /* 0x000fe20000000f00 */
[----:B0-----:R-:W-:-:S07]  /*0980*/  IMAD.U32 R22, RZ, RZ, UR5 ;  /* 0x00000005ff167e24 */ /* 0x001fce000f8e00ff */
[----:B------:R-:W-:Y:S05]  /*0990*/  CALL.REL.NOINC `($__internal_3_$__cuda_sm20_div_s64) ;  /* 0x0000000400cc7944 */ /* 0x000fea0003c00000 */
[----:B------:R-:W-:-:S07]  /*09a0*/  MOV R8, R14 ;  /* 0x0000000e00087202 */ /* 0x000fce0000000f00 */
.L_x_72:
[----:B------:R-:W-:Y:S05]  /*09b0*/  BSYNC.RECONVERGENT B1 ;  /* 0x0000000000017941 */ /* 0x000fea0003800200 */
.L_x_70:
        /* <DEDUP_REMOVED lines=24> */
[----:B------:R-:W-:-:S03]  /*0b40*/  IMAD R21, R14, R23, R22 ;  /* 0x000000170e157224 */ /* 0x000fc600078e0216 */
[C---:B------:R-:W-:Y:S02]  /*0b50*/  ISETP.GT.U32.AND P4, PT, R14.reuse, R13, PT ;  /* 0x0000000d0e00720c */ /* 0x040fe40003f84070 */
[----:B------:R-:W-:-:S11]  /*0b60*/  ISETP.GT.U32.AND P5, PT, R14, R21, PT ;  /* 0x000000150e00720c */ /* 0x000fd60003fa4070 */
[-C--:B------:R-:W-:Y:S01]  /*0b70*/  @!P4 IADD3 R13, PT, PT, R13, -R14.reuse, RZ ;  /* 0x8000000e0d0dc210 */ /* 0x080fe20007ffe0ff */
[----:B------:R-:W-:Y:S02]  /*0b80*/  @!P4 VIADD R12, R12, 0x1 ;  /* 0x000000010c0cc836 */ /* 0x000fe40000000000 */
[----:B------:R-:W-:Y:S01]  /*0b90*/  @!P5 IMAD.IADD R21, R21, 0x1, -R14 ;  /* 0x000000011515d824 */ /* 0x000fe200078e0a0e */
[-C--:B------:R-:W-:Y:S01]  /*0ba0*/  ISETP.GE.U32.AND P2, PT, R13, R14.reuse, PT ;  /* 0x0000000e0d00720c */ /* 0x080fe20003f46070 */
[----:B------:R-:W-:Y:S01]  /*0bb0*/  @!P5 VIADD R17, R17, 0x1 ;  /* 0x000000011111d836 */ /* 0x000fe20000000000 */
[----:B------:R-:W-:Y:S02]  /*0bc0*/  LOP3.LUT R13, R18, R15, RZ, 0x3c, !PT ;  /* 0x0000000f120d7212 */ /* 0x000fe400078e3cff */
[----:B------:R-:W-:Y:S02]  /*0bd0*/  ISETP.GE.U32.AND P3, PT, R21, R14, PT ;  /* 0x0000000e1500720c */ /* 0x000fe40003f66070 */
[----:B------:R-:W-:-:S07]  /*0be0*/  ISETP.GE.AND P0, PT, R13, RZ, PT ;  /* 0x000000ff0d00720c */ /* 0x000fce0003f06270 */
[----:B------:R-:W-:Y:S02]  /*0bf0*/  @P2 IADD3 R12, PT, PT, R12, 0x1, RZ ;  /* 0x000000010c0c2810 */ /* 0x000fe40007ffe0ff */
[----:B------:R-:W-:Y:S02]  /*0c00*/  ISETP.NE.AND P2, PT, R15, RZ, PT ;  /* 0x000000ff0f00720c */ /* 0x000fe40003f45270 */
[----:B------:R-:W-:Y:S01]  /*0c10*/  @P3 VIADD R17, R17, 0x1 ;  /* 0x0000000111113836 */ /* 0x000fe20000000000 */
[----:B------:R-:W-:Y:S01]  /*0c20*/  LOP3.LUT R15, RZ, R15, RZ, 0x33, !PT ;  /* 0x0000000fff0f7212 */ /* 0x000fe200078e33ff */
[----:B------:R-:W-:Y:S02]  /*0c30*/  @!P1 IMAD.MOV R12, RZ, RZ, -R12 ;  /* 0x000000ffff0c9224 */ /* 0x000fe400078e0a0c */
[----:B------:R-:W-:Y:S01]  /*0c40*/  @!P0 IMAD.MOV R17, RZ, RZ, -R17 ;  /* 0x000000ffff118224 */ /* 0x000fe200078e0a11 */
[----:B------:R-:W-:Y:S02]  /*0c50*/  ISETP.GT.U32.AND P0, PT, R7, 0x7ffffffe, PT ;  /* 0x7ffffffe0700780c */ /* 0x000fe40003f04070 */
[----:B------:R-:W-:-:S02]  /*0c60*/  SEL R12, R15, R12, !P2 ;  /* 0x0000000c0f0c7207 */ /* 0x000fc40005000000 */
[----:B------:R-:W-:-:S05]  /*0c70*/  SEL R15, R15, R17, !P2 ;  /* 0x000000110f0f7207 */ /* 0x000fca0005000000 */
[----:B------:R-:W-:-:S04]  /*0c80*/  IMAD R15, R15, UR5, R12 ;  /* 0x000000050f0f7c24 */ /* 0x000fc8000f8e020c */
[----:B------:R-:W-:Y:S05]  /*0c90*/  @P0 BRA `(.L_x_74) ;  /* 0x0000000000e00947 */ /* 0x000fea0003800000 */
[----:B------:R-:W0:Y:S01]  /*0ca0*/  LDCU.128 UR12, c[0x0][0x380] ;  /* 0x00007000ff0c77ac */ /* 0x000e220008000c00 */
[----:B------:R-:W-:-:S04]  /*0cb0*/  IADD3 R13, P0, PT, R18, R9, RZ ;  /* 0x00000009120d7210 */ /* 0x000fc80007f1e0ff */
[----:B------:R-:W-:Y:S02]  /*0cc0*/  IADD3.X R14, PT, PT, RZ, R19, RZ, P0, !PT ;  /* 0x00000013ff0e7210 */ /* 0x000fe400007fe4ff */
[----:B0-----:R-:W-:-:S04]  /*0cd0*/  LEA R12, P1, R13, UR14, 0x1 ;  /* 0x0000000e0d0c7c11 */ /* 0x001fc8000f8208ff */
[----:B------:R-:W-:-:S05]  /*0ce0*/  LEA.HI.X R13, R13, UR15, R14, 0x1, P1 ;  /* 0x0000000f0d0d7c11 */ /* 0x000fca00088f0c0e */
[----:B------:R0:W2:Y:S01]  /*0cf0*/  LDG.E.U16 R12, desc[UR8][R12.64] ;  /* 0x000000080c0c7981 */ /* 0x0000a2000c1e1500 */
[----:B------:R-:W-:Y:S01]  /*0d00*/  IMAD.IADD R8, R8, 0x1, -R15 ;  /* 0x0000000108087824 */ /* 0x000fe200078e0a0f */
[----:B------:R-:W-:Y:S03]  /*0d10*/  MUFU.RCP R21, R11 ;  /* 0x0000000b00157308 */ /* 0x000fe60000001000 */
[----:B------:R-:W-:-:S05]  /*0d20*/  VIADD R14, R8, 0x1 ;  /* 0x00000001080e7836 */ /* 0x000fca0000000000 */
[----:B------:R-:W-:Y:S02]  /*0d30*/  I2FP.F32.S32 R14, R14 ;  /* 0x0000000e000e7245 */ /* 0x000fe40000201400 */
[C---:B0-----:R-:W-:Y:S02]  /*0d40*/  IADD3 R13, P0, PT, R15.reuse, R10, RZ ;  /* 0x0000000a0f0d7210 */ /* 0x041fe40007f1e0ff */
[----:B------:R-:W-:Y:S02]  /*0d50*/  F2FP.F16.F32.PACK_AB R14, RZ, R14 ;  /* 0x0000000eff0e723e */ /* 0x000fe400000000ff */
[----:B------:R-:W-:Y:S01]  /*0d60*/  LEA.HI.X.SX32 R22, R15, R20, 0x1, P0 ;  /* 0x000000140f167211 */ /* 0x000fe200000f0eff */
[----:B------:R-:W-:Y:S02]  /*0d70*/  IMAD.MOV.U32 R15, RZ, RZ, RZ ;  /* 0x000000ffff0f7224 */ /* 0x000fe400078e00ff */
[----:B------:R-:W-:-:S04]  /*0d80*/  HADD2.F32 R16, -RZ, R14.H0_H0 ;  /* 0x2000000eff107230 */ /* 0x000fc80000004100 */
[----:B------:R-:W0:Y:S01]  /*0d90*/  MUFU.RCP R17, R16 ;  /* 0x0000001000117308 */ /* 0x000e220000001000 */
[----:B--2---:R-:W-:-:S05]  /*0da0*/  HADD2.F32 R14, -RZ, R12.H0_H0 ;  /* 0x2000000cff0e7230 */ /* 0x004fca0000004100 */
[----:B0-----:R-:W-:-:S05]  /*0db0*/  FMUL.FTZ R14, R14, R17 ;  /* 0x000000110e0e7220 */ /* 0x001fca0000410000 */
[----:B------:R-:W-:-:S05]  /*0dc0*/  F2FP.F16.F32.PACK_AB R14, RZ, R14 ;  /* 0x0000000eff0e723e */ /* 0x000fca00000000ff */
[----:B------:R-:W-:Y:S01]  /*0dd0*/  HADD2.F32 R12, -RZ, R14.H0_H0 ;  /* 0x2000000eff0c7230 */ /* 0x000fe20000004100 */
[----:B------:R-:W-:-:S04]  /*0de0*/  LEA R14, P1, R13, UR12, 0x1 ;  /* 0x0000000c0d0e7c11 */ /* 0x000fc8000f8208ff */
[----:B------:R-:W-:Y:S01]  /*0df0*/  FMUL.FTZ R17, R12, R21 ;  /* 0x000000150c117220 */ /* 0x000fe20000410000 */
[----:B------:R-:W-:-:S04]  /*0e00*/  LEA.HI.X R16, R13, UR13, R22, 0x1, P1 ;  /* 0x0000000d0d107c11 */ /* 0x000fc800088f0c16 */
[----:B------:R-:W-:-:S07]  /*0e10*/  F2FP.F16.F32.PACK_AB R17, RZ, R17 ;  /* 0x00000011ff11723e */ /* 0x000fce00000000ff */
.L_x_80:
        /* <DEDUP_REMOVED lines=8> */
.L_x_79:
[C---:B------:R-:W-:Y:S01]  /*0ea0*/  LOP3.LUT R12, R23.reuse, 0xfffffffd, RZ, 0xc0, !PT ;  /* 0xfffffffd170c7812 */ /* 0x040fe200078ec0ff */
[----:B------:R-:W-:Y:S01]  /*0eb0*/  BSSY.RECONVERGENT B3, `(.L_x_77) ;  /* 0x000000c000037945 */ /* 0x000fe20003800200 */
[----:B------:R-:W-:-:S03]  /*0ec0*/  LOP3.LUT R24, R23, 0x2, RZ, 0xc0, !PT ;  /* 0x0000000217187812 */ /* 0x000fc600078ec0ff */
[----:B------:R0:W5:Y:S01]  /*0ed0*/  LD.E R21, desc[UR8][R12.64] ;  /* 0x000000080c157980 */ /* 0x000162000c101900 */
[----:B------:R-:W-:Y:S01]  /*0ee0*/  ISETP.EQ.U32.AND P1, PT, R24, RZ, PT ;  /* 0x000000ff1800720c */ /* 0x000fe20003f22070 */
[----:B------:R-:W-:-:S05]  /*0ef0*/  HFMA2 R24, -RZ, RZ, 0, 0.19775390625 ;  /* 0x00003254ff187431 */ /* 0x000fca00000001ff */
[----:B------:R-:W-:-:S07]  /*0f00*/  SEL R25, R24, 0x7610, P1 ;  /* 0x0000761018197807 */ /* 0x000fce0000800000 */
.L_x_78:
[----:B-----5:R-:W-:-:S05]  /*0f10*/  HADD2 R24, R21, R17.H0_H0 ;  /* 0x2000001115187230 */ /* 0x020fca0000000000 */
[----:B------:R-:W-:-:S06]  /*0f20*/  PRMT R24, R21, R25, R24 ;  /* 0x0000001915187216 */ /* 0x000fcc0000000018 */
[----:B------:R-:W2:Y:S02]  /*0f30*/  ATOM.E.CAS.STRONG.GPU PT, R24, [R12], R21, R24 ;  /* 0x000000150c18738b */ /* 0x000ea400001ee118 */
[----:B--2---:R-:W-:Y:S01]  /*0f40*/  ISETP.NE.U32.AND P1, PT, R24, R21, PT ;  /* 0x000000151800720c */ /* 0x004fe20003f25070 */
[----:B------:R-:W-:-:S12]  /*0f50*/  IMAD.MOV.U32 R21, RZ, RZ, R24 ;  /* 0x000000ffff157224 */ /* 0x000fd800078e0018 */
[----:B------:R-:W-:Y:S05]  /*0f60*/  @P1 BRA `(.L_x_78) ;  /* 0xfffffffc00e81947 */ /* 0x000fea000383ffff */
[----:B------:R-:W-:Y:S05]  /*0f70*/  BSYNC.RECONVERGENT B3 ;  /* 0x0000000000037941 */ /* 0x000fea0003800200 */
.L_x_77:
[----:B------:R-:W-:Y:S01]  /*0f80*/  VIADD R22, R22, 0xffffffff ;  /* 0xffffffff16167836 */ /* 0x000fe20000000000 */
[----:B------:R-:W-:-:S04]  /*0f90*/  IADD3 R23, P2, PT, R23, 0x2, RZ ;  /* 0x0000000217177810 */ /* 0x000fc80007f5e0ff */
[----:B------:R-:W-:Y:S01]  /*0fa0*/  ISETP.NE.AND P1, PT, R22, -0x1, PT ;  /* 0xffffffff1600780c */ /* 0x000fe20003f25270 */
[----:B0-----:R-:W-:-:S12]  /*0fb0*/  IMAD.X R13, RZ, RZ, R13, P2 ;  /* 0x000000ffff0d7224 */ /* 0x001fd800010e060d */
[----:B------:R-:W-:Y:S05]  /*0fc0*/  @P1 BRA `(.L_x_79) ;  /* 0xfffffffc00b41947 */ /* 0x000fea000383ffff */
.L_x_76:
[----:B------:R-:W-:Y:S05]  /*0fd0*/  BSYNC.RECONVERGENT B2 ;  /* 0x0000000000027941 */ /* 0x000fea0003800200 */
.L_x_75:
[----:B------:R-:W0:Y:S02]  /*0fe0*/  LDC R13, c[0x0][0x394] ;  /* 0x0000e500ff0d7b82 */ /* 0x000e240000000800 */
[----:B0-----:R-:W-:-:S04]  /*0ff0*/  LEA R14, P1, R13, R14, 0x1 ;  /* 0x0000000e0d0e7211 */ /* 0x001fc800078208ff */
[----:B------:R-:W-:Y:S01]  /*1000*/  LEA.HI.X R16, R13, R16, R3, 0x1, P1 ;  /* 0x000000100d107211 */ /* 0x000fe200008f0c03 */
[----:B------:R-:W-:Y:S08]  /*1010*/  @P0 BRA `(.L_x_80) ;  /* 0xfffffffc00800947 */ /* 0x000ff0000383ffff */
.L_x_74:
[----:B------:R-:W-:Y:S05]  /*1020*/  BSYNC.RECONVERGENT B1 ;  /* 0x0000000000017941 */ /* 0x000fea0003800200 */
.L_x_73:
[----:B------:R-:W0:Y:S01]  /*1030*/  LDCU UR5, c[0x0][0x39c] ;  /* 0x00007380ff0577ac */ /* 0x000e220008000800 */
[----:B------:R-:W-:-:S04]  /*1040*/  IADD3 R18, PT, PT, R18, UR10, RZ ;  /* 0x0000000a12127c10 */ /* 0x000fc8000fffe0ff */
[----:B0-----:R-:W-:-:S13]  /*1050*/  ISETP.GE.AND P0, PT, R18, UR5, PT ;  /* 0x0000000512007c0c */ /* 0x001fda000bf06270 */
[----:B------:R-:W-:Y:S05]  /*1060*/  @!P0 BRA `(.L_x_81) ;  /* 0xfffffff400c08947 */ /* 0x000fea000383ffff */
.L_x_69:
[----:B------:R-:W-:Y:S05]  /*1070*/  BSYNC.RECONVERGENT B0 ;  /* 0x0000000000007941 */ /* 0x000fea0003800200 */
.L_x_68:
[----:B------:R-:W0:Y:S01]  /*1080*/  LDCU UR5, c[0x0][0x398] ;  /* 0x00007300ff0577ac */ /* 0x000e220008000800 */
[----:B------:R-:W-:-:S05]  /*1090*/  VIADD R4, R4, UR4 ;  /* 0x0000000404047c36 */ /* 0x000fca0008000000 */
[----:B0-----:R-:W-:-:S13]  /*10a0*/  ISETP.GE.AND P0, PT, R4, UR5, PT ;  /* 0x0000000504007c0c */ /* 0x001fda000bf06270 */
[----:B------:R-:W-:Y:S05]  /*10b0*/  @!P0 BRA `(.L_x_82) ;  /* 0xfffffff000288947 */ /* 0x000fea000383ffff */
[----:B------:R-:W-:Y:S05]  /*10c0*/  EXIT ;  /* 0x000000000000794d */ /* 0x000fea0003800000 */
        .weak           $__internal_3_$__cuda_sm20_div_s64
        .type           $__internal_3_$__cuda_sm20_div_s64,@function
        .size           $__internal_3_$__cuda_sm20_div_s64,(.L_x_583 - $__internal_3_$__cuda_sm20_div_s64)
$__internal_3_$__cuda_sm20_div_s64:
        /* <DEDUP_REMOVED lines=40> */
[----:B------:R-:W-:Y:S01]  /*1350*/  IMAD.X R26, R26, 0x1, R23, P0 ;  /* 0x000000011a1a7824 */ /* 0x000fe200000e0617 */
[----:B------:R-:W-:-:S03]  /*1360*/  IADD3.X R13, PT, PT, RZ, ~R24, RZ, P4, !PT ;  /* 0x80000018ff0d7210 */ /* 0x000fc600027fe4ff */
        /* <DEDUP_REMOVED lines=37> */
[----:B------:R-:W-:Y:S06]  /*15c0*/  RET.REL.NODEC R12 `(_ZN2at6native58_GLOBAL__N__9a069279_25_AdaptiveAveragePooling_cu_ef17039c33atomic_adaptive_average_gradinputIN3c104HalfEEEvPT_PKS5_iiii) ;  /* 0xffffffe80c8c7950 */ /* 0x000fec0003c3ffff */
.L_x_83:
        /* <DEDUP_REMOVED lines=11> */
.L_x_583:


//--------------------- .text._ZN2at6native58_GLOBAL__N__9a069279_25_AdaptiveAveragePooling_cu_ef17039c26adaptive_average_gradinputIfEEvPT_PKS3_iiii --------------------------
	.section	.text._ZN2at6native58_GLOBAL__N__9a069279_25_AdaptiveAveragePooling_cu_ef17039c26adaptive_average_gradinputIfEEvPT_PKS3_iiii,"ax",@progbits
	.align	128
.text._ZN2at6native58_GLOBAL__N__9a069279_25_AdaptiveAveragePooling_cu_ef17039c26adaptive_average_gradinputIfEEvPT_PKS3_iiii:
        .type           _ZN2at6native58_GLOBAL__N__9a069279_25_AdaptiveAveragePooling_cu_ef17039c26adaptive_average_gradinputIfEEvPT_PKS3_iiii,@function
        .size           _ZN2at6native58_GLOBAL__N__9a069279_25_AdaptiveAveragePooling_cu_ef17039c26adaptive_average_gradinputIfEEvPT_PKS3_iiii,(.L_x_585 - _ZN2at6native58_GLOBAL__N__9a069279_25_AdaptiveAveragePooling_cu_ef17039c26adaptive_average_gradinputIfEEvPT_PKS3_iiii)
        .other          _ZN2at6native58_GLOBAL__N__9a069279_25_AdaptiveAveragePooling_cu_ef17039c26adaptive_average_gradinputIfEEvPT_PKS3_iiii,@"STO_CUDA_ENTRY STV_DEFAULT"
_ZN2at6native58_GLOBAL__N__9a069279_25_AdaptiveAveragePooling_cu_ef17039c26adaptive_average_gradinputIfEEvPT_PKS3_iiii:
        /* <DEDUP_REMOVED lines=17> */
.L_x_105:
[----:B0-----:R-:W0:Y:S01]  /*0110*/  LDC R7, c[0x0][0x390] ;  /* 0x0000e400ff077b82 */ /* 0x001e220000000800 */
[----:B------:R-:W1:Y:S01]  /*0120*/  LDCU UR4, c[0x0][0x398] ;  /* 0x00007300ff0477ac */ /* 0x000e620008000800 */
[----:B------:R-:W-:Y:S01]  /*0130*/  IMAD.MOV.U32 R32, RZ, RZ, -0x1 ;  /* 0xffffffffff207424 */ /* 0x000fe200078e00ff */
[----:B------:R-:W-:Y:S01]  /*0140*/  BSSY.RECONVERGENT B0, `(.L_x_84) ;  /* 0x0000047000007945 */ /* 0x000fe20003800200 */
[----:B------:R-:W-:Y:S02]  /*0150*/  IMAD.MOV.U32 R33, RZ, RZ, -0x1 ;  /* 0xffffffffff217424 */ /* 0x000fe400078e00ff */
        /* <DEDUP_REMOVED lines=24> */
[--C-:B------:R-:W-:Y:S02]  /*02e0*/  @!P4 IMAD.IADD R6, R6, 0x1, -R11.reuse ;  /* 0x000000010606c824 */ /* 0x100fe400078e0a0b */
[----:B------:R-:W-:Y:S01]  /*02f0*/  @!P5 IMAD.IADD R8, R8, 0x1, -R11 ;  /* 0x000000010808d824 */ /* 0x000fe200078e0a0b */
[----:B------:R-:W-:Y:S01]  /*0300*/  @!P5 IADD3 R9, PT, PT, R9, 0x1, RZ ;  /* 0x000000010909d810 */ /* 0x000fe20007ffe0ff */
[----:B------:R-:W-:Y:S01]  /*0310*/  @!P4 VIADD R5, R5, 0x1 ;  /* 0x000000010505c836 */ /* 0x000fe20000000000 */
[-C--:B------:R-:W-:Y:S02]  /*0320*/  ISETP.GE.U32.AND P2, PT, R6, R11.reuse, PT ;  /* 0x0000000b0600720c */ /* 0x080fe40003f46070 */
[----:B------:R-:W-:Y:S02]  /*0330*/  ISETP.GE.U32.AND P3, PT, R8, R11, PT ;  /* 0x0000000b0800720c */ /* 0x000fe40003f66070 */
[----:B------:R-:W-:Y:S02]  /*0340*/  IADD3 R11, PT, PT, R4, 0x1, RZ ;  /* 0x00000001040b7810 */ /* 0x000fe40007ffe0ff */
[----:B------:R-:W-:-:S03]  /*0350*/  LOP3.LUT R6, RZ, R7, RZ, 0x33, !PT ;  /* 0x00000007ff067212 */ /* 0x000fc600078e33ff */
        /* <DEDUP_REMOVED lines=31> */
.L_x_85:
[----:B------:R-:W0:Y:S01]  /*0550*/  LDCU UR4, c[0x0][0x390] ;  /* 0x00007200ff0477ac */ /* 0x000e220008000800 */
[----:B------:R-:W-:Y:S01]  /*0560*/  HFMA2 R28, -RZ, RZ, 0, 0 ;  /* 0x00000000ff1c7431 */ /* 0x000fe200000001ff */
[----:B------:R-:W-:Y:S01]  /*0570*/  MOV R6, 0x5a0 ;  /* 0x000005a000067802 */ /* 0x000fe20000000f00 */
[----:B0-----:R-:W-:-:S07]  /*0580*/  IMAD.U32 R30, RZ, RZ, UR4 ;  /* 0x00000004ff1e7e24 */ /* 0x001fce000f8e00ff */
[----:B------:R-:W-:Y:S05]  /*0590*/  CALL.REL.NOINC `($__internal_4_$__cuda_sm20_div_s64) ;  /* 0x0000001400047944 */ /* 0x000fea0003c00000 */
[----:B------:R-:W-:-:S07]  /*05a0*/  IMAD.MOV.U32 R8, RZ, RZ, R20 ;  /* 0x000000ffff087224 */ /* 0x000fce00078e0014 */
.L_x_86:
[----:B------:R-:W-:Y:S05]  /*05b0*/  BSYNC.RECONVERGENT B0 ;  /* 0x0000000000007941 */ /* 0x000fea0003800200 */
.L_x_84:
[----:B------:R-:W0:Y:S01]  /*05c0*/  S2R R7, SR_TID.X ;  /* 0x0000000000077919 */ /* 0x000e220000002100 */
[----:B------:R-:W0:Y:S01]  /*05d0*/  LDCU UR4, c[0x0][0x394] ;  /* 0x00007280ff0477ac */ /* 0x000e220008000800 */
[----:B------:R-:W-:Y:S01]  /*05e0*/  BSSY.RECONVERGENT B0, `(.L_x_87) ;  /* 0x0000135000007945 */ /* 0x000fe20003800200 */
[----:B0-----:R-:W-:-:S13]  /*05f0*/  ISETP.GE.AND P0, PT, R7, UR4, PT ;  /* 0x0000000407007c0c */ /* 0x001fda000bf06270 */
[----:B------:R-:W-:Y:S05]  /*0600*/  @P0 BRA `(.L_x_88) ;  /* 0x0000001000c80947 */ /* 0x000fea0003800000 */
[----:B------:R-:W-:-:S07]  /*0610*/  IADD3 R8, PT, PT, R8, 0x1, RZ ;  /* 0x0000000108087810 */ /* 0x000fce0007ffe0ff */
.L_x_104:
        /* <DEDUP_REMOVED lines=14> */
[----:B0-----:R-:W-:Y:S01]  /*0700*/  MOV R10, RZ ;  /* 0x000000ff000a7202 */ /* 0x001fe20000000f00 */
        /* <DEDUP_REMOVED lines=54> */
.L_x_90:
[----:B------:R-:W0:Y:S01]  /*0a70*/  LDCU UR4, c[0x0][0x394] ;  /* 0x00007280ff0477ac */ /* 0x000e220008000800 */
[----:B------:R-:W-:Y:S02]  /*0a80*/  MOV R28, UR5 ;  /* 0x00000005001c7c02 */ /* 0x000fe40008000f00 */
[----:B------:R-:W-:Y:S01]  /*0a90*/  MOV R6, 0xac0 ;  /* 0x00000ac000067802 */ /* 0x000fe20000000f00 */
[----:B0-----:R-:W-:-:S07]  /*0aa0*/  IMAD.U32 R30, RZ, RZ, UR4 ;  /* 0x00000004ff1e7e24 */ /* 0x001fce000f8e00ff */
[----:B------:R-:W-:Y:S05]  /*0ab0*/  CALL.REL.NOINC `($__internal_4_$__cuda_sm20_div_s64) ;  /* 0x0000000c00bc7944 */ /* 0x000fea0003c00000 */
[----:B------:R-:W-:-:S07]  /*0ac0*/  IMAD.MOV.U32 R12, RZ, RZ, R20 ;  /* 0x000000ffff0c7224 */ /* 0x000fce00078e0014 */
.L_x_91:
[----:B------:R-:W-:Y:S05]  /*0ad0*/  BSYNC.RECONVERGENT B1 ;  /* 0x0000000000017941 */ /* 0x000fea0003800200 */
.L_x_89:
        /* <DEDUP_REMOVED lines=20> */
.L_x_103:
        /* <DEDUP_REMOVED lines=35> */
.L_x_95:
[----:B------:R-:W0:Y:S01]  /*0e50*/  LDCU UR4, c[0x0][0x398] ;  /* 0x00007300ff0477ac */ /* 0x000e220008000800 */
[----:B------:R-:W-:Y:S01]  /*0e60*/  IMAD.MOV.U32 R28, RZ, RZ, R0 ;  /* 0x000000ffff1c7224 */ /* 0x000fe200078e0000 */
[----:B------:R-:W-:Y:S01]  /*0e70*/  MOV R6, 0xea0 ;  /* 0x00000ea000067802 */ /* 0x000fe20000000f00 */
[----:B0-----:R-:W-:-:S07]  /*0e80*/  IMAD.U32 R30, RZ, RZ, UR4 ;  /* 0x00000004ff1e7e24 */ /* 0x001fce000f8e00ff */
[----:B------:R-:W-:Y:S05]  /*0e90*/  CALL.REL.NOINC `($__internal_4_$__cuda_sm20_div_s64) ;  /* 0x0000000800c47944 */ /* 0x000fea0003c00000 */
[----:B------:R-:W-:-:S07]  /*0ea0*/  MOV R6, R20 ;  /* 0x0000001400067202 */ /* 0x000fce0000000f00 */
.L_x_96:
[----:B------:R-:W-:Y:S05]  /*0eb0*/  BSYNC.RECONVERGENT B2 ;  /* 0x0000000000027941 */ /* 0x000fea0003800200 */
.L_x_94:
[----:B------:R-:W-:Y:S01]  /*0ec0*/  ISETP.GE.AND P0, PT, R11, R12, PT ;  /* 0x0000000c0b00720c */ /* 0x000fe20003f06270 */
[----:B------:R-:W-:-:S12]  /*0ed0*/  BSSY.RECONVERGENT B2, `(.L_x_97) ;  /* 0x000009e000027945 */ /* 0x000fd80003800200 */
[----:B------:R-:W-:Y:S05]  /*0ee0*/  @P0 BRA `(.L_x_98) ;  /* 0x0000000800700947 */ /* 0x000fea0003800000 */
[----:B------:R0:W5:Y:S01]  /*0ef0*/  LDG.E R15, desc[UR8][R16.64] ;  /* 0x00000008100f7981 */ /* 0x000162000c1e1900 */
[----:B------:R-:W1:Y:S01]  /*0f00*/  LDC R21, c[0x0][0x398] ;  /* 0x0000e600ff157b82 */ /* 0x000e620000000800 */
[----:B------:R-:W-:Y:S01]  /*0f10*/  IABS R25, R24 ;  /* 0x0000001800197213 */ /* 0x000fe20000000000 */
[----:B------:R-:W2:Y:S01]  /*0f20*/  LDCU UR4, c[0x0][0x390] ;  /* 0x00007200ff0477ac */ /* 0x000ea20008000800 */
[----:B------:R-:W-:Y:S02]  /*0f30*/  LOP3.LUT R6, RZ, R6, RZ, 0x33, !PT ;  /* 0x00000006ff067212 */ /* 0x000fe400078e33ff */
[----:B------:R-:W-:Y:S01]  /*0f40*/  IADD3 R27, PT, PT, R9, R24, RZ ;  /* 0x00000018091b7210 */ /* 0x000fe20007ffe0ff */
[----:B------:R-:W3:Y:S01]  /*0f50*/  LDCU UR6, c[0x0][0x39c] ;  /* 0x00007380ff0677ac */ /* 0x000ee20008000800 */
[----:B-1----:R-:W-:-:S03]  /*0f60*/  IABS R20, R21 ;  /* 0x0000001500147213 */ /* 0x002fc60000000000 */
[----:B---3--:R-:W-:Y:S01]  /*0f70*/  IMAD R27, R27, UR6, R10 ;  /* 0x000000061b1b7c24 */ /* 0x008fe2000f8e020a */
[----:B------:R-:W-:Y:S01]  /*0f80*/  LOP3.LUT R28, RZ, R21, RZ, 0x33, !PT ;  /* 0x00000015ff1c7212 */ /* 0x000fe200078e33ff */
        /* <DEDUP_REMOVED lines=16> */
[----:B------:R-:W-:Y:S02]  /*1090*/  ISETP.GE.U32.AND P0, PT, R25, R20, PT ;  /* 0x000000141900720c */ /* 0x000fe40003f06070 */
[----:B------:R-:W-:-:S11]  /*10a0*/  MOV R25, R11 ;  /* 0x0000000b00197202 */ /* 0x000fd60000000f00 */
[----:B------:R-:W-:Y:S01]  /*10b0*/  @P0 VIADD R23, R23, 0x1 ;  /* 0x0000000117170836 */ /* 0x000fe20000000000 */
[----:B------:R-:W-:-:S03]  /*10c0*/  ISETP.NE.AND P0, PT, R21, RZ, PT ;  /* 0x000000ff1500720c */ /* 0x000fc60003f05270 */
[----:B------:R-:W-:-:S05]  /*10d0*/  @!P3 IMAD.MOV R23, RZ, RZ, -R23 ;  /* 0x000000ffff17b224 */ /* 0x000fca00078e0a17 */
[----:B------:R-:W-:-:S04]  /*10e0*/  SEL R26, R28, R23, !P0 ;  /* 0x000000171c1a7207 */ /* 0x000fc80004000000 */
[----:B------:R-:W-:-:S05]  /*10f0*/  IADD3 R18, PT, PT, -R26, RZ, RZ ;  /* 0x000000ff1a127210 */ /* 0x000fca0007ffe1ff */
[----:B------:R-:W-:Y:S02]  /*1100*/  IMAD R18, R21, R18, R24 ;  /* 0x0000001215127224 */ /* 0x000fe400078e0218 */
[----:B------:R-:W-:Y:S02]  /*1110*/  IMAD.MOV.U32 R24, RZ, RZ, R14 ;  /* 0x000000ffff187224 */ /* 0x000fe400078e000e */
        /* <DEDUP_REMOVED lines=14> */
[----:B------:R-:W-:-:S04]  /*1200*/  IMAD R19, R26, UR4, R19 ;  /* 0x000000041a137c24 */ /* 0x000fc8000f8e0213 */
[----:B------:R-:W-:-:S05]  /*1210*/  IMAD.IADD R19, R6, 0x1, R19 ;  /* 0x0000000106137824 */ /* 0x000fca00078e0213 */
[----:B0-----:R-:W-:-:S07]  /*1220*/  I2FP.F32.S32 R26, R19 ;  /* 0x00000013001a7245 */ /* 0x001fce0000201400 */
.L_x_102:
        /* <DEDUP_REMOVED lines=33> */
.L_x_100:
[----:B------:R-:W0:Y:S01]  /*1440*/  LDCU UR4, c[0x0][0x39c] ;  /* 0x00007380ff0477ac */ /* 0x000e220008000800 */
[----:B------:R-:W-:Y:S02]  /*1450*/  MOV R28, R3 ;  /* 0x00000003001c7202 */ /* 0x000fe40000000f00 */
[----:B------:R-:W-:Y:S01]  /*1460*/  MOV R6, 0x1490 ;  /* 0x0000149000067802 */ /* 0x000fe20000000f00 */
[----:B0-----:R-:W-:-:S07]  /*1470*/  IMAD.U32 R30, RZ, RZ, UR4 ;  /* 0x00000004ff1e7e24 */ /* 0x001fce000f8e00ff */
[----:B-----5:R-:W-:Y:S05]  /*1480*/  CALL.REL.NOINC `($__internal_4_$__cuda_sm20_div_s64) ;  /* 0x0000000400487944 */ /* 0x020fea0003c00000 */
[----:B------:R-:W-:-:S07]  /*1490*/  IMAD.MOV.U32 R6, RZ, RZ, R20 ;  /* 0x000000ffff067224 */ /* 0x000fce00078e0014 */
.L_x_101:
[----:B------:R-:W-:Y:S05]  /*14a0*/  BSYNC.RECONVERGENT B3 ;  /* 0x0000000000037941 */ /* 0x000fea0003800200 */
.L_x_99:
        /* <DEDUP_REMOVED lines=8> */
[----:B------:R0:W3:Y:S01]  /*1530*/  LDG.E R20, desc[UR8][R20.64] ;  /* 0x0000000814147981 */ /* 0x0000e2000c1e1900 */
[----:B-1----:R-:W-:Y:S01]  /*1540*/  IABS R23, R22 ;  /* 0x0000001600177213 */ /* 0x002fe20000000000 */
[----:B------:R-:W-:Y:S01]  /*1550*/  VIADD R24, R24, 0x1 ;  /* 0x0000000118187836 */ /* 0x000fe20000000000 */
[----:B------:R-:W-:Y:S01]  /*1560*/  LOP3.LUT R6, RZ, R6, RZ, 0x33, !PT ;  /* 0x00000006ff067212 */ /* 0x000fe200078e33ff */
[----:B------:R-:W-:Y:S01]  /*1570*/  VIADD R27, R27, 0x1 ;  /* 0x000000011b1b7836 */ /* 0x000fe20000000000 */
[----:B------:R-:W1:Y:S08]  /*1580*/  I2F.RP R28, R23 ;  /* 0x00000017001c7306 */ /* 0x000e700000209400 */
        /* <DEDUP_REMOVED lines=40> */
[----:B------:R-:W3:Y:S01]  /*1810*/  MUFU.RCP R21, R26 ;  /* 0x0000001a00157308 */ /* 0x000ee20000001000 */
[----:B------:R-:W-:Y:S02]  /*1820*/  ISETP.GE.AND P0, PT, R29, R12, PT ;  /* 0x0000000c1d00720c */ /* 0x000fe40003f06270 */
[----:B------:R-:W-:-:S05]  /*1830*/  IMAD R19, R18, UR4, R19 ;  /* 0x0000000412137c24 */ /* 0x000fca000f8e0213 */
[----:B------:R-:W-:-:S04]  /*1840*/  IADD3 R19, PT, PT, R6, R19, RZ ;  /* 0x0000001306137210 */ /* 0x000fc80007ffe0ff */
[----:B------:R-:W-:-:S06]  /*1850*/  I2FP.F32.S32 R19, R19 ;  /* 0x0000001300137245 */ /* 0x000fcc0000201400 */
[----:B------:R-:W0:Y:S01]  /*1860*/  MUFU.RCP R19, R19 ;  /* 0x0000001300137308 */ /* 0x000e220000001000 */
[----:B---3--:R-:W-:-:S04]  /*1870*/  FMUL.FTZ R20, R20, R21 ;  /* 0x0000001514147220 */ /* 0x008fc80000410000 */
[----:B0----5:R-:W-:-:S05]  /*1880*/  FFMA.FTZ R15, R20, R19, R15 ;  /* 0x00000013140f7223 */ /* 0x021fca000001000f */
[----:B------:R0:W-:Y:S01]  /*1890*/  STG.E desc[UR8][R16.64], R15 ;  /* 0x0000000f10007986 */ /* 0x0001e2000c101908 */
[----:B------:R-:W-:Y:S05]  /*18a0*/  @!P0 BRA `(.L_x_102) ;  /* 0xfffffff800608947 */ /* 0x000fea000383ffff */
.L_x_98:
[----:B------:R-:W-:Y:S05]  /*18b0*/  BSYNC.RECONVERGENT B2 ;  /* 0x0000000000027941 */ /* 0x000fea0003800200 */
.L_x_97:
[----:B------:R-:W-:Y:S05]  /*18c0*/  @!P1 BRA `(.L_x_103) ;  /* 0xfffffff000d49947 */ /* 0x000fea000383ffff */
.L_x_93:
[----:B------:R-:W-:Y:S05]  /*18d0*/  BSYNC.RECONVERGENT B1 ;  /* 0x0000000000017941 */ /* 0x000fea0003800200 */
.L_x_92:
[----:B------:R-:W1:Y:S01]  /*18e0*/  LDCU UR4, c[0x0][0x360] ;  /* 0x00006c00ff0477ac */ /* 0x000e620008000800 */
[----:B------:R-:W2:Y:S01]  /*18f0*/  LDCU UR6, c[0x0][0x394] ;  /* 0x00007280ff0677ac */ /* 0x000ea20008000800 */
[----:B-1----:R-:W-:-:S05]  /*1900*/  VIADD R7, R7, UR4 ;  /* 0x0000000407077c36 */ /* 0x002fca0008000000 */
[----:B--2---:R-:W-:-:S13]  /*1910*/  ISETP.GE.AND P0, PT, R7, UR6, PT ;  /* 0x0000000607007c0c */ /* 0x004fda000bf06270 */
[----:B------:R-:W-:Y:S05]  /*1920*/  @!P0 BRA `(.L_x_104) ;  /* 0xffffffec003c8947 */ /* 0x000fea000383ffff */
.L_x_88:
[----:B------:R-:W-:Y:S05]  /*1930*/  BSYNC.RECONVERGENT B0 ;  /* 0x0000000000007941 */ /* 0x000fea0003800200 */
.L_x_87:
[----:B------:R-:W1:Y:S01]  /*1940*/  LDCU UR4, c[0x0][0x364] ;  /* 0x00006c80ff0477ac */ /* 0x000e620008000800 */
[----:B------:R-:W1:Y:S01]  /*1950*/  LDC R5, c[0x0][0x374] ;  /* 0x0000dd00ff057b82 */ /* 0x000e620000000800 */
[----:B------:R-:W2:Y:S01]  /*1960*/  LDCU UR6, c[0x0][0x390] ;  /* 0x00007200ff0677ac */ /* 0x000ea20008000800 */
[----:B-1----:R-:W-:-:S05]  /*1970*/  IMAD R4, R5, UR4, R4 ;  /* 0x0000000405047c24 */ /* 0x002fca000f8e0204 */
[----:B--2---:R-:W-:-:S13]  /*1980*/  ISETP.GE.AND P0, PT, R4, UR6, PT ;  /* 0x0000000604007c0c */ /* 0x004fda000bf06270 */
[----:B------:R-:W-:Y:S05]  /*1990*/  @!P0 BRA `(.L_x_105) ;  /* 0xffffffe400dc8947 */ /* 0x000fea000383ffff */
[----:B------:R-:W-:Y:S05]  /*19a0*/  EXIT ;  /* 0x000000000000794d */ /* 0x000fea0003800000 */
        .weak           $__internal_4_$__cuda_sm20_div_s64
        .type           $__internal_4_$__cuda_sm20_div_s64,@function
        .size           $__internal_4_$__cuda_sm20_div_s64,(.L_x_585 - $__internal_4_$__cuda_sm20_div_s64)
$__internal_4_$__cuda_sm20_div_s64:
        /* <DEDUP_REMOVED lines=69> */
[----:B------:R-:W-:Y:S01]  /*1e00*/  VIADD R20, R33, 0x1 ;  /* 0x0000000121147836 */ /* 0x000fe20000000000 */
[----:B------:R-:W-:Y:S02]  /*1e10*/  MOV R18, R6 ;  /* 0x0000000600127202 */ /* 0x000fe40000000f00 */
        /* <DEDUP_REMOVED lines=8> */
[----:B------:R-:W-:Y:S06]  /*1ea0*/  RET.REL.NODEC R18 `(_ZN2at6native58_GLOBAL__N__9a069279_25_AdaptiveAveragePooling_cu_ef17039c26adaptive_average_gradinputIfEEvPT_PKS3_iiii) ;  /* 0xffffffe012547950 */ /* 0x000fec0003c3ffff */
.L_x_106:
        /* <DEDUP_REMOVED lines=13> */
.L_x_585:


//--------------------- .text._ZN2at6native58_GLOBAL__N__9a069279_25_AdaptiveAveragePooling_cu_ef17039c33atomic_adaptive_average_gradinputIfEEvPT_PKS3_iiii --------------------------
	.section	.text._ZN2at6native58_GLOBAL__N__9a069279_25_AdaptiveAveragePooling_cu_ef17039c33atomic_adaptive_average_gradinputIfEEvPT_PKS3_iiii,"ax",@progbits
	.align	128
.text._ZN2at6native58_GLOBAL__N__9a069279_25_AdaptiveAveragePooling_cu_ef17039c33atomic_adaptive_average_gradinputIfEEvPT_PKS3_iiii:
        .type           _ZN2at6native58_GLOBAL__N__9a069279_25_AdaptiveAveragePooling_cu_ef17039c33atomic_adaptive_average_gradinputIfEEvPT_PKS3_iiii,@function
        .size           _ZN2at6native58_GLOBAL__N__9a069279_25_AdaptiveAveragePooling_cu_ef17039c33atomic_adaptive_average_gradinputIfEEvPT_PKS3_iiii,(.L_x_587 - _ZN2at6native58_GLOBAL__N__9a069279_25_AdaptiveAveragePooling_cu_ef17039c33atomic_adaptive_average_gradinputIfEEvPT_PKS3_iiii)
        .other          _ZN2at6native58_GLOBAL__N__9a069279_25_AdaptiveAveragePooling_cu_ef17039c33atomic_adaptive_average_gradinputIfEEvPT_PKS3_iiii,@"STO_CUDA_ENTRY STV_DEFAULT"
_ZN2at6native58_GLOBAL__N__9a069279_25_AdaptiveAveragePooling_cu_ef17039c33atomic_adaptive_average_gradinputIfEEvPT_PKS3_iiii:
        /* <DEDUP_REMOVED lines=22> */
.L_x_122:
[----:B------:R-:W0:Y:S01]  /*0160*/  LDC R7, c[0x0][0x398] ;  /* 0x0000e600ff077b82 */ /* 0x000e220000000800 */
[----:B-1----:R-:W1:Y:S01]  /*0170*/  LDCU UR6, c[0x0][0x390] ;  /* 0x00007200ff0677ac */ /* 0x002e620008000800 */
        /* <DEDUP_REMOVED lines=29> */
[----:B------:R-:W-:-:S09]  /*0350*/  ISETP.GE.AND P0, PT, R13, RZ, PT ;  /* 0x000000ff0d00720c */ /* 0x000fd20003f06270 */
[-C--:B------:R-:W-:Y:S01]  /*0360*/  @!P4 IADD3 R9, PT, PT, R9, -R14.reuse, RZ ;  /* 0x8000000e0909c210 */ /* 0x080fe20007ffe0ff */
[----:B------:R-:W-:Y:S02]  /*0370*/  @!P4 VIADD R8, R8, 0x1 ;  /* 0x000000010808c836 */ /* 0x000fe40000000000 */
[----:B------:R-:W-:Y:S01]  /*0380*/  @!P5 IMAD.IADD R11, R11, 0x1, -R14 ;  /* 0x000000010b0bd824 */ /* 0x000fe200078e0a0e */
[-C--:B------:R-:W-:Y:S01]  /*0390*/  ISETP.GE.U32.AND P2, PT, R9, R14.reuse, PT ;  /* 0x0000000e0900720c */ /* 0x080fe20003f46070 */
[----:B------:R-:W-:Y:S02]  /*03a0*/  VIADD R9, R4, 0x1 ;  /* 0x0000000104097836 */ /* 0x000fe40000000000 */
[----:B------:R-:W-:Y:S01]  /*03b0*/  @!P5 VIADD R10, R10, 0x1 ;  /* 0x000000010a0ad836 */ /* 0x000fe20000000000 */
[----:B------:R-:W-:Y:S01]  /*03c0*/  ISETP.GE.U32.AND P3, PT, R11, R14, PT ;  /* 0x0000000e0b00720c */ /* 0x000fe20003f66070 */
[----:B------:R-:W-:Y:S01]  /*03d0*/  IMAD.WIDE.U32 R22, R9, UR6, R22 ;  /* 0x0000000609167c25 */ /* 0x000fe2000f8e0016 */
[----:B------:R-:W-:-:S03]  /*03e0*/  LOP3.LUT R11, RZ, R7, RZ, 0x33, !PT ;  /* 0x00000007ff0b7212 */ /* 0x000fc600078e33ff */
        /* <DEDUP_REMOVED lines=30> */
.L_x_108:
[----:B------:R-:W0:Y:S01]  /*05d0*/  LDCU UR5, c[0x0][0x398] ;  /* 0x00007300ff0577ac */ /* 0x000e220008000800 */
[----:B------:R-:W-:Y:S01]  /*05e0*/  IMAD.MOV.U32 R23, RZ, RZ, R12 ;  /* 0x000000ffff177224 */ /* 0x000fe200078e000c */
[----:B------:R-:W-:Y:S01]  /*05f0*/  MOV R8, 0x630 ;  /* 0x0000063000087802 */ /* 0x000fe20000000f00 */
[----:B------:R-:W-:Y:S01]  /*0600*/  IMAD.MOV.U32 R20, RZ, RZ, RZ ;  /* 0x000000ffff147224 */ /* 0x000fe200078e00ff */
[----:B0-----:R-:W-:-:S07]  /*0610*/  MOV R21, UR5 ;  /* 0x0000000500157c02 */ /* 0x001fce0008000f00 */
[----:B------:R-:W-:Y:S05]  /*0620*/  CALL.REL.NOINC `($__internal_5_$__cuda_sm20_div_s64) ;  /* 0x0000000800647944 */ /* 0x000fea0003c00000 */
[----:B------:R-:W-:-:S07]  /*0630*/  IMAD.MOV.U32 R11, RZ, RZ, R16 ;  /* 0x000000ffff0b7224 */ /* 0x000fce00078e0010 */
.L_x_109:
[----:B------:R-:W-:Y:S05]  /*0640*/  BSYNC.RECONVERGENT B0 ;  /* 0x0000000000007941 */ /* 0x000fea0003800200 */
.L_x_107:
[----:B------:R-:W0:Y:S01]  /*0650*/  LDC R15, c[0x0][0x39c] ;  /* 0x0000e700ff0f7b82 */ /* 0x000e220000000800 */
[----:B------:R-:W-:Y:S01]  /*0660*/  BSSY.RECONVERGENT B0, `(.L_x_110) ;  /* 0x0000090000007945 */ /* 0x000fe20003800200 */
[----:B0-----:R-:W-:-:S13]  /*0670*/  ISETP.GE.AND P0, PT, R0, R15, PT ;  /* 0x0000000f0000720c */ /* 0x001fda0003f06270 */
[----:B------:R-:W-:Y:S05]  /*0680*/  @P0 BRA `(.L_x_111) ;  /* 0x0000000800340947 */ /* 0x000fea0003800000 */
[----:B------:R-:W0:Y:S01]  /*0690*/  LDCU UR5, c[0x0][0x394] ;  /* 0x00007280ff0577ac */ /* 0x000e220008000800 */
[----:B------:R-:W-:Y:S02]  /*06a0*/  IMAD R15, R4, R15, RZ ;  /* 0x0000000f040f7224 */ /* 0x000fe400078e02ff */
[----:B------:R-:W-:-:S03]  /*06b0*/  IMAD.MOV.U32 R12, RZ, RZ, R0 ;  /* 0x000000ffff0c7224 */ /* 0x000fc600078e0000 */
[----:B------:R-:W-:Y:S02]  /*06c0*/  IADD3 R7, P1, PT, R6, R15, RZ ;  /* 0x0000000f06077210 */ /* 0x000fe40007f3e0ff */
[----:B------:R-:W-:Y:S01]  /*06d0*/  SHF.R.S32.HI R15, RZ, 0x1f, R15 ;  /* 0x0000001fff0f7819 */ /* 0x000fe2000001140f */
[----:B0-----:R-:W-:Y:S02]  /*06e0*/  IMAD R13, R10, UR5, RZ ;  /* 0x000000050a0d7c24 */ /* 0x001fe4000f8e02ff */
[----:B------:R-:W-:Y:S01]  /*06f0*/  IMAD.IADD R10, R11, 0x1, -R10 ;  /* 0x000000010b0a7824 */ /* 0x000fe200078e0a0a */
[----:B------:R-:W-:Y:S02]  /*0700*/  LEA.HI.X.SX32 R11, R6, R15, 0x1, P1 ;  /* 0x0000000f060b7211 */ /* 0x000fe400008f0eff */
[----:B------:R-:W-:Y:S02]  /*0710*/  IADD3 R9, P0, PT, R2, R13, RZ ;  /* 0x0000000d02097210 */ /* 0x000fe40007f1e0ff */
[----:B------:R-:W-:-:S04]  /*0720*/  SHF.R.S32.HI R13, RZ, 0x1f, R13 ;  /* 0x0000001fff0d7819 */ /* 0x000fc8000001140d */
[----:B------:R-:W-:-:S07]  /*0730*/  LEA.HI.X.SX32 R13, R2, R13, 0x1, P0 ;  /* 0x0000000d020d7211 */ /* 0x000fce00000f0eff */
.L_x_121:
[----:B------:R-:W0:Y:S01]  /*0740*/  LDCU UR5, c[0x0][0x394] ;  /* 0x00007280ff0577ac */ /* 0x000e220008000800 */
[----:B-1----:R-:W-:Y:S01]  /*0750*/  IADD3 R15, PT, PT, R12, 0x1, RZ ;  /* 0x000000010c0f7810 */ /* 0x002fe20007ffe0ff */
        /* <DEDUP_REMOVED lines=28> */
.L_x_113:
[----:B------:R-:W0:Y:S01]  /*0920*/  LDCU UR5, c[0x0][0x39c] ;  /* 0x00007380ff0577ac */ /* 0x000e220008000800 */
[----:B------:R-:W-:Y:S01]  /*0930*/  IMAD.MOV.U32 R23, RZ, RZ, R8 ;  /* 0x000000ffff177224 */ /* 0x000fe200078e0008 */
[----:B------:R-:W-:Y:S01]  /*0940*/  MOV R8, 0x980 ;  /* 0x0000098000087802 */ /* 0x000fe20000000f00 */
[----:B------:R-:W-:Y:S01]  /*0950*/  IMAD.MOV.U32 R20, RZ, RZ, R5 ;  /* 0x000000ffff147224 */ /* 0x000fe200078e0005 */
[----:B0-----:R-:W-:-:S07]  /*0960*/  MOV R21, UR5 ;  /* 0x0000000500157c02 */ /* 0x001fce0008000f00 */
[----:B------:R-:W-:Y:S05]  /*0970*/  CALL.REL.NOINC `($__internal_5_$__cuda_sm20_div_s64) ;  /* 0x0000000400907944 */ /* 0x000fea0003c00000 */
[----:B------:R-:W-:-:S07]  /*0980*/  IMAD.MOV.U32 R8, RZ, RZ, R16 ;  /* 0x000000ffff087224 */ /* 0x000fce00078e0010 */
.L_x_114:
[----:B------:R-:W-:Y:S05]  /*0990*/  BSYNC.RECONVERGENT B1 ;  /* 0x0000000000017941 */ /* 0x000fea0003800200 */
.L_x_112:
        /* <DEDUP_REMOVED lines=27> */
[----:B------:R-:W-:Y:S01]  /*0b50*/  @!P4 VIADD R14, R14, 0x1 ;  /* 0x000000010e0ec836 */ /* 0x000fe20000000000 */
[----:B------:R-:W-:Y:S01]  /*0b60*/  @!P5 IADD3 R19, PT, PT, R19, 0x1, RZ ;  /* 0x000000011313d810 */ /* 0x000fe20007ffe0ff */
[----:B------:R-:W-:Y:S01]  /*0b70*/  @!P5 IMAD.IADD R21, R21, 0x1, -R16 ;  /* 0x000000011515d824 */ /* 0x000fe200078e0a10 */
[-C--:B------:R-:W-:Y:S02]  /*0b80*/  ISETP.GE.U32.AND P2, PT, R15, R16.reuse, PT ;  /* 0x000000100f00720c */ /* 0x080fe40003f46070 */
[----:B------:R-:W-:Y:S02]  /*0b90*/  LOP3.LUT R15, R12, R17, RZ, 0x3c, !PT ;  /* 0x000000110c0f7212 */ /* 0x000fe400078e3cff */
[----:B------:R-:W-:Y:S02]  /*0ba0*/  ISETP.GE.U32.AND P3, PT, R21, R16, PT ;  /* 0x000000101500720c */ /* 0x000fe40003f66070 */
[----:B------:R-:W-:-:S07]  /*0bb0*/  ISETP.GE.AND P0, PT, R15, RZ, PT ;  /* 0x000000ff0f00720c */ /* 0x000fce0003f06270 */
[----:B------:R-:W-:Y:S01]  /*0bc0*/  @P2 VIADD R14, R14, 0x1 ;  /* 0x000000010e0e2836 */ /* 0x000fe20000000000 */
[----:B------:R-:W-:Y:S02]  /*0bd0*/  ISETP.NE.AND P2, PT, R17, RZ, PT ;  /* 0x000000ff1100720c */ /* 0x000fe40003f45270 */
[----:B------:R-:W-:Y:S01]  /*0be0*/  LOP3.LUT R17, RZ, R17, RZ, 0x33, !PT ;  /* 0x00000011ff117212 */ /* 0x000fe200078e33ff */
[----:B------:R-:W-:Y:S01]  /*0bf0*/  @P3 VIADD R19, R19, 0x1 ;  /* 0x0000000113133836 */ /* 0x000fe20000000000 */
[----:B------:R-:W-:-:S03]  /*0c00*/  @!P1 IADD3 R14, PT, PT, -R14, RZ, RZ ;  /* 0x000000ff0e0e9210 */ /* 0x000fc60007ffe1ff */
[----:B------:R-:W-:Y:S01]  /*0c10*/  @!P0 IMAD.MOV R19, RZ, RZ, -R19 ;  /* 0x000000ffff138224 */ /* 0x000fe200078e0a13 */
[----:B------:R-:W-:Y:S02]  /*0c20*/  ISETP.GT.U32.AND P0, PT, R10, 0x7ffffffe, PT ;  /* 0x7ffffffe0a00780c */ /* 0x000fe40003f04070 */
[C---:B------:R-:W-:Y:S02]  /*0c30*/  SEL R16, R17.reuse, R14, !P2 ;  /* 0x0000000e11107207 */ /* 0x040fe40005000000 */
[----:B------:R-:W-:-:S05]  /*0c40*/  SEL R19, R17, R19, !P2 ;  /* 0x0000001311137207 */ /* 0x000fca0005000000 */
[----:B------:R-:W-:-:S04]  /*0c50*/  IMAD R16, R19, UR5, R16 ;  /* 0x0000000513107c24 */ /* 0x000fc8000f8e0210 */
[----:B------:R-:W-:Y:S05]  /*0c60*/  @P0 BRA `(.L_x_116) ;  /* 0x0000000000a80947 */ /* 0x000fea0003800000 */
[----:B------:R-:W0:Y:S01]  /*0c70*/  LDCU.64 UR6, c[0x0][0x388] ;  /* 0x00007100ff0677ac */ /* 0x000e220008000a00 */
[----:B------:R-:W-:-:S05]  /*0c80*/  IADD3 R15, P0, PT, R12, R7, RZ ;  /* 0x000000070c0f7210 */ /* 0x000fca0007f1e0ff */
[----:B------:R-:W-:Y:S01]  /*0c90*/  IMAD.X R18, RZ, RZ, R11, P0 ;  /* 0x000000ffff127224 */ /* 0x000fe200000e060b */
[----:B0-----:R-:W-:-:S04]  /*0ca0*/  LEA R14, P0, R15, UR6, 0x2 ;  /* 0x000000060f0e7c11 */ /* 0x001fc8000f8010ff */
[----:B------:R-:W-:Y:S01]  /*0cb0*/  LEA.HI.X R15, R15, UR7, R18, 0x2, P0 ;  /* 0x000000070f0f7c11 */ /* 0x000fe200080f1412 */
[----:B------:R-:W0:Y:S04]  /*0cc0*/  LDCU.64 UR6, c[0x0][0x380] ;  /* 0x00007000ff0677ac */ /* 0x000e280008000a00 */
[----:B------:R-:W2:Y:S01]  /*0cd0*/  LDG.E R14, desc[UR8][R14.64] ;  /* 0x000000080e0e7981 */ /* 0x000ea2000c1e1900 */
[----:B------:R-:W-:Y:S01]  /*0ce0*/  IADD3 R8, PT, PT, -R16, R8, RZ ;  /* 0x0000000810087210 */ /* 0x000fe20007ffe1ff */
[----:B------:R-:W-:Y:S01]  /*0cf0*/  VIADD R18, R10, 0x1 ;  /* 0x000000010a127836 */ /* 0x000fe20000000000 */
[----:B------:R-:W-:-:S03]  /*0d00*/  IADD3 R20, P0, PT, R16, R9, RZ ;  /* 0x0000000910147210 */ /* 0x000fc60007f1e0ff */
[----:B------:R-:W-:Y:S01]  /*0d10*/  VIADD R17, R8, 0x1 ;  /* 0x0000000108117836 */ /* 0x000fe20000000000 */
[----:B------:R-:W-:Y:S02]  /*0d20*/  I2FP.F32.S32 R18, R18 ;  /* 0x0000001200127245 */ /* 0x000fe40000201400 */
[----:B------:R-:W-:Y:S02]  /*0d30*/  LEA.HI.X.SX32 R19, R16, R13, 0x1, P0 ;  /* 0x0000000d10137211 */ /* 0x000fe400000f0eff */
[----:B------:R-:W-:Y:S01]  /*0d40*/  I2FP.F32.S32 R17, R17 ;  /* 0x0000001100117245 */ /* 0x000fe20000201400 */
[----:B------:R-:W-:Y:S01]  /*0d50*/  MUFU.RCP R21, R18 ;  /* 0x0000001200157308 */ /* 0x000fe20000001000 */
[----:B0-----:R-:W-:-:S04]  /*0d60*/  LEA R16, P0, R20, UR6, 0x2 ;  /* 0x0000000614107c11 */ /* 0x001fc8000f8010ff */
[----:B------:R-:W-:-:S03]  /*0d70*/  LEA.HI.X R20, R20, UR7, R19, 0x2, P0 ;  /* 0x0000000714147c11 */ /* 0x000fc600080f1413 */
[----:B------:R-:W2:Y:S01]  /*0d80*/  MUFU.RCP R17, R17 ;  /* 0x0000001100117308 */ /* 0x000ea20000001000 */
[----:B------:R-:W-:Y:S01]  /*0d90*/  MOV R19, RZ ;  /* 0x000000ff00137202 */ /* 0x000fe20000000f00 */
[----:B--2---:R-:W-:-:S04]  /*0da0*/  FMUL.FTZ R14, R14, R17 ;  /* 0x000000110e0e7220 */ /* 0x004fc80000410000 */
[----:B------:R-:W-:-:S07]  /*0db0*/  FMUL.FTZ R23, R14, R21 ;  /* 0x000000150e177220 */ /* 0x000fce0000410000 */
.L_x_120:
[----:B------:R-:W0:Y:S01]  /*0dc0*/  LDC R25, c[0x0][0x394] ;  /* 0x0000e500ff197b82 */ /* 0x000e220000000800 */
[----:B------:R-:W-:Y:S01]  /*0dd0*/  ISETP.GT.U32.AND P0, PT, R8, 0x7ffffffe, PT ;  /* 0x7ffffffe0800780c */ /* 0x000fe20003f04070 */
[----:B------:R-:W-:Y:S01]  /*0de0*/  BSSY.RECONVERGENT B2, `(.L_x_117) ;  /* 0x000000e000027945 */ /* 0x000fe20003800200 */
[----:B------:R-:W-:-:S11]  /*0df0*/  ISETP.NE.AND P2, PT, R19, R10, PT ;  /* 0x0000000a1300720c */ /* 0x000fd60003f45270 */
[----:B-1----:R-:W-:Y:S05]  /*0e00*/  @P0 BRA `(.L_x_118) ;  /* 0x00000000002c0947 */ /* 0x002fea0003800000 */
[----:B------:R-:W-:Y:S01]  /*0e10*/  IMAD.MOV.U32 R18, RZ, RZ, R16 ;  /* 0x000000ffff127224 */ /* 0x000fe200078e0010 */
[----:B------:R-:W-:Y:S01]  /*0e20*/  MOV R17, R8 ;  /* 0x0000000800117202 */ /* 0x000fe20000000f00 */
[----:B------:R-:W-:-:S07]  /*0e30*/  IMAD.MOV.U32 R21, RZ, RZ, R20 ;  /* 0x000000ffff157224 */ /* 0x000fce00078e0014 */
.L_x_119:
[----:B------:R-:W-:Y:S01]  /*0e40*/  IADD3 R17, PT, PT, R17, -0x1, RZ ;  /* 0xffffffff11117810 */ /* 0x000fe20007ffe0ff */
[----:B-1----:R-:W-:Y:S02]  /*0e50*/  IMAD.MOV.U32 R14, RZ, RZ, R18 ;  /* 0x000000ffff0e7224 */ /* 0x002fe400078e0012 */
[--C-:B------:R-:W-:Y:S01]  /*0e60*/  IMAD.MOV.U32 R15, RZ, RZ, R21.reuse ;  /* 0x000000ffff0f7224 */ /* 0x100fe200078e0015 */
[----:B------:R-:W-:Y:S02]  /*0e70*/  ISETP.NE.AND P0, PT, R17, -0x1, PT ;  /* 0xffffffff1100780c */ /* 0x000fe40003f05270 */
[----:B------:R-:W-:Y:S02]  /*0e80*/  IADD3 R18, P1, PT, R18, 0x4, RZ ;  /* 0x0000000412127810 */ /* 0x000fe40007f3e0ff */
[----:B------:R1:W-:Y:S03]  /*0e90*/  REDG.E.ADD.F32.FTZ.RN.STRONG.GPU desc[UR8][R14.64], R23 ;  /* 0x000000170e0079a6 */ /* 0x0003e6000c12f308 */
[----:B------:R-:W-:-:S06]  /*0ea0*/  IMAD.X R21, RZ, RZ, R21, P1 ;  /* 0x000000ffff157224 */ /* 0x000fcc00008e0615 */
[----:B------:R-:W-:Y:S05]  /*0eb0*/  @P0 BRA `(.L_x_119) ;  /* 0xfffffffc00e00947 */ /* 0x000fea000383ffff */
.L_x_118:
[----:B------:R-:W-:Y:S05]  /*0ec0*/  BSYNC.RECONVERGENT B2 ;  /* 0x0000000000027941 */ /* 0x000fea0003800200 */
.L_x_117:
[----:B0-----:R-:W-:Y:S01]  /*0ed0*/  LEA R16, P0, R25, R16, 0x2 ;  /* 0x0000001019107211 */ /* 0x001fe200078010ff */
[----:B------:R-:W-:-:S03]  /*0ee0*/  VIADD R19, R19, 0x1 ;  /* 0x0000000113137836 */ /* 0x000fc60000000000 */
[----:B------:R-:W-:Y:S01]  /*0ef0*/  LEA.HI.X R20, R25, R20, R3, 0x2, P0 ;  /* 0x0000001419147211 */ /* 0x000fe200000f1403 */
[----:B------:R-:W-:Y:S08]  /*0f00*/  @P2 BRA `(.L_x_120) ;  /* 0xfffffffc00ac2947 */ /* 0x000ff0000383ffff */
.L_x_116:
[----:B------:R-:W-:Y:S05]  /*0f10*/  BSYNC.RECONVERGENT B1 ;  /* 0x0000000000017941 */ /* 0x000fea0003800200 */
.L_x_115:
[----:B------:R-:W0:Y:S01]  /*0f20*/  LDCU UR5, c[0x0][0x39c] ;  /* 0x00007380ff0577ac */ /* 0x000e220008000800 */
[----:B------:R-:W-:-:S04]  /*0f30*/  IADD3 R12, PT, PT, R12, UR10, RZ ;  /* 0x0000000a0c0c7c10 */ /* 0x000fc8000fffe0ff */
[----:B0-----:R-:W-:-:S13]  /*0f40*/  ISETP.GE.AND P0, PT, R12, UR5, PT ;  /* 0x000000050c007c0c */ /* 0x001fda000bf06270 */
[----:B------:R-:W-:Y:S05]  /*0f50*/  @!P0 BRA `(.L_x_121) ;  /* 0xfffffff400f88947 */ /* 0x000fea000383ffff */
.L_x_111:
[----:B------:R-:W-:Y:S05]  /*0f60*/  BSYNC.RECONVERGENT B0 ;  /* 0x0000000000007941 */ /* 0x000fea0003800200 */
.L_x_110:
[----:B------:R-:W0:Y:S01]  /*0f70*/  LDCU UR5, c[0x0][0x398] ;  /* 0x00007300ff0577ac */ /* 0x000e220008000800 */
[----:B------:R-:W-:-:S05]  /*0f80*/  VIADD R4, R4, UR4 ;  /* 0x0000000404047c36 */ /* 0x000fca0008000000 */
[----:B0-----:R-:W-:-:S13]  /*0f90*/  ISETP.GE.AND P0, PT, R4, UR5, PT ;  /* 0x0000000504007c0c */ /* 0x001fda000bf06270 */
[----:B------:R-:W-:Y:S05]  /*0fa0*/  @!P0 BRA `(.L_x_122) ;  /* 0xfffffff0006c8947 */ /* 0x000fea000383ffff */
[----:B------:R-:W-:Y:S05]  /*0fb0*/  EXIT ;  /* 0x000000000000794d */ /* 0x000fea0003800000 */
        .weak           $__internal_5_$__cuda_sm20_div_s64
        .type           $__internal_5_$__cuda_sm20_div_s64,@function
        .size           $__internal_5_$__cuda_sm20_div_s64,(.L_x_587 - $__internal_5_$__cuda_sm20_div_s64)
$__internal_5_$__cuda_sm20_div_s64:
        /* <DEDUP_REMOVED lines=23> */
[----:B------:R-:W-:Y:S01]  /*1130*/  IMAD.HI.U32 R25, R15, R27, RZ ;  /* 0x0000001b0f197227 */ /* 0x000fe200078e00ff */
[----:B------:R-:W-:Y:S02]  /*1140*/  IADD3 R27, P4, PT, RZ, -R22, RZ ;  /* 0x80000016ff1b7210 */ /* 0x000fe40007f9e0ff */
        /* <DEDUP_REMOVED lines=11> */
[----:B------:R-:W-:-:S03]  /*1200*/  SEL R19, R27, R22, !P3 ;  /* 0x000000161b137207 */ /* 0x000fc60005800000 */
[CC--:B------:R-:W-:Y:S02]  /*1210*/  IMAD R15, R25.reuse, R14.reuse, RZ ;  /* 0x0000000e190f7224 */ /* 0x0c0fe400078e02ff */
[----:B------:R-:W-:-:S03]  /*1220*/  IMAD.HI.U32 R14, R25, R14, RZ ;  /* 0x0000000e190e7227 */ /* 0x000fc600078e00ff */
[----:B------:R-:W-:Y:S01]  /*1230*/  IADD3 R18, P2, PT, R15, R18, RZ ;  /* 0x000000120f127210 */ /* 0x000fe20007f5e0ff */
[----:B------:R-:W-:Y:S01]  /*1240*/  IMAD.X R22, RZ, RZ, ~R23, P4 ;  /* 0x000000ffff167224 */ /* 0x000fe200020e0e17 */
[----:B------:R-:W-:-:S03]  /*1250*/  IADD3.X R15, PT, PT, R14, R25, RZ, P0, !PT ;  /* 0x000000190e0f7210 */ /* 0x000fc600007fe4ff */
[----:B------:R-:W-:Y:S01]  /*1260*/  IMAD.HI.U32 R14, R18, R19, RZ ;  /* 0x00000013120e7227 */ /* 0x000fe200078e00ff */
        /* <DEDUP_REMOVED lines=36> */
[----:B------:R-:W-:Y:S06]  /*14b0*/  RET.REL.NODEC R14 `(_ZN2at6native58_GLOBAL__N__9a069279_25_AdaptiveAveragePooling_cu_ef17039c33atomic_adaptive_average_gradinputIfEEvPT_PKS3_iiii) ;  /* 0xffffffe80ed07950 */ /* 0x000fec0003c3ffff */
.L_x_123:
        /* <DEDUP_REMOVED lines=12> */
.L_x_587:


//--------------------- .text._ZN2at6native58_GLOBAL__N__9a069279_25_AdaptiveAveragePooling_cu_ef17039c26adaptive_average_gradinputIdEEvPT_PKS3_iiii --------------------------
	.section	.text._ZN2at6native58_GLOBAL__N__9a069279_25_AdaptiveAveragePooling_cu_ef17039c26adaptive_average_gradinputIdEEvPT_PKS3_iiii,"ax",@progbits
	.align	128
.text._ZN2at6native58_GLOBAL__N__9a069279_25_AdaptiveAveragePooling_cu_ef17039c26adaptive_average_gradinputIdEEvPT_PKS3_iiii:
        .type           _ZN2at6native58_GLOBAL__N__9a069279_25_AdaptiveAveragePooling_cu_ef17039c26adaptive_average_gradinputIdEEvPT_PKS3_iiii,@function
        .size           _ZN2at6native58_GLOBAL__N__9a069279_25_AdaptiveAveragePooling_cu_ef17039c26adaptive_average_gradinputIdEEvPT_PKS3_iiii,(.L_x_589 - _ZN2at6native58_GLOBAL__N__9a069279_25_AdaptiveAveragePooling_cu_ef17039c26adaptive_average_gradinputIdEEvPT_PKS3_iiii)
        .other          _ZN2at6native58_GLOBAL__N__9a069279_25_AdaptiveAveragePooling_cu_ef17039c26adaptive_average_gradinputIdEEvPT_PKS3_iiii,@"STO_CUDA_ENTRY STV_DEFAULT"
_ZN2at6native58_GLOBAL__N__9a069279_25_AdaptiveAveragePooling_cu_ef17039c26adaptive_average_gradinputIdEEvPT_PKS3_iiii:
        /* <DEDUP_REMOVED lines=10> */
[----:B------:R-:W2:Y:S01]  /*00a0*/  S2R R2, SR_TID.X ;  /* 0x0000000000027919 */ /* 0x000ea20000002100 */
[----:B------:R-:W3:Y:S05]  /*00b0*/  LDCU UR9, c[0x0][0x360] ;  /* 0x00006c00ff0977ac */ /* 0x000eea0008000800 */
[----:B------:R-:W4:Y:S01]  /*00c0*/  LDC.64 R8, c[0x0][0x398] ;  /* 0x0000e600ff087b82 */ /* 0x000f220000000a00 */
[----:B------:R-:W5:Y:S01]  /*00d0*/  LDCU UR7, c[0x0][0x374] ;  /* 0x00006e80ff0777ac */ /* 0x000f620008000800 */
[----:B------:R-:W2:Y:S01]  /*00e0*/  LDCU.64 UR10, c[0x0][0x358] ;  /* 0x00006b00ff0a77ac */ /* 0x000ea20008000a00 */
[----:B-1----:R-:W-:-:S02]  /*00f0*/  USHF.R.S32.HI UR12, URZ, 0x1f, UR5 ;  /* 0x0000001fff0c7899 */ /* 0x002fc40008011405 */
[----:B0-----:R-:W-:-:S04]  /*0100*/  UIMAD UR4, UR8, UR4, URZ ;  /* 0x00000004080472a4 */ /* 0x001fc8000f8e02ff */
[----:B------:R-:W-:Y:S02]  /*0110*/  UIMAD UR5, UR4, UR5, URZ ;  /* 0x00000005040572a4 */ /* 0x000fe4000f8e02ff */
[----:B-----5:R-:W-:Y:S01]  /*0120*/  UIMAD UR4, UR6, UR7, URZ ;  /* 0x00000007060472a4 */ /* 0x020fe2000f8e02ff */
[----:B----4-:R-:W-:Y:S01]  /*0130*/  IMAD R4, R8, UR8, RZ ;  /* 0x0000000808047c24 */ /* 0x010fe2000f8e02ff */
[----:B------:R-:W-:Y:S01]  /*0140*/  SHF.R.S32.HI R3, RZ, 0x1f, R8 ;  /* 0x0000001fff037819 */ /* 0x000fe20000011408 */
[----:B------:R-:W-:Y:S01]  /*0150*/  USHF.R.S32.HI UR6, URZ, 0x1f, UR5 ;  /* 0x0000001fff067899 */ /* 0x000fe20008011405 */
[----:B------:R-:W-:Y:S01]  /*0160*/  SHF.R.S32.HI R5, RZ, 0x1f, R9 ;  /* 0x0000001fff057819 */ /* 0x000fe20000011409 */
[----:B--23--:R-:W-:-:S10]  /*0170*/  IMAD R4, R4, R9, RZ ;  /* 0x0000000904047224 */ /* 0x00cfd400078e02ff */
.L_x_149:
[----:B0-----:R-:W0:Y:S01]  /*0180*/  LDC R9, c[0x0][0x390] ;  /* 0x0000e400ff097b82 */ /* 0x001e220000000800 */
[----:B------:R-:W1:Y:S01]  /*0190*/  LDCU UR7, c[0x0][0x398] ;  /* 0x00007300ff0777ac */ /* 0x000e620008000800 */
[----:B------:R-:W-:Y:S01]  /*01a0*/  IABS R13, R6 ;  /* 0x00000006000d7213 */ /* 0x000fe20000000000 */
        /* <DEDUP_REMOVED lines=15> */
[----:B------:R-:W-:-:S04]  /*02a0*/  IMAD.HI.U32 R11, R11, R7, R10 ;  /* 0x000000070b0b7227 */ /* 0x000fc800078e000a */
[----:B------:R-:W-:Y:S01]  /*02b0*/  IMAD.MOV.U32 R7, RZ, RZ, R13 ;  /* 0x000000ffff077224 */ /* 0x000fe200078e000d */
[----:B------:R-:W-:-:S03]  /*02c0*/  MOV R13, R14 ;  /* 0x0000000e000d7202 */ /* 0x000fc60000000f00 */
        /* <DEDUP_REMOVED lines=11> */
[--C-:B------:R-:W-:Y:S02]  /*0380*/  @!P4 IMAD.IADD R7, R7, 0x1, -R12.reuse ;  /* 0x000000010707c824 */ /* 0x100fe400078e0a0c */
[----:B------:R-:W-:Y:S02]  /*0390*/  @!P5 IMAD.IADD R10, R10, 0x1, -R12 ;  /* 0x000000010a0ad824 */ /* 0x000fe400078e0a0c */
[----:B------:R-:W-:Y:S01]  /*03a0*/  @!P4 VIADD R0, R0, 0x1 ;  /* 0x000000010000c836 */ /* 0x000fe20000000000 */
[-C--:B------:R-:W-:Y:S01]  /*03b0*/  ISETP.GE.U32.AND P2, PT, R7, R12.reuse, PT ;  /* 0x0000000c0700720c */ /* 0x080fe20003f46070 */
[----:B------:R-:W-:Y:S01]  /*03c0*/  @!P5 VIADD R11, R11, 0x1 ;  /* 0x000000010b0bd836 */ /* 0x000fe20000000000 */
[----:B------:R-:W-:Y:S02]  /*03d0*/  ISETP.GE.U32.AND P3, PT, R10, R12, PT ;  /* 0x0000000c0a00720c */ /* 0x000fe40003f66070 */
[----:B------:R-:W-:-:S05]  /*03e0*/  IADD3 R7, PT, PT, R6, 0x1, RZ ;  /* 0x0000000106077810 */ /* 0x000fca0007ffe0ff */
[----:B------:R-:W-:-:S04]  /*03f0*/  IMAD.WIDE.U32 R32, R7, UR7, R32 ;  /* 0x0000000707207c25 */ /* 0x000fc8000f8e0020 */
[----:B------:R-:W-:Y:S01]  /*0400*/  @P2 IADD3 R0, PT, PT, R0, 0x1, RZ ;  /* 0x0000000100002810 */ /* 0x000fe20007ffe0ff */
[----:B------:R-:W-:Y:S01]  /*0410*/  IMAD R30, R7, R3, R33 ;  /* 0x00000003071e7224 */ /* 0x000fe200078e0221 */
[----:B------:R-:W-:Y:S01]  /*0420*/  ISETP.NE.AND P2, PT, R9, RZ, PT ;  /* 0x000000ff0900720c */ /* 0x000fe20003f45270 */
[----:B------:R-:W-:Y:S02]  /*0430*/  @P3 VIADD R11, R11, 0x1 ;  /* 0x000000010b0b3836 */ /* 0x000fe40000000000 */
[----:B------:R-:W-:Y:S01]  /*0440*/  @!P0 IMAD.MOV R0, RZ, RZ, -R0 ;  /* 0x000000ffff008224 */ /* 0x000fe200078e0a00 */
[----:B------:R-:W-:Y:S01]  /*0450*/  ISETP.NE.U32.AND P0, PT, R30, RZ, PT ;  /* 0x000000ff1e00720c */ /* 0x000fe20003f05070 */
[----:B------:R-:W-:-:S03]  /*0460*/  @!P1 IMAD.MOV R11, RZ, RZ, -R11 ;  /* 0x000000ffff0b9224 */ /* 0x000fc600078e0a0b */
        /* <DEDUP_REMOVED lines=23> */
.L_x_125:
[----:B------:R-:W0:Y:S01]  /*05e0*/  LDCU UR7, c[0x0][0x390] ;  /* 0x00007200ff0777ac */ /* 0x000e220008000800 */
[----:B------:R-:W-:Y:S01]  /*05f0*/  IMAD.MOV.U32 R27, RZ, RZ, RZ ;  /* 0x000000ffff1b7224 */ /* 0x000fe200078e00ff */
[----:B------:R-:W-:Y:S01]  /*0600*/  MOV R0, 0x630 ;  /* 0x0000063000007802 */ /* 0x000fe20000000f00 */
[----:B0-----:R-:W-:-:S07]  /*0610*/  IMAD.U32 R28, RZ, RZ, UR7 ;  /* 0x00000007ff1c7e24 */ /* 0x001fce000f8e00ff */
[----:B------:R-:W-:Y:S05]  /*0620*/  CALL.REL.NOINC `($__internal_7_$__cuda_sm20_div_s64) ;  /* 0x0000002000607944 */ /* 0x000fea0003c00000 */
[----:B------:R-:W-:-:S07]  /*0630*/  MOV R8, R22 ;  /* 0x0000001600087202 */ /* 0x000fce0000000f00 */
.L_x_126:
[----:B------:R-:W-:Y:S05]  /*0640*/  BSYNC.RECONVERGENT B0 ;  /* 0x0000000000007941 */ /* 0x000fea0003800200 */
.L_x_124:
[----:B------:R-:W0:Y:S01]  /*0650*/  LDCU UR7, c[0x0][0x394] ;  /* 0x00007280ff0777ac */ /* 0x000e220008000800 */
[----:B------:R-:W-:Y:S01]  /*0660*/  BSSY.RECONVERGENT B0, `(.L_x_127) ;  /* 0x000018a000007945 */ /* 0x000fe20003800200 */
[----:B0-----:R-:W-:-:S13]  /*0670*/  ISETP.GE.AND P0, PT, R2, UR7, PT ;  /* 0x0000000702007c0c */ /* 0x001fda000bf06270 */
[----:B------:R-:W-:Y:S05]  /*0680*/  @P0 BRA `(.L_x_128) ;  /* 0x00000018001c0947 */ /* 0x000fea0003800000 */
[----:B------:R-:W-:Y:S02]  /*0690*/  VIADD R8, R8, 0x1 ;  /* 0x0000000108087836 */ /* 0x000fe40000000000 */
[----:B------:R-:W-:-:S07]  /*06a0*/  IMAD.MOV.U32 R9, RZ, RZ, R2 ;  /* 0x000000ffff097224 */ /* 0x000fce00078e0002 */
.L_x_148:
        /* <DEDUP_REMOVED lines=10> */
[----:B------:R-:W-:Y:S02]  /*0750*/  ISETP.GE.AND P1, PT, R13, RZ, PT ;  /* 0x000000ff0d00720c */ /* 0x000fe40003f26270 */
[----:B------:R-:W-:Y:S01]  /*0760*/  LOP3.LUT R13, RZ, R0, RZ, 0x33, !PT ;  /* 0x00000000ff0d7212 */ /* 0x000fe200078e33ff */
[----:B0-----:R-:W0:Y:S02]  /*0770*/  MUFU.RCP R12, R12 ;  /* 0x0000000c000c7308 */ /* 0x001e240000001000 */
[----:B0-----:R-:W-:-:S06]  /*0780*/  VIADD R10, R12, 0xffffffe ;  /* 0x0ffffffe0c0a7836 */ /* 0x001fcc0000000000 */
[----:B------:R0:W1:Y:S02]  /*0790*/  F2I.FTZ.U32.TRUNC.NTZ R11, R10 ;  /* 0x0000000a000b7305 */ /* 0x000064000021f000 */
[----:B0-----:R-:W-:Y:S01]  /*07a0*/  IMAD.MOV.U32 R10, RZ, RZ, RZ ;  /* 0x000000ffff0a7224 */ /* 0x001fe200078e00ff */
[----:B-1----:R-:W-:-:S05]  /*07b0*/  IADD3 R14, PT, PT, RZ, -R11, RZ ;  /* 0x8000000bff0e7210 */ /* 0x002fca0007ffe0ff */
        /* <DEDUP_REMOVED lines=19> */
[----:B------:R-:W-:-:S03]  /*08f0*/  LOP3.LUT R14, R9, R0, RZ, 0x3c, !PT ;  /* 0x00000000090e7212 */ /* 0x000fc600078e3cff */
[----:B------:R-:W-:Y:S01]  /*0900*/  IMAD R30, R11, R5, R33 ;  /* 0x000000050b1e7224 */ /* 0x000fe200078e0221 */
[----:B------:R-:W-:-:S03]  /*0910*/  ISETP.GE.AND P0, PT, R14, RZ, PT ;  /* 0x000000ff0e00720c */ /* 0x000fc60003f06270 */
[----:B------:R-:W-:Y:S01]  /*0920*/  @P2 VIADD R10, R10, 0x1 ;  /* 0x000000010a0a2836 */ /* 0x000fe20000000000 */
[----:B------:R-:W-:Y:S02]  /*0930*/  LOP3.LUT R11, R30, UR12, RZ, 0xfc, !PT ;  /* 0x0000000c1e0b7c12 */ /* 0x000fe4000f8efcff */
[----:B------:R-:W-:Y:S02]  /*0940*/  ISETP.NE.AND P2, PT, R0, RZ, PT ;  /* 0x000000ff0000720c */ /* 0x000fe40003f45270 */
[----:B------:R-:W-:-:S05]  /*0950*/  @P3 IADD3 R12, PT, PT, R12, 0x1, RZ ;  /* 0x000000010c0c3810 */ /* 0x000fca0007ffe0ff */
        /* <DEDUP_REMOVED lines=26> */
.L_x_130:
[----:B------:R-:W0:Y:S01]  /*0b00*/  LDCU UR7, c[0x0][0x394] ;  /* 0x00007280ff0777ac */ /* 0x000e220008000800 */
[----:B------:R-:W-:Y:S01]  /*0b10*/  IMAD.U32 R27, RZ, RZ, UR12 ;  /* 0x0000000cff1b7e24 */ /* 0x000fe2000f8e00ff */
[----:B------:R-:W-:Y:S01]  /*0b20*/  MOV R0, 0xb50 ;  /* 0x00000b5000007802 */ /* 0x000fe20000000f00 */
[----:B0-----:R-:W-:-:S07]  /*0b30*/  IMAD.U32 R28, RZ, RZ, UR7 ;  /* 0x00000007ff1c7e24 */ /* 0x001fce000f8e00ff */
[----:B------:R-:W-:Y:S05]  /*0b40*/  CALL.REL.NOINC `($__internal_7_$__cuda_sm20_div_s64) ;  /* 0x0000001c00187944 */ /* 0x000fea0003c00000 */
[----:B------:R-:W-:-:S07]  /*0b50*/  MOV R13, R22 ;  /* 0x00000016000d7202 */ /* 0x000fce0000000f00 */
.L_x_131:
[----:B------:R-:W-:Y:S05]  /*0b60*/  BSYNC.RECONVERGENT B1 ;  /* 0x0000000000017941 */ /* 0x000fea0003800200 */
.L_x_129:
[----:B------:R-:W-:Y:S01]  /*0b70*/  ISETP.GE.AND P0, PT, R7, R8, PT ;  /* 0x000000080700720c */ /* 0x000fe20003f06270 */
[----:B------:R-:W-:-:S12]  /*0b80*/  BSSY.RECONVERGENT B1, `(.L_x_132) ;  /* 0x0000133000017945 */ /* 0x000fd80003800200 */
[----:B------:R-:W-:Y:S05]  /*0b90*/  @P0 BRA `(.L_x_133) ;  /* 0x0000001000c40947 */ /* 0x000fea0003800000 */
[----:B------:R-:W0:Y:S01]  /*0ba0*/  LDCU UR7, c[0x0][0x394] ;  /* 0x00007280ff0777ac */ /* 0x000e220008000800 */
[----:B------:R-:W-:Y:S02]  /*0bb0*/  VIADD R13, R13, 0x1 ;  /* 0x000000010d0d7836 */ /* 0x000fe40000000000 */
[----:B------:R-:W-:Y:S01]  /*0bc0*/  IMAD.MOV.U32 R34, RZ, RZ, R7 ;  /* 0x000000ffff227224 */ /* 0x000fe200078e0007 */
[----:B------:R-:W1:Y:S01]  /*0bd0*/  LDCU.64 UR14, c[0x0][0x380] ;  /* 0x00007000ff0e77ac */ /* 0x000e620008000a00 */
[----:B------:R-:W2:Y:S01]  /*0be0*/  LDCU UR8, c[0x0][0x39c] ;  /* 0x00007380ff0877ac */ /* 0x000ea20008000800 */
[----:B0-----:R-:W-:-:S05]  /*0bf0*/  IMAD R0, R6, UR7, RZ ;  /* 0x0000000706007c24 */ /* 0x001fca000f8e02ff */
[--C-:B------:R-:W-:Y:S02]  /*0c00*/  SHF.R.S32.HI R14, RZ, 0x1f, R0.reuse ;  /* 0x0000001fff0e7819 */ /* 0x100fe40000011400 */
[----:B------:R-:W-:Y:S01]  /*0c10*/  IADD3 R0, P0, P1, R9, UR5, R0 ;  /* 0x0000000509007c10 */ /* 0x000fe2000f91e000 */
[----:B--2---:R-:W-:-:S03]  /*0c20*/  IMAD R35, R10, UR8, R11 ;  /* 0x000000080a237c24 */ /* 0x004fc6000f8e020b */
[----:B------:R-:W-:Y:S01]  /*0c30*/  IADD3.X R15, PT, PT, RZ, UR6, R14, P0, P1 ;  /* 0x00000006ff0f7c10 */ /* 0x000fe200087e240e */
[----:B------:R-:W-:Y:S01]  /*0c40*/  VIADD R35, R35, 0x1 ;  /* 0x0000000123237836 */ /* 0x000fe20000000000 */
[----:B-1----:R-:W-:-:S04]  /*0c50*/  LEA R14, P0, R0, UR14, 0x3 ;  /* 0x0000000e000e7c11 */ /* 0x002fc8000f8018ff */
[----:B------:R-:W-:-:S09]  /*0c60*/  LEA.HI.X R15, R0, UR15, R15, 0x3, P0 ;  /* 0x0000000f000f7c11 */ /* 0x000fd200080f1c0f */
.L_x_147:
[----:B0-----:R-:W0:Y:S01]  /*0c70*/  LDCU UR7, c[0x0][0x390] ;  /* 0x00007200ff0777ac */ /* 0x001e220008000800 */
[----:B------:R-:W-:Y:S01]  /*0c80*/  IADD3 R17, PT, PT, R34, 0x1, RZ ;  /* 0x0000000122117810 */ /* 0x000fe20007ffe0ff */
[----:B------:R-:W-:Y:S01]  /*0c90*/  IMAD.MOV.U32 R32, RZ, RZ, -0x1 ;  /* 0xffffffffff207424 */ /* 0x000fe200078e00ff */
[----:B------:R-:W-:Y:S01]  /*0ca0*/  BSSY.RECONVERGENT B2, `(.L_x_134) ;  /* 0x0000026000027945 */ /* 0x000fe20003800200 */
[----:B------:R-:W-:Y:S01]  /*0cb0*/  IMAD.MOV.U32 R33, RZ, RZ, -0x1 ;  /* 0xffffffffff217424 */ /* 0x000fe200078e00ff */
[----:B------:R-:W-:Y:S02]  /*0cc0*/  SHF.R.S32.HI R0, RZ, 0x1f, R17 ;  /* 0x0000001fff007819 */ /* 0x000fe40000011411 */
[C---:B------:R-:W-:Y:S01]  /*0cd0*/  ISETP.GE.AND P1, PT, R17.reuse, R8, PT ;  /* 0x000000081100720c */ /* 0x040fe20003f26270 */
[----:B0-----:R-:W-:-:S04]  /*0ce0*/  IMAD.WIDE.U32 R32, R17, UR7, R32 ;  /* 0x0000000711207c25 */ /* 0x001fc8000f8e0020 */
[----:B------:R-:W-:-:S04]  /*0cf0*/  IMAD R19, R0, UR7, RZ ;  /* 0x0000000700137c24 */ /* 0x000fc8000f8e02ff */
[----:B------:R-:W-:Y:S01]  /*0d00*/  IMAD.IADD R30, R33, 0x1, R19 ;  /* 0x00000001211e7824 */ /* 0x000fe200078e0213 */
[----:B------:R-:W-:Y:S01]  /*0d10*/  MOV R19, R34 ;  /* 0x0000002200137202 */ /* 0x000fe20000000f00 */
[----:B------:R-:W-:-:S03]  /*0d20*/  IMAD.MOV.U32 R34, RZ, RZ, R17 ;  /* 0x000000ffff227224 */ /* 0x000fc600078e0011 */
        /* <DEDUP_REMOVED lines=9> */
[----:B0-----:R-:W-:Y:S02]  /*0dc0*/  HFMA2 R16, -RZ, RZ, 0, 0 ;  /* 0x00000000ff107431 */ /* 0x001fe400000001ff */
[----:B-1----:R-:W-:-:S04]  /*0dd0*/  IMAD.MOV R21, RZ, RZ, -R17 ;  /* 0x000000ffff157224 */ /* 0x002fc800078e0a11 */
[----:B------:R-:W-:-:S04]  /*0de0*/  IMAD R21, R21, UR7, RZ ;  /* 0x0000000715157c24 */ /* 0x000fc8000f8e02ff */
[----:B------:R-:W-:-:S06]  /*0df0*/  IMAD.HI.U32 R17, R17, R21, R16 ;  /* 0x0000001511117227 */ /* 0x000fcc00078e0010 */
[----:B------:R-:W-:-:S04]  /*0e00*/  IMAD.HI.U32 R0, R17, R32, RZ ;  /* 0x0000002011007227 */ /* 0x000fc800078e00ff */
[----:B------:R-:W-:-:S04]  /*0e10*/  IMAD.MOV R17, RZ, RZ, -R0 ;  /* 0x000000ffff117224 */ /* 0x000fc800078e0a00 */
        /* <DEDUP_REMOVED lines=8> */
.L_x_135:
[----:B------:R-:W0:Y:S01]  /*0ea0*/  LDCU UR7, c[0x0][0x398] ;  /* 0x00007300ff0777ac */ /* 0x000e220008000800 */
[----:B------:R-:W-:Y:S01]  /*0eb0*/  IMAD.MOV.U32 R27, RZ, RZ, R3 ;  /* 0x000000ffff1b7224 */ /* 0x000fe200078e0003 */
[----:B------:R-:W-:Y:S01]  /*0ec0*/  MOV R0, 0xef0 ;  /* 0x00000ef000007802 */ /* 0x000fe20000000f00 */
[----:B0-----:R-:W-:-:S07]  /*0ed0*/  IMAD.U32 R28, RZ, RZ, UR7 ;  /* 0x00000007ff1c7e24 */ /* 0x001fce000f8e00ff */
[----:B------:R-:W-:Y:S05]  /*0ee0*/  CALL.REL.NOINC `($__internal_7_$__cuda_sm20_div_s64) ;  /* 0x0000001800307944 */ /* 0x000fea0003c00000 */
[----:B------:R-:W-:-:S07]  /*0ef0*/  IMAD.MOV.U32 R0, RZ, RZ, R22 ;  /* 0x000000ffff007224 */ /* 0x000fce00078e0016 */
.L_x_136:
[----:B------:R-:W-:Y:S05]  /*0f00*/  BSYNC.RECONVERGENT B2 ;  /* 0x0000000000027941 */ /* 0x000fea0003800200 */
.L_x_134:
[----:B------:R-:W-:Y:S01]  /*0f10*/  ISETP.GE.AND P0, PT, R12, R13, PT ;  /* 0x0000000d0c00720c */ /* 0x000fe20003f06270 */
[----:B------:R-:W-:-:S12]  /*0f20*/  BSSY.RECONVERGENT B2, `(.L_x_137) ;  /* 0x00000f7000027945 */ /* 0x000fd80003800200 */
[----:B------:R-:W-:Y:S05]  /*0f30*/  @P0 BRA `(.L_x_138) ;  /* 0x0000000c00d40947 */ /* 0x000fea0003800000 */
[----:B------:R0:W5:Y:S01]  /*0f40*/  LDG.E.64 R16, desc[UR10][R14.64] ;  /* 0x0000000a0e107981 */ /* 0x000162000c1e1b00 */
[----:B------:R-:W1:Y:S01]  /*0f50*/  LDC R18, c[0x0][0x398] ;  /* 0x0000e600ff127b82 */ /* 0x000e620000000800 */
[----:B------:R-:W-:Y:S01]  /*0f60*/  IABS R24, R19 ;  /* 0x0000001300187213 */ /* 0x000fe20000000000 */
[----:B------:R-:W2:Y:S01]  /*0f70*/  LDCU UR7, c[0x0][0x390] ;  /* 0x00007200ff0777ac */ /* 0x000ea20008000800 */
[----:B------:R-:W-:Y:S01]  /*0f80*/  IMAD.MOV.U32 R36, RZ, RZ, R35 ;  /* 0x000000ffff247224 */ /* 0x000fe200078e0023 */
[----:B------:R-:W3:Y:S01]  /*0f90*/  LDCU UR8, c[0x0][0x39c] ;  /* 0x00007380ff0877ac */ /* 0x000ee20008000800 */
[-C--:B-1----:R-:W-:Y:S02]  /*0fa0*/  IABS R22, R18.reuse ;  /* 0x0000001200167213 */ /* 0x082fe40000000000 */
[----:B------:R-:W-:Y:S02]  /*0fb0*/  LOP3.LUT R26, RZ, R18, RZ, 0x33, !PT ;  /* 0x00000012ff1a7212 */ /* 0x000fe400078e33ff */
[----:B------:R-:W1:Y:S08]  /*0fc0*/  I2F.RP R23, R22 ;  /* 0x0000001600177306 */ /* 0x000e700000209400 */
[----:B-1----:R-:W1:Y:S02]  /*0fd0*/  MUFU.RCP R23, R23 ;  /* 0x0000001700177308 */ /* 0x002e640000001000 */
[----:B-1----:R-:W-:-:S06]  /*0fe0*/  IADD3 R20, PT, PT, R23, 0xffffffe, RZ ;  /* 0x0ffffffe17147810 */ /* 0x002fcc0007ffe0ff */
[----:B------:R1:W4:Y:S02]  /*0ff0*/  F2I.FTZ.U32.TRUNC.NTZ R21, R20 ;  /* 0x0000001400157305 */ /* 0x000324000021f000 */
[----:B-1----:R-:W-:Y:S02]  /*1000*/  IMAD.MOV.U32 R20, RZ, RZ, RZ ;  /* 0x000000ffff147224 */ /* 0x002fe400078e00ff */
[----:B----4-:R-:W-:-:S04]  /*1010*/  IMAD.MOV R25, RZ, RZ, -R21 ;  /* 0x000000ffff197224 */ /* 0x010fc800078e0a15 */
[----:B------:R-:W-:-:S04]  /*1020*/  IMAD R25, R25, R22, RZ ;  /* 0x0000001619197224 */ /* 0x000fc800078e02ff */
[----:B------:R-:W-:Y:S01]  /*1030*/  IMAD.HI.U32 R21, R21, R25, R20 ;  /* 0x0000001915157227 */ /* 0x000fe200078e0014 */
[----:B------:R-:W-:-:S03]  /*1040*/  LOP3.LUT R20, R19, R18, RZ, 0x3c, !PT ;  /* 0x0000001213147212 */ /* 0x000fc600078e3cff */
[----:B------:R-:W-:Y:S01]  /*1050*/  IMAD.MOV.U32 R25, RZ, RZ, R24 ;  /* 0x000000ffff197224 */ /* 0x000fe200078e0018 */
[----:B------:R-:W-:-:S03]  /*1060*/  ISETP.GE.AND P3, PT, R20, RZ, PT ;  /* 0x000000ff1400720c */ /* 0x000fc60003f66270 */
[----:B------:R-:W-:-:S05]  /*1070*/  IMAD.HI.U32 R24, R21, R25, RZ ;  /* 0x0000001915187227 */ /* 0x000fca00078e00ff */
[----:B------:R-:W-:-:S05]  /*1080*/  IADD3 R23, PT, PT, -R24, RZ, RZ ;  /* 0x000000ff18177210 */ /* 0x000fca0007ffe1ff */
[----:B------:R-:W-:-:S05]  /*1090*/  IMAD R23, R22, R23, R25 ;  /* 0x0000001716177224 */ /* 0x000fca00078e0219 */
[----:B------:R-:W-:-:S13]  /*10a0*/  ISETP.GT.U32.AND P2, PT, R22, R23, PT ;  /* 0x000000171600720c */ /* 0x000fda0003f44070 */
[----:B------:R-:W-:Y:S02]  /*10b0*/  @!P2 IMAD.IADD R23, R23, 0x1, -R22 ;  /* 0x000000011717a824 */ /* 0x000fe400078e0a16 */
[----:B------:R-:W-:-:S03]  /*10c0*/  @!P2 VIADD R24, R24, 0x1 ;  /* 0x000000011818a836 */ /* 0x000fc60000000000 */
[----:B------:R-:W-:-:S13]  /*10d0*/  ISETP.GE.U32.AND P0, PT, R23, R22, PT ;  /* 0x000000161700720c */ /* 0x000fda0003f06070 */
[----:B------:R-:W-:Y:S01]  /*10e0*/  @P0 VIADD R24, R24, 0x1 ;  /* 0x0000000118180836 */ /* 0x000fe20000000000 */
[----:B------:R-:W-:-:S04]  /*10f0*/  ISETP.NE.AND P0, PT, R18, RZ, PT ;  /* 0x000000ff1200720c */ /* 0x000fc80003f05270 */
[----:B------:R-:W-:-:S04]  /*1100*/  @!P3 IADD3 R24, PT, PT, -R24, RZ, RZ ;  /* 0x000000ff1818b210 */ /* 0x000fc80007ffe1ff */
[----:B------:R-:W-:-:S05]  /*1110*/  SEL R24, R26, R24, !P0 ;  /* 0x000000181a187207 */ /* 0x000fca0004000000 */
[----:B------:R-:W-:-:S04]  /*1120*/  IMAD.MOV R20, RZ, RZ, -R24 ;  /* 0x000000ffff147224 */ /* 0x000fc800078e0a18 */
[----:B------:R-:W-:-:S04]  /*1130*/  IMAD R20, R18, R20, R19 ;  /* 0x0000001412147224 */ /* 0x000fc800078e0213 */
[----:B--2---:R-:W-:-:S05]  /*1140*/  IMAD R23, R20, UR7, RZ ;  /* 0x0000000714177c24 */ /* 0x004fca000f8e02ff */
[----:B------:R-:W-:Y:S02]  /*1150*/  IABS R25, R23 ;  /* 0x0000001700197213 */ /* 0x000fe40000000000 */
[----:B------:R-:W-:-:S03]  /*1160*/  LOP3.LUT R18, R23, R18, RZ, 0x3c, !PT ;  /* 0x0000001217127212 */ /* 0x000fc600078e3cff */
[----:B------:R-:W-:Y:S01]  /*1170*/  IMAD.HI.U32 R21, R21, R25, RZ ;  /* 0x0000001915157227 */ /* 0x000fe200078e00ff */
[----:B------:R-:W-:Y:S02]  /*1180*/  ISETP.GE.AND P4, PT, R18, RZ, PT ;  /* 0x000000ff1200720c */ /* 0x000fe40003f86270 */
[----:B------:R-:W-:Y:S01]  /*1190*/  LOP3.LUT R18, RZ, R0, RZ, 0x33, !PT ;  /* 0x00000000ff127212 */ /* 0x000fe200078e33ff */
[----:B------:R-:W-:Y:S02]  /*11a0*/  IMAD.MOV R20, RZ, RZ, -R21 ;  /* 0x000000ffff147224 */ /* 0x000fe400078e0a15 */
[----:B------:R-:W-:Y:S02]  /*11b0*/  IMAD.IADD R0, R10, 0x1, R19 ;  /* 0x000000010a007824 */ /* 0x000fe400078e0213 */
[----:B------:R-:W-:Y:S02]  /*11c0*/  IMAD R25, R22, R20, R25 ;  /* 0x0000001416197224 */ /* 0x000fe400078e0219 */
[----:B---3--:R-:W-:-:S03]  /*11d0*/  IMAD R37, R0, UR8, R11 ;  /* 0x0000000800257c24 */ /* 0x008fc6000f8e020b */
[----:B------:R-:W-:-:S13]  /*11e0*/  ISETP.GT.U32.AND P3, PT, R22, R25, PT ;  /* 0x000000191600720c */ /* 0x000fda0003f64070 */
[----:B------:R-:W-:Y:S01]  /*11f0*/  @!P3 IMAD.IADD R25, R25, 0x1, -R22 ;  /* 0x000000011919b824 */ /* 0x000fe200078e0a16 */
[----:B------:R-:W-:-:S04]  /*1200*/  @!P3 IADD3 R21, PT, PT, R21, 0x1, RZ ;  /* 0x000000011515b810 */ /* 0x000fc80007ffe0ff */
[----:B------:R-:W-:-:S13]  /*1210*/  ISETP.GE.U32.AND P2, PT, R25, R22, PT ;  /* 0x000000161900720c */ /* 0x000fda0003f46070 */
[----:B------:R-:W-:-:S04]  /*1220*/  @P2 VIADD R21, R21, 0x1 ;  /* 0x0000000115152836 */ /* 0x000fc80000000000 */
[----:B------:R-:W-:-:S05]  /*1230*/  @!P4 IMAD.MOV R21, RZ, RZ, -R21 ;  /* 0x000000ffff15c224 */ /* 0x000fca00078e0a15 */
[----:B------:R-:W-:Y:S01]  /*1240*/  SEL R21, R26, R21, !P0 ;  /* 0x000000151a157207 */ /* 0x000fe20004000000 */
[----:B------:R-:W-:-:S04]  /*1250*/  IMAD.MOV.U32 R26, RZ, RZ, R12 ;  /* 0x000000ffff1a7224 */ /* 0x000fc800078e000c */
[----:B------:R-:W-:-:S05]  /*1260*/  IMAD R21, R24, UR7, R21 ;  /* 0x0000000718157c24 */ /* 0x000fca000f8e0215 */
[----:B------:R-:W-:-:S06]  /*1270*/  IADD3 R18, PT, PT, R18, R21, RZ ;  /* 0x0000001512127210 */ /* 0x000fcc0007ffe0ff */
[----:B0-----:R-:W1:Y:S02]  /*1280*/  I2F.F64 R18, R18 ;  /* 0x0000001200127312 */ /* 0x001e640000201c00 */
.L_x_146:
[----:B0-----:R-:W0:Y:S01]  /*1290*/  LDCU UR7, c[0x0][0x394] ;  /* 0x00007280ff0777ac */ /* 0x001e220008000800 */
[----:B------:R-:W-:Y:S01]  /*12a0*/  SHF.R.S32.HI R0, RZ, 0x1f, R36 ;  /* 0x0000001fff007819 */ /* 0x000fe20000011424 */
[----:B------:R-:W-:Y:S01]  /*12b0*/  IMAD.MOV.U32 R32, RZ, RZ, -0x1 ;  /* 0xffffffffff207424 */ /* 0x000fe200078e00ff */
[----:B------:R-:W-:Y:S01]  /*12c0*/  MOV R33, 0xffffffff ;  /* 0xffffffff00217802 */ /* 0x000fe20000000f00 */
[----:B------:R-:W-:Y:S01]  /*12d0*/  BSSY.RECONVERGENT B3, `(.L_x_139) ;  /* 0x0000023000037945 */ /* 0x000fe20003800200 */
[----:B------:R-:W-:Y:S02]  /*12e0*/  VIADD R38, R26, 0x1 ;  /* 0x000000011a267836 */ /* 0x000fe40000000000 */
[----:B0-----:R-:W-:Y:S02]  /*12f0*/  IMAD R21, R0, UR7, RZ ;  /* 0x0000000700157c24 */ /* 0x001fe4000f8e02ff */
[----:B------:R-:W-:-:S04]  /*1300*/  IMAD.WIDE.U32 R32, R36, UR7, R32 ;  /* 0x0000000724207c25 */ /* 0x000fc8000f8e0020 */
[----:B------:R-:W-:-:S04]  /*1310*/  IMAD R21, R36, UR12, R21 ;  /* 0x0000000c24157c24 */ /* 0x000fc8000f8e0215 */
        /* <DEDUP_REMOVED lines=9> */
[----:B------:R0:W2:Y:S02]  /*13b0*/  F2I.FTZ.U32.TRUNC.NTZ R21, R20 ;  /* 0x0000001400157305 */ /* 0x0000a4000021f000 */
[----:B0-----:R-:W-:Y:S01]  /*13c0*/  IMAD.MOV.U32 R20, RZ, RZ, RZ ;  /* 0x000000ffff147224 */ /* 0x001fe200078e00ff */
[----:B--2---:R-:W-:-:S05]  /*13d0*/  IADD3 R23, PT, PT, RZ, -R21, RZ ;  /* 0x80000015ff177210 */ /* 0x004fca0007ffe0ff */
        /* <DEDUP_REMOVED lines=12> */
.L_x_140:
[----:B------:R-:W0:Y:S01]  /*14a0*/  LDCU UR7, c[0x0][0x39c] ;  /* 0x00007380ff0777ac */ /* 0x000e220008000800 */
[----:B------:R-:W-:Y:S01]  /*14b0*/  IMAD.MOV.U32 R27, RZ, RZ, R5 ;  /* 0x000000ffff1b7224 */ /* 0x000fe200078e0005 */
[----:B------:R-:W-:Y:S01]  /*14c0*/  MOV R0, 0x14f0 ;  /* 0x000014f000007802 */ /* 0x000fe20000000f00 */
[----:B0-----:R-:W-:-:S07]  /*14d0*/  IMAD.U32 R28, RZ, RZ, UR7 ;  /* 0x00000007ff1c7e24 */ /* 0x001fce000f8e00ff */
[----:B-1---5:R-:W-:Y:S05]  /*14e0*/  CALL.REL.NOINC `($__internal_7_$__cuda_sm20_div_s64) ;  /* 0x0000001000b07944 */ /* 0x022fea0003c00000 */
[----:B------:R-:W-:-:S07]  /*14f0*/  MOV R0, R22 ;  /* 0x0000001600007202 */ /* 0x000fce0000000f00 */
.L_x_141:
[----:B------:R-:W-:Y:S05]  /*1500*/  BSYNC.RECONVERGENT B3 ;  /* 0x0000000000037941 */ /* 0x000fea0003800200 */
.L_x_139:
[----:B------:R-:W0:Y:S01]  /*1510*/  LDCU.64 UR14, c[0x0][0x388] ;  /* 0x00007100ff0e77ac */ /* 0x000e220008000a00 */
[----:B------:R-:W-:Y:S01]  /*1520*/  SHF.R.S32.HI R21, RZ, 0x1f, R37 ;  /* 0x0000001fff157819 */ /* 0x000fe20000011425 */
[----:B------:R-:W2:Y:S01]  /*1530*/  LDC R29, c[0x0][0x39c] ;  /* 0x0000e700ff1d7b82 */ /* 0x000ea20000000800 */
[C---:B------:R-:W-:Y:S01]  /*1540*/  IADD3 R20, P0, PT, R4.reuse, R37, RZ ;  /* 0x0000002504147210 */ /* 0x040fe20007f1e0ff */
[----:B-1----:R-:W1:Y:S01]  /*1550*/  MUFU.RCP64H R25, R19 ;  /* 0x0000001300197308 */ /* 0x002e620000001800 */
[----:B------:R-:W-:Y:S01]  /*1560*/  IMAD.MOV.U32 R24, RZ, RZ, 0x1 ;  /* 0x00000001ff187424 */ /* 0x000fe200078e00ff */
[----:B------:R-:W-:Y:S01]  /*1570*/  IABS R33, R26 ;  /* 0x0000001a00217213 */ /* 0x000fe20000000000 */
[----:B------:R-:W3:Y:S01]  /*1580*/  LDCU UR7, c[0x0][0x394] ;  /* 0x00007280ff0777ac */ /* 0x000ee20008000800 */
[----:B------:R-:W-:Y:S02]  /*1590*/  LEA.HI.X.SX32 R21, R4, R21, 0x1, P0 ;  /* 0x0000001504157211 */ /* 0x000fe400000f0eff */
[----:B0-----:R-:W-:-:S04]  /*15a0*/  LEA R22, P0, R20, UR14, 0x3 ;  /* 0x0000000e14167c11 */ /* 0x001fc8000f8018ff */
[----:B------:R-:W-:-:S06]  /*15b0*/  LEA.HI.X R23, R20, UR15, R21, 0x3, P0 ;  /* 0x0000000f14177c11 */ /* 0x000fcc00080f1c15 */
[----:B------:R-:W4:Y:S01]  /*15c0*/  LDG.E.64 R22, desc[UR10][R22.64] ;  /* 0x0000000a16167981 */ /* 0x000f22000c1e1b00 */
[----:B--2---:R-:W-:Y:S01]  /*15d0*/  IABS R28, R29 ;  /* 0x0000001d001c7213 */ /* 0x004fe20000000000 */
[----:B-1----:R-:W0:Y:S01]  /*15e0*/  DFMA R20, -R18, R24, 1 ;  /* 0x3ff000001214742b */ /* 0x002e220000000118 */
[----:B------:R-:W-:Y:S02]  /*15f0*/  BSSY.RECONVERGENT B3, `(.L_x_142) ;  /* 0x000004e000037945 */ /* 0x000fe40003800200 */
[----:B------:R-:W1:Y:S08]  /*1600*/  I2F.RP R27, R28 ;  /* 0x0000001c001b7306 */ /* 0x000e700000209400 */
[----:B-1----:R-:W1:Y:S02]  /*1610*/  MUFU.RCP R27, R27 ;  /* 0x0000001b001b7308 */ /* 0x002e640000001000 */
[----:B-1----:R-:W-:-:S15]  /*1620*/  VIADD R30, R27, 0xffffffe ;  /* 0x0ffffffe1b1e7836 */ /* 0x002fde0000000000 */
[----:B------:R-:W-:-:S15]  /*1630*/  NOP ;  /* 0x0000000000007918 */ /* 0x000fde0000000000 */
[----:B------:R-:W-:-:S15]  /*1640*/  NOP ;  /* 0x0000000000007918 */ /* 0x000fde0000000000 */
[----:B------:R-:W-:-:S06]  /*1650*/  NOP ;  /* 0x0000000000007918 */ /* 0x000fcc0000000000 */
[----:B0-----:R-:W0:-:S15]  /*1660*/  DFMA R20, R20, R20, R20 ;  /* 0x000000141414722b */ /* 0x001e1e0000000014 */
[----:B------:R-:W-:-:S15]  /*1670*/  NOP ;  /* 0x0000000000007918 */ /* 0x000fde0000000000 */
[----:B------:R-:W-:-:S15]  /*1680*/  NOP ;  /* 0x0000000000007918 */ /* 0x000fde0000000000 */
[----:B------:R-:W-:-:S15]  /*1690*/  NOP ;  /* 0x0000000000007918 */ /* 0x000fde0000000000 */
[----:B------:R-:W-:-:S04]  /*16a0*/  NOP ;  /* 0x0000000000007918 */ /* 0x000fc80000000000 */
[----:B0-----:R-:W0:-:S15]  /*16b0*/  DFMA R20, R24, R20, R24 ;  /* 0x000000141814722b */ /* 0x001e1e0000000018 */
[----:B------:R-:W-:-:S15]  /*16c0*/  NOP ;  /* 0x0000000000007918 */ /* 0x000fde0000000000 */
[----:B------:R-:W-:-:S15]  /*16d0*/  NOP ;  /* 0x0000000000007918 */ /* 0x000fde0000000000 */
[----:B------:R-:W-:-:S15]  /*16e0*/  NOP ;  /* 0x0000000000007918 */ /* 0x000fde0000000000 */
[----:B------:R-:W-:-:S04]  /*16f0*/  NOP ;  /* 0x0000000000007918 */ /* 0x000fc80000000000 */
[----:B0-----:R-:W0:-:S15]  /*1700*/  DFMA R24, -R18, R20, 1 ;  /* 0x3ff000001218742b */ /* 0x001e1e0000000114 */
[----:B------:R-:W-:-:S15]  /*1710*/  NOP ;  /* 0x0000000000007918 */ /* 0x000fde0000000000 */
[----:B------:R-:W-:-:S15]  /*1720*/  NOP ;  /* 0x0000000000007918 */ /* 0x000fde0000000000 */
[----:B------:R-:W-:-:S15]  /*1730*/  NOP ;  /* 0x0000000000007918 */ /* 0x000fde0000000000 */
[----:B------:R-:W-:-:S04]  /*1740*/  NOP ;  /* 0x0000000000007918 */ /* 0x000fc80000000000 */
[----:B0-----:R0:W4:Y:S02]  /*1750*/  DFMA R24, R20, R24, R20 ;  /* 0x000000181418722b */ /* 0x0011240000000014 */
[----:B0-----:R0:W1:Y:S01]  /*1760*/  F2I.FTZ.U32.TRUNC.NTZ R21, R30 ;  /* 0x0000001e00157305 */ /* 0x001062000021f000 */
[----:B------:R-:W-:Y:S02]  /*1770*/  MOV R20, RZ ;  /* 0x000000ff00147202 */ /* 0x000fe40000000f00 */
[----:B0-----:R-:W-:-:S04]  /*1780*/  LOP3.LUT R30, R26, R29, RZ, 0x3c, !PT ;  /* 0x0000001d1a1e7212 */ /* 0x001fc800078e3cff */
[----:B------:R-:W-:Y:S01]  /*1790*/  ISETP.GE.AND P3, PT, R30, RZ, PT ;  /* 0x000000ff1e00720c */ /* 0x000fe20003f66270 */
[----:B-1----:R-:W-:Y:S01]  /*17a0*/  IMAD.MOV R31, RZ, RZ, -R21 ;  /* 0x000000ffff1f7224 */ /* 0x002fe200078e0a15 */
[----:B------:R-:W-:-:S03]  /*17b0*/  LOP3.LUT R30, RZ, R29, RZ, 0x33, !PT ;  /* 0x0000001dff1e7212 */ /* 0x000fc600078e33ff */
[----:B------:R-:W-:-:S04]  /*17c0*/  IMAD R31, R31, R28, RZ ;  /* 0x0000001c1f1f7224 */ /* 0x000fc800078e02ff */
[----:B------:R-:W-:-:S04]  /*17d0*/  IMAD.HI.U32 R32, R21, R31, R20 ;  /* 0x0000001f15207227 */ /* 0x000fc800078e0014 */
[----:B------:R-:W-:-:S04]  /*17e0*/  IMAD.MOV.U32 R31, RZ, RZ, R33 ;  /* 0x000000ffff1f7224 */ /* 0x000fc800078e0021 */
[----:B------:R-:W-:-:S04]  /*17f0*/  IMAD.HI.U32 R27, R32, R31, RZ ;  /* 0x0000001f201b7227 */ /* 0x000fc800078e00ff */
[----:B------:R-:W-:-:S04]  /*1800*/  IMAD.MOV R33, RZ, RZ, -R27 ;  /* 0x000000ffff217224 */ /* 0x000fc800078e0a1b */
[----:B------:R-:W-:-:S05]  /*1810*/  IMAD R31, R28, R33, R31 ;  /* 0x000000211c1f7224 */ /* 0x000fca00078e021f */
[----:B------:R-:W-:-:S13]  /*1820*/  ISETP.GT.U32.AND P2, PT, R28, R31, PT ;  /* 0x0000001f1c00720c */ /* 0x000fda0003f44070 */
[----:B------:R-:W-:Y:S01]  /*1830*/  @!P2 IMAD.IADD R31, R31, 0x1, -R28 ;  /* 0x000000011f1fa824 */ /* 0x000fe200078e0a1c */
[----:B------:R-:W-:-:S04]  /*1840*/  @!P2 IADD3 R27, PT, PT, R27, 0x1, RZ ;  /* 0x000000011b1ba810 */ /* 0x000fc80007ffe0ff */
[----:B------:R-:W-:-:S07]  /*1850*/  ISETP.GE.U32.AND P0, PT, R31, R28, PT ;  /* 0x0000001c1f00720c */ /* 0x000fce0003f06070 */
[----:B----4-:R-:W0:Y:S06]  /*1860*/  DMUL R20, R22, R24 ;  /* 0x0000001816147228 */ /* 0x010e2c0000000000 */
[----:B------:R-:W-:Y:S01]  /*1870*/  @P0 VIADD R27, R27, 0x1 ;  /* 0x000000011b1b0836 */ /* 0x000fe20000000000 */
[----:B------:R-:W-:-:S03]  /*1880*/  ISETP.NE.AND P0, PT, R29, RZ, PT ;  /* 0x000000ff1d00720c */ /* 0x000fc60003f05270 */
[----:B------:R-:W-:-:S05]  /*1890*/  @!P3 IMAD.MOV R27, RZ, RZ, -R27 ;  /* 0x000000ffff1bb224 */ /* 0x000fca00078e0a1b */
[----:B------:R-:W-:-:S05]  /*18a0*/  SEL R31, R30, R27, !P0 ;  /* 0x0000001b1e1f7207 */ /* 0x000fca0004000000 */
[----:B------:R-:W-:-:S04]  /*18b0*/  IMAD.MOV R27, RZ, RZ, -R31 ;  /* 0x000000ffff1b7224 */ /* 0x000fc800078e0a1f */
[----:B------:R-:W-:-:S04]  /*18c0*/  IMAD R26, R29, R27, R26 ;  /* 0x0000001b1d1a7224 */ /* 0x000fc800078e021a */
[----:B---3--:R-:W-:-:S05]  /*18d0*/  IMAD R40, R26, UR7, RZ ;  /* 0x000000071a287c24 */ /* 0x008fca000f8e02ff */
[----:B------:R-:W-:Y:S02]  /*18e0*/  IABS R33, R40 ;  /* 0x0000002800217213 */ /* 0x000fe40000000000 */
[----:B------:R-:W-:-:S03]  /*18f0*/  LOP3.LUT R29, R40, R29, RZ, 0x3c, !PT ;  /* 0x0000001d281d7212 */ /* 0x000fc600078e3cff */
[----:B------:R-:W-:Y:S01]  /*1900*/  IMAD.HI.U32 R32, R32, R33, RZ ;  /* 0x0000002120207227 */ /* 0x000fe200078e00ff */
[----:B------:R-:W-:-:S04]  /*1910*/  ISETP.GE.AND P4, PT, R29, RZ, PT ;  /* 0x000000ff1d00720c */ /* 0x000fc80003f86270 */
[----:B------:R-:W-:-:S05]  /*1920*/  IADD3 R39, PT, PT, -R32, RZ, RZ ;  /* 0x000000ff20277210 */ /* 0x000fca0007ffe1ff */
[----:B------:R-:W-:Y:S01]  /*1930*/  IMAD R33, R28, R39, R33 ;  /* 0x000000271c217224 */ /* 0x000fe200078e0221 */
[----:B------:R-:W-:-:S04]  /*1940*/  LOP3.LUT R39, RZ, R0, RZ, 0x33, !PT ;  /* 0x00000000ff277212 */ /* 0x000fc800078e33ff */
[----:B------:R-:W-:-:S11]  /*1950*/  ISETP.GT.U32.AND P3, PT, R28, R33, PT ;  /* 0x000000211c00720c */ /* 0x000fd60003f64070 */
[----:B0-----:R-:W0:Y:S02]  /*1960*/  DFMA R26, -R18, R20, R22 ;  /* 0x00000014121a722b */ /* 0x001e240000000116 */
[----:B------:R-:W-:Y:S02]  /*1970*/  @!P3 IMAD.IADD R33, R33, 0x1, -R28 ;  /* 0x000000012121b824 */ /* 0x000fe400078e0a1c */
[----:B------:R-:W-:-:S03]  /*1980*/  @!P3 VIADD R32, R32, 0x1 ;  /* 0x000000012020b836 */ /* 0x000fc60000000000 */
[----:B------:R-:W-:-:S13]  /*1990*/  ISETP.GE.U32.AND P2, PT, R33, R28, PT ;  /* 0x0000001c2100720c */ /* 0x000fda0003f46070 */
[----:B------:R-:W-:Y:S01]  /*19a0*/  @P2 VIADD R32, R32, 0x1 ;  /* 0x0000000120202836 */ /* 0x000fe20000000000 */
[----:B------:R-:W-:-:S04]  /*19b0*/  FSETP.GEU.AND P2, PT, |R23|, 6.5827683646048100446e-37, PT ;  /* 0x036000001700780b */ /* 0x000fc80003f4e200 */
[----:B------:R-:W-:-:S04]  /*19c0*/  @!P4 IADD3 R32, PT, PT, -R32, RZ, RZ ;  /* 0x000000ff2020c210 */ /* 0x000fc80007ffe1ff */
[----:B------:R-:W-:-:S05]  /*19d0*/  SEL R30, R30, R32, !P0 ;  /* 0x000000201e1e7207 */ /* 0x000fca0004000000 */
[----:B------:R-:W-:-:S04]  /*19e0*/  IMAD R30, R31, UR7, R30 ;  /* 0x000000071f1e7c24 */ /* 0x000fc8000f8e021e */
[----:B------:R-:W-:-:S15]  /*19f0*/  IMAD.IADD R39, R39, 0x1, R30 ;  /* 0x0000000127277824 */ /* 0x000fde00078e021e */
[----:B------:R-:W-:-:S11]  /*1a00*/  NOP ;  /* 0x0000000000007918 */ /* 0x000fd60000000000 */
[----:B0-----:R-:W0:Y:S02]  /*1a10*/  DFMA R20, R24, R26, R20 ;  /* 0x0000001a1814722b */ /* 0x001e240000000014 */
[----:B0-----:R-:W-:-:S05]  /*1a20*/  FFMA R24, RZ, R19, R21 ;  /* 0x00000013ff187223 */ /* 0x001fca0000000015 */
[----:B------:R-:W-:-:S13]  /*1a30*/  FSETP.GT.AND P0, PT, |R24|, 1.469367938527859385e-39, PT ;  /* 0x001000001800780b */ /* 0x000fda0003f04200 */
[----:B------:R-:W-:Y:S05]  /*1a40*/  @P0 BRA P2, `(.L_x_143) ;  /* 0x0000000000200947 */ /* 0x000fea0001000000 */
[----:B------:R-:W-:Y:S01]  /*1a50*/  IMAD.MOV.U32 R24, RZ, RZ, R22 ;  /* 0x000000ffff187224 */ /* 0x000fe200078e0016 */
[----:B------:R-:W-:Y:S01]  /*1a60*/  MOV R22, R18 ;  /* 0x0000001200167202 */ /* 0x000fe20000000f00 */
[----:B------:R-:W-:Y:S01]  /*1a70*/  IMAD.MOV.U32 R25, RZ, RZ, R23 ;  /* 0x000000ffff197224 */ /* 0x000fe200078e0017 */
[----:B------:R-:W-:Y:S01]  /*1a80*/  MOV R0, 0x1ab0 ;  /* 0x00001ab000007802 */ /* 0x000fe20000000f00 */
[----:B------:R-:W-:-:S07]  /*1a90*/  IMAD.MOV.U32 R23, RZ, RZ, R19 ;  /* 0x000000ffff177224 */ /* 0x000fce00078e0013 */
[----:B-----5:R-:W-:Y:S05]  /*1aa0*/  CALL.REL.NOINC `($__internal_6_$__cuda_sm20_div_rn_f64_full) ;  /* 0x00000004002c7944 */ /* 0x020fea0003c00000 */
[----:B------:R-:W-:Y:S02]  /*1ab0*/  IMAD.MOV.U32 R20, RZ, RZ, R24 ;  /* 0x000000ffff147224 */ /* 0x000fe400078e0018 */
[----:B------:R-:W-:-:S07]  /*1ac0*/  IMAD.MOV.U32 R21, RZ, RZ, R25 ;  /* 0x000000ffff157224 */ /* 0x000fce00078e0019 */
.L_x_143:
[----:B------:R-:W-:Y:S05]  /*1ad0*/  BSYNC.RECONVERGENT B3 ;  /* 0x0000000000037941 */ /* 0x000fea0003800200 */
.L_x_142:
[----:B------:R-:W0:Y:S01]  /*1ae0*/  I2F.F64 R22, R39 ;  /* 0x0000002700167312 */ /* 0x000e220000201c00 */
[----:B------:R-:W-:Y:S01]  /*1af0*/  MOV R26, 0x1 ;  /* 0x00000001001a7802 */ /* 0x000fe20000000f00 */
[----:B------:R-:W-:Y:S01]  /*1b00*/  BSSY.RECONVERGENT B3, `(.L_x_144) ;  /* 0x0000031000037945 */ /* 0x000fe20003800200 */
[----:B------:R-:W-:Y:S01]  /*1b10*/  FSETP.GEU.AND P2, PT, |R21|, 6.5827683646048100446e-37, PT ;  /* 0x036000001500780b */ /* 0x000fe20003f4e200 */
[----:B0-----:R-:W0:-:S15]  /*1b20*/  MUFU.RCP64H R27, R23 ;  /* 0x00000017001b7308 */ /* 0x001e1e0000001800 */
[----:B------:R-:W-:-:S15]  /*1b30*/  NOP ;  /* 0x0000000000007918 */ /* 0x000fde0000000000 */
[----:B------:R-:W-:-:S15]  /*1b40*/  NOP ;  /* 0x0000000000007918 */ /* 0x000fde0000000000 */
[----:B------:R-:W-:-:S15]  /*1b50*/  NOP ;  /* 0x0000000000007918 */ /* 0x000fde0000000000 */
[----:B0-----:R-:W0:-:S15]  /*1b60*/  DFMA R24, -R22, R26, 1 ;  /* 0x3ff000001618742b */ /* 0x001e1e000000011a */
        /* <DEDUP_REMOVED lines=24> */
[----:B0-----:R-:W0:-:S15]  /*1cf0*/  DMUL R26, R28, R20 ;  /* 0x000000141c1a7228 */ /* 0x001e1e0000000000 */
[----:B------:R-:W-:-:S15]  /*1d00*/  NOP ;  /* 0x0000000000007918 */ /* 0x000fde0000000000 */
[----:B------:R-:W-:-:S15]  /*1d10*/  NOP ;  /* 0x0000000000007918 */ /* 0x000fde0000000000 */
[----:B------:R-:W-:-:S15]  /*1d20*/  NOP ;  /* 0x0000000000007918 */ /* 0x000fde0000000000 */
[----:B------:R-:W-:-:S04]  /*1d30*/  NOP ;  /* 0x0000000000007918 */ /* 0x000fc80000000000 */
[----:B0-----:R-:W0:-:S15]  /*1d40*/  DFMA R24, -R22, R26, R20 ;  /* 0x0000001a1618722b */ /* 0x001e1e0000000114 */
[----:B------:R-:W-:-:S15]  /*1d50*/  NOP ;  /* 0x0000000000007918 */ /* 0x000fde0000000000 */
[----:B------:R-:W-:-:S15]  /*1d60*/  NOP ;  /* 0x0000000000007918 */ /* 0x000fde0000000000 */
[----:B------:R-:W-:-:S15]  /*1d70*/  NOP ;  /* 0x0000000000007918 */ /* 0x000fde0000000000 */
[----:B------:R-:W-:-:S04]  /*1d80*/  NOP ;  /* 0x0000000000007918 */ /* 0x000fc80000000000 */
[----:B0-----:R-:W0:Y:S02]  /*1d90*/  DFMA R24, R28, R24, R26 ;  /* 0x000000181c18722b */ /* 0x001e24000000001a */
[----:B0-----:R-:W-:-:S05]  /*1da0*/  FFMA R0, RZ, R23, R25 ;  /* 0x00000017ff007223 */ /* 0x001fca0000000019 */
[----:B------:R-:W-:-:S13]  /*1db0*/  FSETP.GT.AND P0, PT, |R0|, 1.469367938527859385e-39, PT ;  /* 0x001000000000780b */ /* 0x000fda0003f04200 */
[----:B------:R-:W-:Y:S05]  /*1dc0*/  @P0 BRA P2, `(.L_x_145) ;  /* 0x0000000000100947 */ /* 0x000fea0001000000 */
[----:B------:R-:W-:Y:S01]  /*1dd0*/  IMAD.MOV.U32 R24, RZ, RZ, R20 ;  /* 0x000000ffff187224 */ /* 0x000fe200078e0014 */
[----:B------:R-:W-:Y:S01]  /*1de0*/  MOV R0, 0x1e10 ;  /* 0x00001e1000007802 */ /* 0x000fe20000000f00 */
[----:B------:R-:W-:-:S07]  /*1df0*/  IMAD.MOV.U32 R25, RZ, RZ, R21 ;  /* 0x000000ffff197224 */ /* 0x000fce00078e0015 */
[----:B-----5:R-:W-:Y:S05]  /*1e00*/  CALL.REL.NOINC `($__internal_6_$__cuda_sm20_div_rn_f64_full) ;  /* 0x0000000000547944 */ /* 0x020fea0003c00000 */
.L_x_145:
[----:B------:R-:W-:Y:S05]  /*1e10*/  BSYNC.RECONVERGENT B3 ;  /* 0x0000000000037941 */ /* 0x000fea0003800200 */
.L_x_144:
[----:B-----5:R-:W0:Y:S01]  /*1e20*/  DADD R16, R24, R16 ;  /* 0x0000000018107229 */ /* 0x020e220000000010 */
[----:B------:R-:W-:Y:S01]  /*1e30*/  ISETP.GE.AND P0, PT, R38, R13, PT ;  /* 0x0000000d2600720c */ /* 0x000fe20003f06270 */
[----:B0-----:R0:W-:Y:S01]  /*1e40*/  STG.E.64 desc[UR10][R14.64], R16 ;  /* 0x000000100e007986 */ /* 0x0011e2000c101b0a */
[----:B------:R-:W-:Y:S01]  /*1e50*/  VIADD R37, R37, 0x1 ;  /* 0x0000000125257836 */ /* 0x000fe20000000000 */
[----:B------:R-:W-:Y:S01]  /*1e60*/  IADD3 R36, PT, PT, R36, 0x1, RZ ;  /* 0x0000000124247810 */ /* 0x000fe20007ffe0ff */
[----:B------:R-:W-:-:S09]  /*1e70*/  IMAD.MOV.U32 R26, RZ, RZ, R38 ;  /* 0x000000ffff1a7224 */ /* 0x000fd200078e0026 */
[----:B------:R-:W-:Y:S05]  /*1e80*/  @!P0 BRA `(.L_x_146) ;  /* 0xfffffff400008947 */ /* 0x000fea000383ffff */
.L_x_138:
[----:B------:R-:W-:Y:S05]  /*1e90*/  BSYNC.RECONVERGENT B2 ;  /* 0x0000000000027941 */ /* 0x000fea0003800200 */
.L_x_137:
[----:B------:R-:W-:Y:S05]  /*1ea0*/  @!P1 BRA `(.L_x_147) ;  /* 0xffffffec00709947 */ /* 0x000fea000383ffff */
.L_x_133:
[----:B------:R-:W-:Y:S05]  /*1eb0*/  BSYNC.RECONVERGENT B1 ;  /* 0x0000000000017941 */ /* 0x000fea0003800200 */
.L_x_132:
[----:B------:R-:W1:Y:S01]  /*1ec0*/  LDCU UR7, c[0x0][0x394] ;  /* 0x00007280ff0777ac */ /* 0x000e620008000800 */
[----:B------:R-:W-:-:S05]  /*1ed0*/  VIADD R9, R9, UR9 ;  /* 0x0000000909097c36 */ /* 0x000fca0008000000 */
[----:B-1----:R-:W-:-:S13]  /*1ee0*/  ISETP.GE.AND P0, PT, R9, UR7, PT ;  /* 0x0000000709007c0c */ /* 0x002fda000bf06270 */
[----:B------:R-:W-:Y:S05]  /*1ef0*/  @!P0 BRA `(.L_x_148) ;  /* 0xffffffe400ec8947 */ /* 0x000fea000383ffff */
.L_x_128:
[----:B------:R-:W-:Y:S05]  /*1f00*/  BSYNC.RECONVERGENT B0 ;  /* 0x0000000000007941 */ /* 0x000fea0003800200 */
.L_x_127:
[----:B------:R-:W1:Y:S01]  /*1f10*/  LDCU UR7, c[0x0][0x390] ;  /* 0x00007200ff0777ac */ /* 0x000e620008000800 */
[----:B------:R-:W-:-:S05]  /*1f20*/  VIADD R6, R6, UR4 ;  /* 0x0000000406067c36 */ /* 0x000fca0008000000 */
[----:B-1----:R-:W-:-:S13]  /*1f30*/  ISETP.GE.AND P0, PT, R6, UR7, PT ;  /* 0x0000000706007c0c */ /* 0x002fda000bf06270 */
[----:B------:R-:W-:Y:S05]  /*1f40*/  @!P0 BRA `(.L_x_149) ;  /* 0xffffffe0008c8947 */ /* 0x000fea000383ffff */
[----:B------:R-:W-:Y:S05]  /*1f50*/  EXIT ;  /* 0x000000000000794d */ /* 0x000fea0003800000 */
        .weak           $__internal_6_$__cuda_sm20_div_rn_f64_full
        .type           $__internal_6_$__cuda_sm20_div_rn_f64_full,@function
        .size           $__internal_6_$__cuda_sm20_div_rn_f64_full,($__internal_7_$__cuda_sm20_div_s64 - $__internal_6_$__cuda_sm20_div_rn_f64_full)
$__internal_6_$__cuda_sm20_div_rn_f64_full:
[C---:B------:R-:W-:Y:S01]  /*1f60*/  FSETP.GEU.AND P3, PT, |R25|.reuse, 1.469367938527859385e-39, PT ;  /* 0x001000001900780b */ /* 0x040fe20003f6e200 */
[----:B------:R-:W-:Y:S01]  /*1f70*/  IMAD.MOV.U32 R41, RZ, RZ, 0x1ca00000 ;  /* 0x1ca00000ff297424 */ /* 0x000fe200078e00ff */
[----:B------:R-:W-:Y:S01]  /*1f80*/  LOP3.LUT R40, R25, 0x7ff00000, RZ, 0xc0, !PT ;  /* 0x7ff0000019287812 */ /* 0x000fe200078ec0ff */
[----:B------:R-:W-:Y:S01]  /*1f90*/  IMAD.MOV.U32 R26, RZ, RZ, R24 ;  /* 0x000000ffff1a7224 */ /* 0x000fe200078e0018 */
[C---:B------:R-:W-:Y:S01]  /*1fa0*/  LOP3.LUT R43, R23.reuse, 0x7ff00000, RZ, 0xc0, !PT ;  /* 0x7ff00000172b7812 */ /* 0x040fe200078ec0ff */
[----:B------:R-:W-:Y:S01]  /*1fb0*/  BSSY.RECONVERGENT B4, `(.L_x_150) ;  /* 0x000007a000047945 */ /* 0x000fe20003800200 */
[C---:B------:R-:W-:Y:S02]  /*1fc0*/  FSETP.GEU.AND P0, PT, |R23|.reuse, 1.469367938527859385e-39, PT ;  /* 0x001000001700780b */ /* 0x040fe40003f0e200 */
[----:B------:R-:W-:Y:S02]  /*1fd0*/  ISETP.GE.U32.AND P2, PT, R40, R43, PT ;  /* 0x0000002b2800720c */ /* 0x000fe40003f46070 */
[----:B------:R-:W-:-:S03]  /*1fe0*/  LOP3.LUT R20, R23, 0x800fffff, RZ, 0xc0, !PT ;  /* 0x800fffff17147812 */ /* 0x000fc600078ec0ff */
[----:B------:R-:W-:Y:S01]  /*1ff0*/  @!P3 LOP3.LUT R27, R23, 0x7ff00000, RZ, 0xc0, !PT ;  /* 0x7ff00000171bb812 */ /* 0x000fe200078ec0ff */
[----:B------:R-:W-:Y:S01]  /*2000*/  @!P3 IMAD.MOV.U32 R28, RZ, RZ, RZ ;  /* 0x000000ffff1cb224 */ /* 0x000fe200078e00ff */
[----:B------:R-:W-:Y:S02]  /*2010*/  LOP3.LUT R21, R20, 0x3ff00000, RZ, 0xfc, !PT ;  /* 0x3ff0000014157812 */ /* 0x000fe400078efcff */
[----:B------:R-:W-:Y:S02]  /*2020*/  @!P3 ISETP.GE.U32.AND P4, PT, R40, R27, PT ;  /* 0x0000001b2800b20c */ /* 0x000fe40003f86070 */
[C---:B------:R-:W-:Y:S02]  /*2030*/  SEL R27, R41.reuse, 0x63400000, !P2 ;  /* 0x63400000291b7807 */ /* 0x040fe40005000000 */
[----:B------:R-:W-:Y:S02]  /*2040*/  @!P3 SEL R29, R41, 0x63400000, !P4 ;  /* 0x63400000291db807 */ /* 0x000fe40006000000 */
[----:B------:R-:W-:-:S02]  /*2050*/  MOV R20, R22 ;  /* 0x0000001600147202 */ /* 0x000fc40000000f00 */
[--C-:B------:R-:W-:Y:S02]  /*2060*/  @!P3 LOP3.LUT R29, R29, 0x80000000, R25.reuse, 0xf8, !PT ;  /* 0x800000001d1db812 */ /* 0x100fe400078ef819 */
[----:B------:R-:W-:Y:S02]  /*2070*/  LOP3.LUT R27, R27, 0x800fffff, R25, 0xf8, !PT ;  /* 0x800fffff1b1b7812 */ /* 0x000fe400078ef819 */
[----:B------:R-:W-:Y:S01]  /*2080*/  @!P3 LOP3.LUT R29, R29, 0x100000, RZ, 0xfc, !PT ;  /* 0x001000001d1db812 */ /* 0x000fe200078efcff */
[----:B------:R-:W0:Y:S02]  /*2090*/  @!P0 DMUL R20, R22, 8.98846567431157953865e+307 ;  /* 0x7fe0000016148828 */ /* 0x000e240000000000 */
[----:B0-----:R-:W-:-:S15]  /*20a0*/  @!P0 LOP3.LUT R43, R21, 0x7ff00000, RZ, 0xc0, !PT ;  /* 0x7ff00000152b8812 */ /* 0x001fde00078ec0ff */
[----:B------:R-:W-:-:S15]  /*20b0*/  NOP ;  /* 0x0000000000007918 */ /* 0x000fde0000000000 */
[----:B------:R-:W-:-:S15]  /*20c0*/  NOP ;  /* 0x0000000000007918 */ /* 0x000fde0000000000 */
[----:B------:R-:W-:-:S15]  /*20d0*/  NOP ;  /* 0x0000000000007918 */ /* 0x000fde0000000000 */
[----:B------:R-:W-:-:S02]  /*20e0*/  NOP ;  /* 0x0000000000007918 */ /* 0x000fc40000000000 */
[----:B------:R0:W-:Y:S02]  /*20f0*/  @!P3 DFMA R26, R26, 2, -R28 ;  /* 0x400000001a1ab82b */ /* 0x0001e4000000081c */
[----:B0-----:R-:W0:Y:S01]  /*2100*/  MUFU.RCP64H R29, R21 ;  /* 0x00000015001d7308 */ /* 0x001e220000001800 */
[----:B------:R-:W-:-:S15]  /*2110*/  MOV R28, 0x1 ;  /* 0x00000001001c7802 */ /* 0x000fde0000000f00 */
[----:B------:R-:W-:-:S15]  /*2120*/  NOP ;  /* 0x0000000000007918 */ /* 0x000fde0000000000 */
[----:B------:R-:W-:-:S15]  /*2130*/  NOP ;  /* 0x0000000000007918 */ /* 0x000fde0000000000 */
[----:B------:R-:W-:-:S15]  /*2140*/  NOP ;  /* 0x0000000000007918 */ /* 0x000fde0000000000 */
[----:B------:R-:W-:-:S01]  /*2150*/  NOP ;  /* 0x0000000000007918 */ /* 0x000fc20000000000 */
[----:B0-----:R-:W0:-:S15]  /*2160*/  DFMA R30, R28, -R20, 1 ;  /* 0x3ff000001c1e742b */ /* 0x001e1e0000000814 */
        /* <DEDUP_REMOVED lines=29> */
[----:B0-----:R-:W0:-:S15]  /*2340*/  DFMA R32, R30, -R20, R26 ;  /* 0x800000141e20722b */ /* 0x001e1e000000001a */
[----:B------:R-:W-:-:S15]  /*2350*/  NOP ;  /* 0x0000000000007918 */ /* 0x000fde0000000000 */
[----:B------:R-:W-:-:S15]  /*2360*/  NOP ;  /* 0x0000000000007918 */ /* 0x000fde0000000000 */
[----:B------:R-:W-:-:S15]  /*2370*/  NOP ;  /* 0x0000000000007918 */ /* 0x000fde0000000000 */
[----:B------:R-:W-:-:S04]  /*2380*/  NOP ;  /* 0x0000000000007918 */ /* 0x000fc80000000000 */
[----:B0-----:R0:W1:Y:S02]  /*2390*/  DFMA R32, R28, R32, R30 ;  /* 0x000000201c20722b */ /* 0x001064000000001e */
[----:B0-----:R-:W-:Y:S01]  /*23a0*/  IMAD.MOV.U32 R30, RZ, RZ, R40 ;  /* 0x000000ffff1e7224 */ /* 0x001fe200078e0028 */
[----:B------:R-:W-:-:S05]  /*23b0*/  @!P3 LOP3.LUT R30, R27, 0x7ff00000, RZ, 0xc0, !PT ;  /* 0x7ff000001b1eb812 */ /* 0x000fca00078ec0ff */
[----:B------:R-:W-:-:S05]  /*23c0*/  VIADD R28, R30, 0xffffffff ;  /* 0xffffffff1e1c7836 */ /* 0x000fca0000000000 */
[----:B------:R-:W-:Y:S01]  /*23d0*/  ISETP.GT.U32.AND P0, PT, R28, 0x7feffffe, PT ;  /* 0x7feffffe1c00780c */ /* 0x000fe20003f04070 */
[----:B------:R-:W-:-:S05]  /*23e0*/  VIADD R28, R43, 0xffffffff ;  /* 0xffffffff2b1c7836 */ /* 0x000fca0000000000 */
[----:B------:R-:W-:-:S13]  /*23f0*/  ISETP.GT.U32.OR P0, PT, R28, 0x7feffffe, P0 ;  /* 0x7feffffe1c00780c */ /* 0x000fda0000704470 */
[----:B-1----:R-:W-:Y:S05]  /*2400*/  @P0 BRA `(.L_x_151) ;  /* 0x00000000007c0947 */ /* 0x002fea0003800000 */
[----:B------:R-:W-:-:S04]  /*2410*/  LOP3.LUT R25, R23, 0x7ff00000, RZ, 0xc0, !PT ;  /* 0x7ff0000017197812 */ /* 0x000fc800078ec0ff */
[CC--:B------:R-:W-:Y:S02]  /*2420*/  VIADDMNMX R24, R40.reuse, -R25.reuse, 0xb9600000, !PT ;  /* 0xb960000028187446 */ /* 0x0c0fe40007800919 */
[----:B------:R-:W-:Y:S02]  /*2430*/  ISETP.GE.U32.AND P0, PT, R40, R25, PT ;  /* 0x000000192800720c */ /* 0x000fe40003f06070 */
[----:B------:R-:W-:Y:S02]  /*2440*/  VIMNMX R24, PT, PT, R24, 0x46a00000, PT ;  /* 0x46a0000018187848 */ /* 0x000fe40003fe0100 */
[----:B------:R-:W-:-:S04]  /*2450*/  SEL R41, R41, 0x63400000, !P0 ;  /* 0x6340000029297807 */ /* 0x000fc80004000000 */
[----:B------:R-:W-:Y:S01]  /*2460*/  IADD3 R30, PT, PT, -R41, R24, RZ ;  /* 0x00000018291e7210 */ /* 0x000fe20007ffe1ff */
[----:B------:R-:W-:-:S04]  /*2470*/  IMAD.MOV.U32 R24, RZ, RZ, RZ ;  /* 0x000000ffff187224 */ /* 0x000fc800078e00ff */
[----:B------:R-:W-:-:S06]  /*2480*/  VIADD R25, R30, 0x7fe00000 ;  /* 0x7fe000001e197836 */ /* 0x000fcc0000000000 */
[----:B------:R-:W0:Y:S02]  /*2490*/  DMUL R28, R32, R24 ;  /* 0x00000018201c7228 */ /* 0x000e240000000000 */
[----:B0-----:R-:W-:-:S13]  /*24a0*/  FSETP.GTU.AND P0, PT, |R29|, 1.469367938527859385e-39, PT ;  /* 0x001000001d00780b */ /* 0x001fda0003f0c200 */
[----:B------:R-:W-:Y:S05]  /*24b0*/  @P0 BRA `(.L_x_152) ;  /* 0x0000000000a40947 */ /* 0x000fea0003800000 */
[----:B------:R-:W0:Y:S01]  /*24c0*/  DFMA R20, R32, -R20, R26 ;  /* 0x800000142014722b */ /* 0x000e22000000001a */
[----:B------:R-:W-:Y:S01]  /*24d0*/  IMAD.MOV.U32 R24, RZ, RZ, RZ ;  /* 0x000000ffff187224 */ /* 0x000fe200078e00ff */
[C---:B0-----:R-:W-:Y:S02]  /*24e0*/  FSETP.NEU.AND P0, PT, R21.reuse, RZ, PT ;  /* 0x000000ff1500720b */ /* 0x041fe40003f0d000 */
[----:B------:R-:W-:-:S04]  /*24f0*/  LOP3.LUT R23, R21, 0x80000000, R23, 0x48, !PT ;  /* 0x8000000015177812 */ /* 0x000fc800078e4817 */
[----:B------:R-:W-:-:S07]  /*2500*/  LOP3.LUT R25, R23, R25, RZ, 0xfc, !PT ;  /* 0x0000001917197212 */ /* 0x000fce00078efcff */
[----:B------:R-:W-:Y:S05]  /*2510*/  @!P0 BRA `(.L_x_152) ;  /* 0x00000000008c8947 */ /* 0x000fea0003800000 */
[----:B------:R-:W-:Y:S01]  /*2520*/  IADD3 R21, PT, PT, -R30, RZ, RZ ;  /* 0x000000ff1e157210 */ /* 0x000fe20007ffe1ff */
[----:B------:R-:W-:Y:S01]  /*2530*/  IMAD.MOV.U32 R20, RZ, RZ, RZ ;  /* 0x000000ffff147224 */ /* 0x000fe200078e00ff */
[----:B------:R-:W0:Y:S02]  /*2540*/  DMUL.RP R24, R32, R24 ;  /* 0x0000001820187228 */ /* 0x000e240000008000 */
[----:B0-----:R-:W-:-:S15]  /*2550*/  LOP3.LUT R23, R25, R23, RZ, 0x3c, !PT ;  /* 0x0000001719177212 */ /* 0x001fde00078e3cff */
[----:B------:R-:W-:-:S15]  /*2560*/  NOP ;  /* 0x0000000000007918 */ /* 0x000fde0000000000 */
[----:B------:R-:W-:-:S15]  /*2570*/  NOP ;  /* 0x0000000000007918 */ /* 0x000fde0000000000 */
[----:B------:R-:W-:-:S15]  /*2580*/  NOP ;  /* 0x0000000000007918 */ /* 0x000fde0000000000 */
[----:B------:R-:W-:-:S02]  /*2590*/  NOP ;  /* 0x0000000000007918 */ /* 0x000fc40000000000 */
[----:B------:R-:W0:Y:S02]  /*25a0*/  DFMA R20, R28, -R20, R32 ;  /* 0x800000141c14722b */ /* 0x000e240000000020 */
[----:B0-----:R-:W-:-:S04]  /*25b0*/  IADD3 R20, PT, PT, -R30, -0x43300000, RZ ;  /* 0xbcd000001e147810 */ /* 0x001fc80007ffe1ff */
[----:B------:R-:W-:-:S04]  /*25c0*/  FSETP.NEU.AND P0, PT, |R21|, R20, PT ;  /* 0x000000141500720b */ /* 0x000fc80003f0d200 */
[----:B------:R-:W-:Y:S02]  /*25d0*/  FSEL R28, R24, R28, !P0 ;  /* 0x0000001c181c7208 */ /* 0x000fe40004000000 */
[----:B------:R-:W-:Y:S01]  /*25e0*/  FSEL R29, R23, R29, !P0 ;  /* 0x0000001d171d7208 */ /* 0x000fe20004000000 */
[----:B------:R-:W-:Y:S06]  /*25f0*/  BRA `(.L_x_152) ;  /* 0x0000000000547947 */ /* 0x000fec0003800000 */
.L_x_151:
[----:B------:R-:W0:Y:S02]  /*2600*/  DSETP.NAN.AND P0, PT, R24, R24, PT ;  /* 0x000000181800722a */ /* 0x000e240003f08000 */
[----:B0-----:R-:W-:Y:S05]  /*2610*/  @P0 BRA `(.L_x_153) ;  /* 0x0000000000440947 */ /* 0x001fea0003800000 */
[----:B------:R-:W0:Y:S02]  /*2620*/  DSETP.NAN.AND P0, PT, R22, R22, PT ;  /* 0x000000161600722a */ /* 0x000e240003f08000 */
[----:B0-----:R-:W-:Y:S05]  /*2630*/  @P0 BRA `(.L_x_154) ;  /* 0x0000000000300947 */ /* 0x001fea0003800000 */
[----:B------:R-:W-:Y:S01]  /*2640*/  ISETP.NE.AND P0, PT, R30, R43, PT ;  /* 0x0000002b1e00720c */ /* 0x000fe20003f05270 */
[----:B------:R-:W-:Y:S02]  /*2650*/  IMAD.MOV.U32 R28, RZ, RZ, 0x0 ;  /* 0x00000000ff1c7424 */ /* 0x000fe400078e00ff */
[----:B------:R-:W-:-:S10]  /*2660*/  IMAD.MOV.U32 R29, RZ, RZ, -0x80000 ;  /* 0xfff80000ff1d7424 */ /* 0x000fd400078e00ff */
[----:B------:R-:W-:Y:S05]  /*2670*/  @!P0 BRA `(.L_x_152) ;  /* 0x0000000000348947 */ /* 0x000fea0003800000 */
[----:B------:R-:W-:Y:S02]  /*2680*/  ISETP.NE.AND P0, PT, R30, 0x7ff00000, PT ;  /* 0x7ff000001e00780c */ /* 0x000fe40003f05270 */
[----:B------:R-:W-:Y:S02]  /*2690*/  LOP3.LUT R29, R25, 0x80000000, R23, 0x48, !PT ;  /* 0x80000000191d7812 */ /* 0x000fe400078e4817 */
[----:B------:R-:W-:-:S13]  /*26a0*/  ISETP.EQ.OR P0, PT, R43, RZ, !P0 ;  /* 0x000000ff2b00720c */ /* 0x000fda0004702670 */
[----:B------:R-:W-:Y:S02]  /*26b0*/  @P0 LOP3.LUT R20, R29, 0x7ff00000, RZ, 0xfc, !PT ;  /* 0x7ff000001d140812 */ /* 0x000fe400078efcff */
[----:B------:R-:W-:Y:S01]  /*26c0*/  @!P0 MOV R28, RZ ;  /* 0x000000ff001c8202 */ /* 0x000fe20000000f00 */
[----:B------:R-:W-:Y:S02]  /*26d0*/  @P0 IMAD.MOV.U32 R28, RZ, RZ, RZ ;  /* 0x000000ffff1c0224 */ /* 0x000fe400078e00ff */
[----:B------:R-:W-:Y:S01]  /*26e0*/  @P0 IMAD.MOV.U32 R29, RZ, RZ, R20 ;  /* 0x000000ffff1d0224 */ /* 0x000fe200078e0014 */
[----:B------:R-:W-:Y:S06]  /*26f0*/  BRA `(.L_x_152) ;  /* 0x0000000000147947 */ /* 0x000fec0003800000 */
.L_x_154:
[----:B------:R-:W-:Y:S01]  /*2700*/  LOP3.LUT R29, R23, 0x80000, RZ, 0xfc, !PT ;  /* 0x00080000171d7812 */ /* 0x000fe200078efcff */
[----:B------:R-:W-:Y:S01]  /*2710*/  IMAD.MOV.U32 R28, RZ, RZ, R22 ;  /* 0x000000ffff1c7224 */ /* 0x000fe200078e0016 */
[----:B------:R-:W-:Y:S06]  /*2720*/  BRA `(.L_x_152) ;  /* 0x0000000000087947 */ /* 0x000fec0003800000 */
.L_x_153:
[----:B------:R-:W-:Y:S02]  /*2730*/  LOP3.LUT R29, R25, 0x80000, RZ, 0xfc, !PT ;  /* 0x00080000191d7812 */ /* 0x000fe400078efcff */
[----:B------:R-:W-:-:S07]  /*2740*/  MOV R28, R24 ;  /* 0x00000018001c7202 */ /* 0x000fce0000000f00 */
.L_x_152:
[----:B------:R-:W-:Y:S05]  /*2750*/  BSYNC.RECONVERGENT B4 ;  /* 0x0000000000047941 */ /* 0x000fea0003800200 */
.L_x_150:
[----:B------:R-:W-:Y:S02]  /*2760*/  IMAD.MOV.U32 R20, RZ, RZ, R0 ;  /* 0x000000ffff147224 */ /* 0x000fe400078e0000 */
[----:B------:R-:W-:Y:S02]  /*2770*/  HFMA2 R21, -RZ, RZ, 0, 0 ;  /* 0x00000000ff157431 */ /* 0x000fe400000001ff */
[----:B------:R-:W-:Y:S02]  /*2780*/  IMAD.MOV.U32 R24, RZ, RZ, R28 ;  /* 0x000000ffff187224 */ /* 0x000fe400078e001c */
[----:B------:R-:W-:Y:S01]  /*2790*/  IMAD.MOV.U32 R25, RZ, RZ, R29 ;  /* 0x000000ffff197224 */ /* 0x000fe200078e001d */
[----:B------:R-:W-:Y:S06]  /*27a0*/  RET.REL.NODEC R20 `(_ZN2at6native58_GLOBAL__N__9a069279_25_AdaptiveAveragePooling_cu_ef17039c26adaptive_average_gradinputIdEEvPT_PKS3_iiii) ;  /* 0xffffffd814147950 */ /* 0x000fec0003c3ffff */
        .weak           $__internal_7_$__cuda_sm20_div_s64
        .type           $__internal_7_$__cuda_sm20_div_s64,@function
        .size           $__internal_7_$__cuda_sm20_div_s64,(.L_x_589 - $__internal_7_$__cuda_sm20_div_s64)
$__internal_7_$__cuda_sm20_div_s64:
        /* <DEDUP_REMOVED lines=18> */
[----:B------:R-:W-:Y:S01]  /*28d0*/  IMAD.X R33, RZ, RZ, ~R21, P0 ;  /* 0x000000ffff217224 */ /* 0x000fe200000e0e15 */
[----:B------:R-:W-:-:S03]  /*28e0*/  MOV R21, R24 ;  /* 0x0000001800157202 */ /* 0x000fc60000000f00 */
[-C--:B------:R-:W-:Y:S02]  /*28f0*/  IMAD R39, R25, R33.reuse, RZ ;  /* 0x0000002119277224 */ /* 0x080fe400078e02ff */
[----:B------:R-:W-:-:S04]  /*2900*/  IMAD.WIDE.U32 R20, P0, R24, R33, R20 ;  /* 0x0000002118147225 */ /* 0x000fc80007800014 */
[----:B------:R-:W-:-:S04]  /*2910*/  IMAD.HI.U32 R29, R25, R33, RZ ;  /* 0x00000021191d7227 */ /* 0x000fc800078e00ff */
[----:B------:R-:W-:-:S04]  /*2920*/  IMAD.HI.U32 R20, P2, R25, R31, R20 ;  /* 0x0000001f19147227 */ /* 0x000fc80007840014 */
[----:B------:R-:W-:Y:S01]  /*2930*/  IMAD.X R29, R29, 0x1, R25, P0 ;  /* 0x000000011d1d7824 */ /* 0x000fe200000e0619 */
[----:B------:R-:W-:-:S04]  /*2940*/  IADD3 R21, P3, PT, R39, R20, RZ ;  /* 0x0000001427157210 */ /* 0x000fc80007f7e0ff */
[----:B------:R-:W-:Y:S01]  /*2950*/  IADD3.X R29, PT, PT, RZ, RZ, R29, P3, P2 ;  /* 0x000000ffff1d7210 */ /* 0x000fe20001fe441d */
[----:B------:R-:W-:-:S04]  /*2960*/  IMAD.WIDE.U32 R24, R21, R22, RZ ;  /* 0x0000001615187225 */ /* 0x000fc800078e00ff */
[----:B------:R-:W-:Y:S01]  /*2970*/  IMAD R20, R21, R23, R25 ;  /* 0x0000001715147224 */ /* 0x000fe200078e0219 */
[----:B------:R-:W-:Y:S02]  /*2980*/  IADD3 R31, P0, PT, RZ, -R24, RZ ;  /* 0x80000018ff1f7210 */ /* 0x000fe40007f1e0ff */
[----:B------:R-:W-:Y:S01]  /*2990*/  IADD3 R25, P5, PT, RZ, -R32, RZ ;  /* 0x80000020ff197210 */ /* 0x000fe20007fbe0ff */
[----:B------:R-:W-:Y:S02]  /*29a0*/  IMAD R24, R29, R22, R20 ;  /* 0x000000161d187224 */ /* 0x000fe400078e0214 */
[----:B------:R-:W-:Y:S01]  /*29b0*/  IMAD.HI.U32 R20, R21, R31, RZ ;  /* 0x0000001f15147227 */ /* 0x000fe200078e00ff */
[----:B------:R-:W-:-:S03]  /*29c0*/  SEL R25, R25, R32, !P4 ;  /* 0x0000002019197207 */ /* 0x000fc60006000000 */
[----:B------:R-:W-:-:S04]  /*29d0*/  IMAD.X R24, RZ, RZ, ~R24, P0 ;  /* 0x000000ffff187224 */ /* 0x000fc800000e0e18 */
[----:B------:R-:W-:-:S04]  /*29e0*/  IMAD.WIDE.U32 R20, P0, R21, R24, R20 ;  /* 0x0000001815147225 */ /* 0x000fc80007800014 */
[----:B------:R-:W-:-:S04]  /*29f0*/  IMAD.HI.U32 R32, R29, R24, RZ ;  /* 0x000000181d207227 */ /* 0x000fc800078e00ff */
[----:B------:R-:W-:-:S04]  /*2a00*/  IMAD.HI.U32 R20, P2, R29, R31, R20 ;  /* 0x0000001f1d147227 */ /* 0x000fc80007840014 */
[----:B------:R-:W-:Y:S02]  /*2a10*/  IMAD R21, R29, R24, RZ ;  /* 0x000000181d157224 */ /* 0x000fe400078e02ff */
[----:B------:R-:W-:-:S03]  /*2a20*/  IMAD.X R31, RZ, RZ, ~R30, P5 ;  /* 0x000000ffff1f7224 */ /* 0x000fc600028e0e1e */
[----:B------:R-:W-:Y:S02]  /*2a30*/  IADD3 R24, P3, PT, R21, R20, RZ ;  /* 0x0000001415187210 */ /* 0x000fe40007f7e0ff */
[----:B------:R-:W-:Y:S02]  /*2a40*/  IADD3.X R21, PT, PT, R32, R29, RZ, P0, !PT ;  /* 0x0000001d20157210 */ /* 0x000fe400007fe4ff */
[-C--:B------:R-:W-:Y:S01]  /*2a50*/  SEL R29, R31, R30.reuse, !P4 ;  /* 0x0000001e1f1d7207 */ /* 0x080fe20006000000 */
[----:B------:R-:W-:Y:S01]  /*2a60*/  IMAD.HI.U32 R20, R24, R25, RZ ;  /* 0x0000001918147227 */ /* 0x000fe200078e00ff */
[----:B------:R-:W-:Y:S02]  /*2a70*/  IADD3.X R32, PT, PT, RZ, RZ, R21, P3, P2 ;  /* 0x000000ffff207210 */ /* 0x000fe40001fe4415 */
[----:B------:R-:W-:Y:S01]  /*2a80*/  LOP3.LUT R30, R27, R30, RZ, 0x3c, !PT ;  /* 0x0000001e1b1e7212 */ /* 0x000fe200078e3cff */
[----:B------:R-:W-:Y:S02]  /*2a90*/  IMAD.MOV.U32 R21, RZ, RZ, RZ ;  /* 0x000000ffff157224 */ /* 0x000fe400078e00ff */
[----:B------:R-:W-:-:S02]  /*2aa0*/  IMAD R31, R32, R29, RZ ;  /* 0x0000001d201f7224 */ /* 0x000fc400078e02ff */
[----:B------:R-:W-:-:S04]  /*2ab0*/  IMAD.WIDE.U32 R20, R24, R29, R20 ;  /* 0x0000001d18147225 */ /* 0x000fc800078e0014 */
[----:B------:R-:W-:-:S04]  /*2ac0*/  IMAD.HI.U32 R24, R32, R29, RZ ;  /* 0x0000001d20187227 */ /* 0x000fc800078e00ff */
[----:B------:R-:W-:-:S04]  /*2ad0*/  IMAD.HI.U32 R20, P0, R32, R25, R20 ;  /* 0x0000001920147227 */ /* 0x000fc80007800014 */
[----:B------:R-:W-:Y:S01]  /*2ae0*/  IMAD.X R24, RZ, RZ, R24, P0 ;  /* 0x000000ffff187224 */ /* 0x000fe200000e0618 */
[----:B------:R-:W-:-:S05]  /*2af0*/  IADD3 R31, P2, PT, R31, R20, RZ ;  /* 0x000000141f1f7210 */ /* 0x000fca0007f5e0ff */
        /* <DEDUP_REMOVED lines=12> */
[----:B------:R-:W-:Y:S01]  /*2bc0*/  SEL R31, R20, R31, P0 ;  /* 0x0000001f141f7207 */ /* 0x000fe20000000000 */
[----:B------:R-:W-:Y:S01]  /*2bd0*/  IMAD.MOV.U32 R20, RZ, RZ, R0 ;  /* 0x000000ffff147224 */ /* 0x000fe200078e0000 */
[----:B------:R-:W-:Y:S02]  /*2be0*/  SEL R25, R25, R29, P0 ;  /* 0x0000001d19197207 */ /* 0x000fe40000000000 */
[----:B------:R-:W-:Y:S01]  /*2bf0*/  ISETP.GE.U32.AND P0, PT, R21, R22, PT ;  /* 0x000000161500720c */ /* 0x000fe20003f06070 */
[----:B------:R-:W-:Y:S01]  /*2c00*/  VIADD R22, R31, 0x1 ;  /* 0x000000011f167836 */ /* 0x000fe20000000000 */
[----:B------:R-:W-:Y:S02]  /*2c10*/  ISETP.GE.AND P2, PT, R30, RZ, PT ;  /* 0x000000ff1e00720c */ /* 0x000fe40003f46270 */
[----:B------:R-:W-:-:S04]  /*2c20*/  ISETP.GE.U32.AND.EX P0, PT, R25, R23, PT, P0 ;  /* 0x000000171900720c */ /* 0x000fc80003f06100 */
[----:B------:R-:W-:Y:S02]  /*2c30*/  SEL R22, R22, R31, P0 ;  /* 0x0000001f16167207 */ /* 0x000fe40000000000 */
[----:B------:R-:W-:Y:S02]  /*2c40*/  ISETP.NE.U32.AND P0, PT, R28, RZ, PT ;  /* 0x000000ff1c00720c */ /* 0x000fe40003f05070 */
[-C--:B------:R-:W-:Y:S02]  /*2c50*/  IADD3 R21, PT, PT, RZ, -R22.reuse, RZ ;  /* 0x80000016ff157210 */ /* 0x080fe40007ffe0ff */
[----:B------:R-:W-:Y:S02]  /*2c60*/  ISETP.NE.AND.EX P0, PT, R27, RZ, PT, P0 ;  /* 0x000000ff1b00720c */ /* 0x000fe40003f05300 */
[----:B------:R-:W-:Y:S01]  /*2c70*/  SEL R22, R21, R22, !P2 ;  /* 0x0000001615167207 */ /* 0x000fe20005000000 */
[----:B------:R-:W-:-:S03]  /*2c80*/  IMAD.MOV.U32 R21, RZ, RZ, 0x0 ;  /* 0x00000000ff157424 */ /* 0x000fc600078e00ff */
[----:B------:R-:W-:Y:S01]  /*2c90*/  SEL R22, R22, 0xffffffff, P0 ;  /* 0xffffffff16167807 */ /* 0x000fe20000000000 */
[----:B------:R-:W-:Y:S06]  /*2ca0*/  RET.REL.NODEC R20 `(_ZN2at6native58_GLOBAL__N__9a069279_25_AdaptiveAveragePooling_cu_ef17039c26adaptive_average_gradinputIdEEvPT_PKS3_iiii) ;  /* 0xffffffd014d47950 */ /* 0x000fec0003c3ffff */
.L_x_155:
        /* <DEDUP_REMOVED lines=13> */
.L_x_589:


//--------------------- .text._ZN2at6native58_GLOBAL__N__9a069279_25_AdaptiveAveragePooling_cu_ef17039c33atomic_adaptive_average_gradinputIdEEvPT_PKS3_iiii --------------------------
	.section	.text._ZN2at6native58_GLOBAL__N__9a069279_25_AdaptiveAveragePooling_cu_ef17039c33atomic_adaptive_average_gradinputIdEEvPT_PKS3_iiii,"ax",@progbits
	.align	128
.text._ZN2at6native58_GLOBAL__N__9a069279_25_AdaptiveAveragePooling_cu_ef17039c33atomic_adaptive_average_gradinputIdEEvPT_PKS3_iiii:
        .type           _ZN2at6native58_GLOBAL__N__9a069279_25_AdaptiveAveragePooling_cu_ef17039c33atomic_adaptive_average_gradinputIdEEvPT_PKS3_iiii,@function
        .size           _ZN2at6native58_GLOBAL__N__9a069279_25_AdaptiveAveragePooling_cu_ef17039c33atomic_adaptive_average_gradinputIdEEvPT_PKS3_iiii,(.L_x_592 - _ZN2at6native58_GLOBAL__N__9a069279_25_AdaptiveAveragePooling_cu_ef17039c33atomic_adaptive_average_gradinputIdEEvPT_PKS3_iiii)
        .other          _ZN2at6native58_GLOBAL__N__9a069279_25_AdaptiveAveragePooling_cu_ef17039c33atomic_adaptive_average_gradinputIdEEvPT_PKS3_iiii,@"STO_CUDA_ENTRY STV_DEFAULT"
_ZN2at6native58_GLOBAL__N__9a069279_25_AdaptiveAveragePooling_cu_ef17039c33atomic_adaptive_average_gradinputIdEEvPT_PKS3_iiii:
        /* <DEDUP_REMOVED lines=17> */
[----:B------:R-:W-:Y:S01]  /*0110*/  UIMAD UR5, UR5, UR7, URZ ;  /* 0x00000007050572a4 */ /* 0x000fe2000f8e02ff */
[----:B------:R-:W-:-:S02]  /*0120*/  SHF.R.S32.HI R4, RZ, 0x1f, R9 ;  /* 0x0000001fff047819 */ /* 0x000fc40000011409 */
[----:B------:R-:W-:Y:S01]  /*0130*/  IMAD R3, R0, R9, RZ ;  /* 0x0000000900037224 */ /* 0x000fe200078e02ff */
[----:B-----5:R-:W-:Y:S02]  /*0140*/  SHF.R.S32.HI R6, RZ, 0x1f, R7 ;  /* 0x0000001fff067819 */ /* 0x020fe40000011407 */
[----:B-12-4-:R-:W-:-:S07]  /*0150*/  IMAD R7, R7, UR5, RZ ;  /* 0x0000000507077c24 */ /* 0x016fce000f8e02ff */
.L_x_175:
[----:B------:R-:W0:Y:S01]  /*0160*/  LDC R0, c[0x0][0x398] ;  /* 0x0000e600ff007b82 */ /* 0x000e220000000800 */
[----:B-1----:R-:W1:Y:S01]  /*0170*/  LDCU UR6, c[0x0][0x390] ;  /* 0x00007200ff0677ac */ /* 0x002e620008000800 */
[----:B------:R-:W-:Y:S01]  /*0180*/  IABS R14, R5 ;  /* 0x00000005000e7213 */ /* 0x000fe20000000000 */
[----:B------:R-:W-:Y:S01]  /*0190*/  BSSY.RECONVERGENT B0, `(.L_x_156) ;  /* 0x0000049000007945 */ /* 0x000fe20003800200 */
[----:B-1----:R-:W-:Y:S01]  /*01a0*/  IMAD R11, R5, UR6, RZ ;  /* 0x00000006050b7c24 */ /* 0x002fe2000f8e02ff */
[----:B------:R-:W-:Y:S01]  /*01b0*/  USHF.R.S32.HI UR5, URZ, 0x1f, UR6 ;  /* 0x0000001fff057899 */ /* 0x000fe20008011406 */
[----:B0-----:R-:W-:-:S03]  /*01c0*/  IABS R13, R0 ;  /* 0x00000000000d7213 */ /* 0x001fc60000000000 */
[----:B------:R-:W-:Y:S01]  /*01d0*/  IABS R16, R11 ;  /* 0x0000000b00107213 */ /* 0x000fe20000000000 */
[----:B------:R-:W0:Y:S01]  /*01e0*/  I2F.RP R10, R13 ;  /* 0x0000000d000a7306 */ /* 0x000e220000209400 */
[----:B------:R-:W-:-:S04]  /*01f0*/  LOP3.LUT R11, R11, R0, RZ, 0x3c, !PT ;  /* 0x000000000b0b7212 */ /* 0x000fc800078e3cff */
[----:B------:R-:W-:Y:S01]  /*0200*/  ISETP.GE.AND P1, PT, R11, RZ, PT ;  /* 0x000000ff0b00720c */ /* 0x000fe20003f26270 */
[----:B------:R-:W-:Y:S02]  /*0210*/  VIADD R11, R5, 0x1 ;  /* 0x00000001050b7836 */ /* 0x000fe40000000000 */
[----:B0-----:R-:W0:Y:S02]  /*0220*/  MUFU.RCP R10, R10 ;  /* 0x0000000a000a7308 */ /* 0x001e240000001000 */
[----:B0-----:R-:W-:-:S06]  /*0230*/  VIADD R8, R10, 0xffffffe ;  /* 0x0ffffffe0a087836 */ /* 0x001fcc0000000000 */
[----:B------:R0:W1:Y:S02]  /*0240*/  F2I.FTZ.U32.TRUNC.NTZ R9, R8 ;  /* 0x0000000800097305 */ /* 0x000064000021f000 */
[----:B0-----:R-:W-:Y:S02]  /*0250*/  IMAD.MOV.U32 R8, RZ, RZ, RZ ;  /* 0x000000ffff087224 */ /* 0x001fe400078e00ff */
[----:B-1----:R-:W-:-:S04]  /*0260*/  IMAD.MOV R12, RZ, RZ, -R9 ;  /* 0x000000ffff0c7224 */ /* 0x002fc800078e0a09 */
[----:B------:R-:W-:-:S04]  /*0270*/  IMAD R15, R12, R13, RZ ;  /* 0x0000000d0c0f7224 */ /* 0x000fc800078e02ff */
[----:B------:R-:W-:-:S06]  /*0280*/  IMAD.HI.U32 R9, R9, R15, R8 ;  /* 0x0000000f09097227 */ /* 0x000fcc00078e0008 */
[----:B------:R-:W-:-:S04]  /*0290*/  IMAD.HI.U32 R10, R9, R14, RZ ;  /* 0x0000000e090a7227 */ /* 0x000fc800078e00ff */
[----:B------:R-:W-:Y:S02]  /*02a0*/  IMAD.MOV R8, RZ, RZ, -R10 ;  /* 0x000000ffff087224 */ /* 0x000fe400078e0a0a */
[----:B------:R-:W-:-:S04]  /*02b0*/  IMAD.HI.U32 R12, R9, R16, RZ ;  /* 0x00000010090c7227 */ /* 0x000fc800078e00ff */
[----:B------:R-:W-:Y:S01]  /*02c0*/  IMAD R8, R13, R8, R14 ;  /* 0x000000080d087224 */ /* 0x000fe200078e020e */
[----:B------:R-:W-:Y:S01]  /*02d0*/  LOP3.LUT R14, R5, R0, RZ, 0x3c, !PT ;  /* 0x00000000050e7212 */ /* 0x000fe200078e3cff */
[----:B------:R-:W-:-:S03]  /*02e0*/  IMAD.MOV R9, RZ, RZ, -R12 ;  /* 0x000000ffff097224 */ /* 0x000fc600078e0a0c */
[C---:B------:R-:W-:Y:S01]  /*02f0*/  ISETP.GT.U32.AND P4, PT, R13.reuse, R8, PT ;  /* 0x000000080d00720c */ /* 0x040fe20003f84070 */
[----:B------:R-:W-:Y:S01]  /*0300*/  IMAD R9, R13, R9, R16 ;  /* 0x000000090d097224 */ /* 0x000fe200078e0210 */
[----:B------:R-:W-:-:S04]  /*0310*/  ISETP.GE.AND P0, PT, R14, RZ, PT ;  /* 0x000000ff0e00720c */ /* 0x000fc80003f06270 */
[----:B------:R-:W-:-:S07]  /*0320*/  ISETP.GT.U32.AND P5, PT, R13, R9, PT ;  /* 0x000000090d00720c */ /* 0x000fce0003fa4070 */
[----:B------:R-:W-:Y:S02]  /*0330*/  @!P4 IMAD.IADD R8, R8, 0x1, -R13 ;  /* 0x000000010808c824 */ /* 0x000fe400078e0a0d */
[----:B------:R-:W-:-:S03]  /*0340*/  @!P4 VIADD R10, R10, 0x1 ;  /* 0x000000010a0ac836 */ /* 0x000fc60000000000 */
[-C--:B------:R-:W-:Y:S01]  /*0350*/  ISETP.GE.U32.AND P2, PT, R8, R13.reuse, PT ;  /* 0x0000000d0800720c */ /* 0x080fe20003f46070 */
[----:B------:R-:W-:Y:S01]  /*0360*/  IMAD.MOV.U32 R8, RZ, RZ, -0x1 ;  /* 0xffffffffff087424 */ /* 0x000fe200078e00ff */
[----:B------:R-:W-:Y:S01]  /*0370*/  @!P5 IADD3 R9, PT, PT, R9, -R13, RZ ;  /* 0x8000000d0909d210 */ /* 0x000fe20007ffe0ff */
[----:B------:R-:W-:-:S03]  /*0380*/  @!P5 VIADD R12, R12, 0x1 ;  /* 0x000000010c0cd836 */ /* 0x000fc60000000000 */
[----:B------:R-:W-:Y:S01]  /*0390*/  ISETP.GE.U32.AND P3, PT, R9, R13, PT ;  /* 0x0000000d0900720c */ /* 0x000fe20003f66070 */
[----:B------:R-:W-:Y:S02]  /*03a0*/  IMAD.MOV.U32 R9, RZ, RZ, -0x1 ;  /* 0xffffffffff097424 */ /* 0x000fe400078e00ff */
[----:B------:R-:W-:-:S04]  /*03b0*/  IMAD.WIDE.U32 R8, R11, UR6, R8 ;  /* 0x000000060b087c25 */ /* 0x000fc8000f8e0008 */
[----:B------:R-:W-:Y:S01]  /*03c0*/  @P2 IADD3 R10, PT, PT, R10, 0x1, RZ ;  /* 0x000000010a0a2810 */ /* 0x000fe20007ffe0ff */
[----:B------:R-:W-:Y:S01]  /*03d0*/  IMAD R21, R11, UR5, R9 ;  /* 0x000000050b157c24 */ /* 0x000fe2000f8e0209 */
[----:B------:R-:W-:-:S03]  /*03e0*/  ISETP.NE.AND P2, PT, R0, RZ, PT ;  /* 0x000000ff0000720c */ /* 0x000fc60003f45270 */
[----:B------:R-:W-:Y:S01]  /*03f0*/  @!P0 IMAD.MOV R10, RZ, RZ, -R10 ;  /* 0x000000ffff0a8224 */ /* 0x000fe200078e0a0a */
[----:B------:R-:W-:Y:S01]  /*0400*/  LOP3.LUT R11, RZ, R0, RZ, 0x33, !PT ;  /* 0x00000000ff0b7212 */ /* 0x000fe200078e33ff */
[----:B------:R-:W-:Y:S01]  /*0410*/  @P3 VIADD R12, R12, 0x1 ;  /* 0x000000010c0c3836 */ /* 0x000fe20000000000 */
[----:B------:R-:W-:Y:S02]  /*0420*/  ISETP.NE.U32.AND P0, PT, R21, RZ, PT ;  /* 0x000000ff1500720c */ /* 0x000fe40003f05070 */
[----:B------:R-:W-:Y:S01]  /*0430*/  SEL R13, R11, R10, !P2 ;  /* 0x0000000a0b0d7207 */ /* 0x000fe20005000000 */
[----:B------:R-:W-:-:S05]  /*0440*/  @!P1 IMAD.MOV R12, RZ, RZ, -R12 ;  /* 0x000000ffff0c9224 */ /* 0x000fca00078e0a0c */
[----:B------:R-:W-:-:S05]  /*0450*/  SEL R10, R11, R12, !P2 ;  /* 0x0000000c0b0a7207 */ /* 0x000fca0005000000 */
[----:B------:R-:W-:Y:S01]  /*0460*/  IMAD R10, R13, UR6, R10 ;  /* 0x000000060d0a7c24 */ /* 0x000fe2000f8e020a */
[----:B------:R-:W-:Y:S06]  /*0470*/  @P0 BRA `(.L_x_157) ;  /* 0x00000000004c0947 */ /* 0x000fec0003800000 */
        /* <DEDUP_REMOVED lines=12> */
[----:B------:R-:W-:Y:S02]  /*0540*/  @P0 IMAD.IADD R13, R13, 0x1, -R0 ;  /* 0x000000010d0d0824 */ /* 0x000fe400078e0a00 */
[----:B------:R-:W-:Y:S01]  /*0550*/  @P0 VIADD R14, R14, 0x1 ;  /* 0x000000010e0e0836 */ /* 0x000fe20000000000 */
[----:B------:R-:W-:Y:S02]  /*0560*/  ISETP.NE.U32.AND P0, PT, R0, RZ, PT ;  /* 0x000000ff0000720c */ /* 0x000fe40003f05070 */
[----:B------:R-:W-:-:S13]  /*0570*/  ISETP.GE.U32.AND P1, PT, R13, R0, PT ;  /* 0x000000000d00720c */ /* 0x000fda0003f26070 */
[----:B------:R-:W-:-:S05]  /*0580*/  @P1 VIADD R14, R14, 0x1 ;  /* 0x000000010e0e1836 */ /* 0x000fca0000000000 */
[----:B------:R-:W-:Y:S01]  /*0590*/  SEL R11, R11, R14, !P0 ;  /* 0x0000000e0b0b7207 */ /* 0x000fe20004000000 */
[----:B------:R-:W-:Y:S06]  /*05a0*/  BRA `(.L_x_158) ;  /* 0x00000000001c7947 */ /* 0x000fec0003800000 */
.L_x_157:
[----:B------:R-:W0:Y:S01]  /*05b0*/  LDCU UR5, c[0x0][0x398] ;  /* 0x00007300ff0577ac */ /* 0x000e220008000800 */
[----:B------:R-:W-:Y:S02]  /*05c0*/  HFMA2 R18, -RZ, RZ, 0, 0 ;  /* 0x00000000ff127431 */ /* 0x000fe400000001ff */
[----:B------:R-:W-:Y:S01]  /*05d0*/  IMAD.MOV.U32 R20, RZ, RZ, R8 ;  /* 0x000000ffff147224 */ /* 0x000fe200078e0008 */
[----:B------:R-:W-:Y:S01]  /*05e0*/  MOV R0, 0x610 ;  /* 0x0000061000007802 */ /* 0x000fe20000000f00 */
[----:B0-----:R-:W-:-:S07]  /*05f0*/  IMAD.U32 R19, RZ, RZ, UR5 ;  /* 0x00000005ff137e24 */ /* 0x001fce000f8e00ff */
[----:B------:R-:W-:Y:S05]  /*0600*/  CALL.REL.NOINC `($__internal_9_$__cuda_sm20_div_s64) ;  /* 0x0000001800047944 */ /* 0x000fea0003c00000 */
[----:B------:R-:W-:-:S07]  /*0610*/  IMAD.MOV.U32 R11, RZ, RZ, R15 ;  /* 0x000000ffff0b7224 */ /* 0x000fce00078e000f */
.L_x_158:
[----:B------:R-:W-:Y:S05]  /*0620*/  BSYNC.RECONVERGENT B0 ;  /* 0x0000000000007941 */ /* 0x000fea0003800200 */
.L_x_156:
[----:B------:R-:W0:Y:S01]  /*0630*/  LDC R12, c[0x0][0x39c] ;  /* 0x0000e700ff0c7b82 */ /* 0x000e220000000800 */
[----:B------:R-:W-:Y:S01]  /*0640*/  BSSY.RECONVERGENT B0, `(.L_x_159) ;  /* 0x00000f6000007945 */ /* 0x000fe20003800200 */
[----:B0-----:R-:W-:-:S13]  /*0650*/  ISETP.GE.AND P0, PT, R2, R12, PT ;  /* 0x0000000c0200720c */ /* 0x001fda0003f06270 */
[----:B------:R-:W-:Y:S05]  /*0660*/  @P0 BRA `(.L_x_160) ;  /* 0x0000000c00cc0947 */ /* 0x000fea0003800000 */
[----:B------:R-:W0:Y:S01]  /*0670*/  LDCU UR5, c[0x0][0x394] ;  /* 0x00007280ff0577ac */ /* 0x000e220008000800 */
[----:B------:R-:W-:-:S05]  /*0680*/  IMAD R12, R5, R12, RZ ;  /* 0x0000000c050c7224 */ /* 0x000fca00078e02ff */
[----:B------:R-:W-:Y:S02]  /*0690*/  IADD3 R8, P1, PT, R7, R12, RZ ;  /* 0x0000000c07087210 */ /* 0x000fe40007f3e0ff */
[----:B------:R-:W-:-:S04]  /*06a0*/  SHF.R.S32.HI R26, RZ, 0x1f, R12 ;  /* 0x0000001fff1a7819 */ /* 0x000fc8000001140c */
[----:B------:R-:W-:Y:S01]  /*06b0*/  LEA.HI.X.SX32 R26, R7, R26, 0x1, P1 ;  /* 0x0000001a071a7211 */ /* 0x000fe200008f0eff */
[----:B0-----:R-:W-:Y:S02]  /*06c0*/  IMAD R0, R10, UR5, RZ ;  /* 0x000000050a007c24 */ /* 0x001fe4000f8e02ff */
[----:B------:R-:W-:Y:S02]  /*06d0*/  IMAD.IADD R10, R11, 0x1, -R10 ;  /* 0x000000010b0a7824 */ /* 0x000fe400078e0a0a */
[----:B------:R-:W-:Y:S01]  /*06e0*/  IMAD.MOV.U32 R11, RZ, RZ, R2 ;  /* 0x000000ffff0b7224 */ /* 0x000fe200078e0002 */
[----:B------:R-:W-:Y:S02]  /*06f0*/  IADD3 R9, P0, PT, R3, R0, RZ ;  /* 0x0000000003097210 */ /* 0x000fe40007f1e0ff */
[----:B------:R-:W-:-:S04]  /*0700*/  SHF.R.S32.HI R0, RZ, 0x1f, R0 ;  /* 0x0000001fff007819 */ /* 0x000fc80000011400 */
[----:B------:R-:W-:-:S07]  /*0710*/  LEA.HI.X.SX32 R27, R3, R0, 0x1, P0 ;  /* 0x00000000031b7211 */ /* 0x000fce00000f0eff */
.L_x_174:
[----:B------:R-:W0:Y:S01]  /*0720*/  LDCU UR5, c[0x0][0x394] ;  /* 0x00007280ff0577ac */ /* 0x000e220008000800 */
[----:B-1----:R-:W-:Y:S01]  /*0730*/  MOV R12, 0xffffffff ;  /* 0xffffffff000c7802 */ /* 0x002fe20000000f00 */
[----:B------:R-:W-:Y:S01]  /*0740*/  VIADD R15, R11, 0x1 ;  /* 0x000000010b0f7836 */ /* 0x000fe20000000000 */
        /* <DEDUP_REMOVED lines=27> */
.L_x_162:
[----:B------:R-:W0:Y:S01]  /*0900*/  LDCU UR5, c[0x0][0x39c] ;  /* 0x00007380ff0577ac */ /* 0x000e220008000800 */
[----:B------:R-:W-:Y:S01]  /*0910*/  IMAD.MOV.U32 R20, RZ, RZ, R12 ;  /* 0x000000ffff147224 */ /* 0x000fe200078e000c */
[----:B------:R-:W-:Y:S01]  /*0920*/  MOV R0, 0x960 ;  /* 0x0000096000007802 */ /* 0x000fe20000000f00 */
[----:B------:R-:W-:Y:S02]  /*0930*/  IMAD.MOV.U32 R18, RZ, RZ, R6 ;  /* 0x000000ffff127224 */ /* 0x000fe400078e0006 */
[----:B0-----:R-:W-:-:S07]  /*0940*/  IMAD.U32 R19, RZ, RZ, UR5 ;  /* 0x00000005ff137e24 */ /* 0x001fce000f8e00ff */
[----:B------:R-:W-:Y:S05]  /*0950*/  CALL.REL.NOINC `($__internal_9_$__cuda_sm20_div_s64) ;  /* 0x0000001400307944 */ /* 0x000fea0003c00000 */
.L_x_163:
[----:B------:R-:W-:Y:S05]  /*0960*/  BSYNC.RECONVERGENT B1 ;  /* 0x0000000000017941 */ /* 0x000fea0003800200 */
.L_x_161:
        /* <DEDUP_REMOVED lines=12> */
[----:B0-----:R-:W-:-:S06]  /*0a30*/  IADD3 R12, PT, PT, R14, 0xffffffe, RZ ;  /* 0x0ffffffe0e0c7810 */ /* 0x001fcc0007ffe0ff */
[----:B------:R0:W1:Y:S02]  /*0a40*/  F2I.FTZ.U32.TRUNC.NTZ R13, R12 ;  /* 0x0000000c000d7305 */ /* 0x000064000021f000 */
[----:B0-----:R-:W-:Y:S02]  /*0a50*/  IMAD.MOV.U32 R12, RZ, RZ, RZ ;  /* 0x000000ffff0c7224 */ /* 0x001fe400078e00ff */
        /* <DEDUP_REMOVED lines=15> */
[----:B------:R-:W-:Y:S01]  /*0b50*/  ISETP.GE.U32.AND P2, PT, R13, R18, PT ;  /* 0x000000120d00720c */ /* 0x000fe20003f46070 */
[----:B------:R-:W-:Y:S01]  /*0b60*/  @!P5 VIADD R14, R14, 0x1 ;  /* 0x000000010e0ed836 */ /* 0x000fe20000000000 */
[----:B------:R-:W-:Y:S02]  /*0b70*/  LOP3.LUT R13, R11, R0, RZ, 0x3c, !PT ;  /* 0x000000000b0d7212 */ /* 0x000fe400078e3cff */
[----:B------:R-:W-:Y:S02]  /*0b80*/  ISETP.GE.U32.AND P3, PT, R16, R18, PT ;  /* 0x000000121000720c */ /* 0x000fe40003f66070 */
[----:B------:R-:W-:-:S07]  /*0b90*/  ISETP.GE.AND P0, PT, R13, RZ, PT ;  /* 0x000000ff0d00720c */ /* 0x000fce0003f06270 */
[----:B------:R-:W-:Y:S01]  /*0ba0*/  @P2 VIADD R12, R12, 0x1 ;  /* 0x000000010c0c2836 */ /* 0x000fe20000000000 */
[----:B------:R-:W-:-:S03]  /*0bb0*/  ISETP.NE.AND P2, PT, R0, RZ, PT ;  /* 0x000000ff0000720c */ /* 0x000fc60003f45270 */
        /* <DEDUP_REMOVED lines=13> */
[----:B------:R-:W-:Y:S01]  /*0c90*/  IMAD.IADD R28, R15, 0x1, -R0 ;  /* 0x000000010f1c7824 */ /* 0x000fe200078e0a00 */
[----:B------:R-:W0:Y:S04]  /*0ca0*/  LDCU.64 UR6, c[0x0][0x380] ;  /* 0x00007000ff0677ac */ /* 0x000e280008000a00 */
[----:B------:R-:W2:Y:S01]  /*0cb0*/  LDG.E.64 R12, desc[UR8][R12.64] ;  /* 0x000000080c0c7981 */ /* 0x000ea2000c1e1b00 */
[----:B------:R-:W-:Y:S01]  /*0cc0*/  VIADD R14, R28, 0x1 ;  /* 0x000000011c0e7836 */ /* 0x000fe20000000000 */
[C---:B------:R-:W-:Y:S01]  /*0cd0*/  IADD3 R31, P1, PT, R0.reuse, R9, RZ ;  /* 0x00000009001f7210 */ /* 0x040fe20007f3e0ff */
[----:B------:R-:W-:Y:S01]  /*0ce0*/  IMAD.MOV.U32 R16, RZ, RZ, 0x1 ;  /* 0x00000001ff107424 */ /* 0x000fe200078e00ff */
[----:B------:R-:W-:Y:S02]  /*0cf0*/  BSSY.RECONVERGENT B2, `(.L_x_166) ;  /* 0x0000035000027945 */ /* 0x000fe40003800200 */
[----:B------:R-:W-:Y:S01]  /*0d00*/  LEA.HI.X.SX32 R0, R0, R27, 0x1, P1 ;  /* 0x0000001b00007211 */ /* 0x000fe200008f0eff */
[----:B------:R-:W1:Y:S01]  /*0d10*/  I2F.F64 R14, R14 ;  /* 0x0000000e000e7312 */ /* 0x000e620000201c00 */
[----:B0-----:R-:W-:-:S04]  /*0d20*/  LEA R29, P2, R31, UR6, 0x3 ;  /* 0x000000061f1d7c11 */ /* 0x001fc8000f8418ff */
[----:B------:R-:W-:Y:S01]  /*0d30*/  LEA.HI.X R31, R31, UR7, R0, 0x3, P2 ;  /* 0x000000071f1f7c11 */ /* 0x000fe200090f1c00 */
[----:B-1----:R-:W0:-:S15]  /*0d40*/  MUFU.RCP64H R17, R15 ;  /* 0x0000000f00117308 */ /* 0x002e1e0000001800 */
[----:B------:R-:W-:-:S15]  /*0d50*/  NOP ;  /* 0x0000000000007918 */ /* 0x000fde0000000000 */
[----:B------:R-:W-:-:S15]  /*0d60*/  NOP ;  /* 0x0000000000007918 */ /* 0x000fde0000000000 */
[----:B------:R-:W-:-:S13]  /*0d70*/  NOP ;  /* 0x0000000000007918 */ /* 0x000fda0000000000 */
        /* <DEDUP_REMOVED lines=15> */
[----:B0-----:R-:W0:Y:S01]  /*0e70*/  DFMA R20, -R14, R18, 1 ;  /* 0x3ff000000e14742b */ /* 0x001e220000000112 */
[----:B--2---:R-:W-:-:S15]  /*0e80*/  FSETP.GEU.AND P3, PT, |R13|, 6.5827683646048100446e-37, PT ;  /* 0x036000000d00780b */ /* 0x004fde0003f6e200 */
[----:B------:R-:W-:-:S15]  /*0e90*/  NOP ;  /* 0x0000000000007918 */ /* 0x000fde0000000000 */
[----:B------:R-:W-:-:S15]  /*0ea0*/  NOP ;  /* 0x0000000000007918 */ /* 0x000fde0000000000 */
[----:B------:R-:W-:-:S15]  /*0eb0*/  NOP ;  /* 0x0000000000007918 */ /* 0x000fde0000000000 */
[----:B------:R-:W-:-:S03]  /*0ec0*/  NOP ;  /* 0x0000000000007918 */ /* 0x000fc60000000000 */
        /* <DEDUP_REMOVED lines=19> */
[----:B------:R-:W-:Y:S01]  /*1000*/  MOV R16, R12 ;  /* 0x0000000c00107202 */ /* 0x000fe20000000f00 */
[----:B------:R-:W-:Y:S01]  /*1010*/  IMAD.MOV.U32 R17, RZ, RZ, R13 ;  /* 0x000000ffff117224 */ /* 0x000fe200078e000d */
[----:B------:R-:W-:-:S07]  /*1020*/  MOV R0, 0x1040 ;  /* 0x0000104000007802 */ /* 0x000fce0000000f00 */
[----:B------:R-:W-:Y:S05]  /*1030*/  CALL.REL.NOINC `($__internal_8_$__cuda_sm20_div_rn_f64_full) ;  /* 0x0000000400707944 */ /* 0x000fea0003c00000 */
.L_x_167:
[----:B------:R-:W-:Y:S05]  /*1040*/  BSYNC.RECONVERGENT B2 ;  /* 0x0000000000027941 */ /* 0x000fea0003800200 */
.L_x_166:
[----:B------:R-:W-:Y:S01]  /*1050*/  VIADD R12, R10, 0x1 ;  /* 0x000000010a0c7836 */ /* 0x000fe20000000000 */
[----:B------:R-:W-:Y:S01]  /*1060*/  FSETP.GEU.AND P1, PT, |R21|, 6.5827683646048100446e-37, PT ;  /* 0x036000001500780b */ /* 0x000fe20003f2e200 */
[----:B------:R-:W-:Y:S01]  /*1070*/  IMAD.MOV.U32 R16, RZ, RZ, 0x1 ;  /* 0x00000001ff107424 */ /* 0x000fe200078e00ff */
[----:B------:R-:W-:Y:S03]  /*1080*/  BSSY.RECONVERGENT B2, `(.L_x_168) ;  /* 0x0000036000027945 */ /* 0x000fe60003800200 */
[----:B------:R-:W0:Y:S02]  /*1090*/  I2F.F64 R12, R12 ;  /* 0x0000000c000c7312 */ /* 0x000e240000201c00 */
[----:B0-----:R-:W0:-:S15]  /*10a0*/  MUFU.RCP64H R17, R13 ;  /* 0x0000000d00117308 */ /* 0x001e1e0000001800 */
[----:B------:R-:W-:-:S15]  /*10b0*/  NOP ;  /* 0x0000000000007918 */ /* 0x000fde0000000000 */
[----:B------:R-:W-:-:S15]  /*10c0*/  NOP ;  /* 0x0000000000007918 */ /* 0x000fde0000000000 */
[----:B------:R-:W-:-:S15]  /*10d0*/  NOP ;  /* 0x0000000000007918 */ /* 0x000fde0000000000 */
[----:B------:R-:W-:-:S02]  /*10e0*/  NOP ;  /* 0x0000000000007918 */ /* 0x000fc40000000000 */
        /* <DEDUP_REMOVED lines=44> */
[----:B------:R-:W-:Y:S05]  /*13b0*/  CALL.REL.NOINC `($__internal_8_$__cuda_sm20_div_rn_f64_full) ;  /* 0x0000000000907944 */ /* 0x000fea0003c00000 */
[----:B------:R-:W-:Y:S02]  /*13c0*/  IMAD.MOV.U32 R14, RZ, RZ, R20 ;  /* 0x000000ffff0e7224 */ /* 0x000fe400078e0014 */
[----:B------:R-:W-:-:S07]  /*13d0*/  IMAD.MOV.U32 R15, RZ, RZ, R21 ;  /* 0x000000ffff0f7224 */ /* 0x000fce00078e0015 */
.L_x_169:
[----:B------:R-:W-:Y:S05]  /*13e0*/  BSYNC.RECONVERGENT B2 ;  /* 0x0000000000027941 */ /* 0x000fea0003800200 */
.L_x_168:
[----:B------:R-:W-:-:S07]  /*13f0*/  IMAD.MOV.U32 R0, RZ, RZ, RZ ;  /* 0x000000ffff007224 */ /* 0x000fce00078e00ff */
.L_x_173:
        /* <DEDUP_REMOVED lines=8> */
.L_x_172:
[----:B------:R-:W-:Y:S02]  /*1480*/  VIADD R16, R16, 0xffffffff ;  /* 0xffffffff10107836 */ /* 0x000fe40000000000 */
[----:B-1----:R-:W-:Y:S02]  /*1490*/  IMAD.MOV.U32 R12, RZ, RZ, R17 ;  /* 0x000000ffff0c7224 */ /* 0x002fe400078e0011 */
[--C-:B------:R-:W-:Y:S01]  /*14a0*/  IMAD.MOV.U32 R13, RZ, RZ, R18.reuse ;  /* 0x000000ffff0d7224 */ /* 0x100fe200078e0012 */
[----:B------:R-:W-:Y:S02]  /*14b0*/  ISETP.NE.AND P0, PT, R16, -0x1, PT ;  /* 0xffffffff1000780c */ /* 0x000fe40003f05270 */
[----:B------:R-:W-:Y:S02]  /*14c0*/  IADD3 R17, P1, PT, R17, 0x8, RZ ;  /* 0x0000000811117810 */ /* 0x000fe40007f3e0ff */
[----:B------:R1:W-:Y:S03]  /*14d0*/  REDG.E.ADD.F64.RN.STRONG.GPU desc[UR8][R12.64], R14 ;  /* 0x0000000e0c0079a6 */ /* 0x0003e6000c12ff08 */
[----:B------:R-:W-:-:S06]  /*14e0*/  IMAD.X R18, RZ, RZ, R18, P1 ;  /* 0x000000ffff127224 */ /* 0x000fcc00008e0612 */
[----:B------:R-:W-:Y:S05]  /*14f0*/  @P0 BRA `(.L_x_172) ;  /* 0xfffffffc00e00947 */ /* 0x000fea000383ffff */
.L_x_171:
[----:B------:R-:W-:Y:S05]  /*1500*/  BSYNC.RECONVERGENT B2 ;  /* 0x0000000000027941 */ /* 0x000fea0003800200 */
.L_x_170:
[----:B0-----:R-:W-:Y:S02]  /*1510*/  LEA R29, P0, R20, R29, 0x3 ;  /* 0x0000001d141d7211 */ /* 0x001fe400078018ff */
[----:B------:R-:W-:Y:S02]  /*1520*/  IADD3 R0, PT, PT, R0, 0x1, RZ ;  /* 0x0000000100007810 */ /* 0x000fe40007ffe0ff */
[----:B------:R-:W-:Y:S01]  /*1530*/  LEA.HI.X R31, R20, R31, R4, 0x3, P0 ;  /* 0x0000001f141f7211 */ /* 0x000fe200000f1c04 */
[----:B------:R-:W-:Y:S08]  /*1540*/  @P2 BRA `(.L_x_173) ;  /* 0xfffffffc00ac2947 */ /* 0x000ff0000383ffff */
.L_x_165:
[----:B------:R-:W-:Y:S05]  /*1550*/  BSYNC.RECONVERGENT B1 ;  /* 0x0000000000017941 */ /* 0x000fea0003800200 */
.L_x_164:
[----:B------:R-:W0:Y:S01]  /*1560*/  LDCU UR5, c[0x0][0x39c] ;  /* 0x00007380ff0577ac */ /* 0x000e220008000800 */
[----:B------:R-:W-:-:S05]  /*1570*/  VIADD R11, R11, UR10 ;  /* 0x0000000a0b0b7c36 */ /* 0x000fca0008000000 */
[----:B0-----:R-:W-:-:S13]  /*1580*/  ISETP.GE.AND P0, PT, R11, UR5, PT ;  /* 0x000000050b007c0c */ /* 0x001fda000bf06270 */
[----:B------:R-:W-:Y:S05]  /*1590*/  @!P0 BRA `(.L_x_174) ;  /* 0xfffffff000608947 */ /* 0x000fea000383ffff */
.L_x_160:
[----:B------:R-:W-:Y:S05]  /*15a0*/  BSYNC.RECONVERGENT B0 ;  /* 0x0000000000007941 */ /* 0x000fea0003800200 */
.L_x_159:
[----:B------:R-:W0:Y:S01]  /*15b0*/  LDCU UR5, c[0x0][0x398] ;  /* 0x00007300ff0577ac */ /* 0x000e220008000800 */
[----:B------:R-:W-:-:S05]  /*15c0*/  VIADD R5, R5, UR4 ;  /* 0x0000000405057c36 */ /* 0x000fca0008000000 */
[----:B0-----:R-:W-:-:S13]  /*15d0*/  ISETP.GE.AND P0, PT, R5, UR5, PT ;  /* 0x0000000505007c0c */ /* 0x001fda000bf06270 */
[----:B------:R-:W-:Y:S05]  /*15e0*/  @!P0 BRA `(.L_x_175) ;  /* 0xffffffe800dc8947 */ /* 0x000fea000383ffff */
[----:B------:R-:W-:Y:S05]  /*15f0*/  EXIT ;  /* 0x000000000000794d */ /* 0x000fea0003800000 */
        .weak           $__internal_8_$__cuda_sm20_div_rn_f64_full
        .type           $__internal_8_$__cuda_sm20_div_rn_f64_full,@function
        .size           $__internal_8_$__cuda_sm20_div_rn_f64_full,($__internal_9_$__cuda_sm20_div_s64 - $__internal_8_$__cuda_sm20_div_rn_f64_full)
$__internal_8_$__cuda_sm20_div_rn_f64_full:
[C---:B------:R-:W-:Y:S01]  /*1600*/  FSETP.GEU.AND P2, PT, |R17|.reuse, 1.469367938527859385e-39, PT ;  /* 0x001000001100780b */ /* 0x040fe20003f4e200 */
[----:B------:R-:W-:Y:S01]  /*1610*/  IMAD.MOV.U32 R32, RZ, RZ, 0x1ca00000 ;  /* 0x1ca00000ff207424 */ /* 0x000fe200078e00ff */
[----:B------:R-:W-:Y:S01]  /*1620*/  LOP3.LUT R30, R17, 0x7ff00000, RZ, 0xc0, !PT ;  /* 0x7ff00000111e7812 */ /* 0x000fe200078ec0ff */
[----:B------:R-:W-:Y:S01]  /*1630*/  IMAD.MOV.U32 R18, RZ, RZ, R16 ;  /* 0x000000ffff127224 */ /* 0x000fe200078e0010 */
[C---:B------:R-:W-:Y:S01]  /*1640*/  LOP3.LUT R33, R15.reuse, 0x7ff00000, RZ, 0xc0, !PT ;  /* 0x7ff000000f217812 */ /* 0x040fe200078ec0ff */
[----:B------:R-:W-:Y:S01]  /*1650*/  IMAD.MOV.U32 R22, RZ, RZ, 0x1 ;  /* 0x00000001ff167424 */ /* 0x000fe200078e00ff */
[C---:B------:R-:W-:Y:S01]  /*1660*/  FSETP.GEU.AND P0, PT, |R15|.reuse, 1.469367938527859385e-39, PT ;  /* 0x001000000f00780b */ /* 0x040fe20003f0e200 */
[----:B------:R-:W-:Y:S01]  /*1670*/  IMAD.MOV.U32 R34, RZ, RZ, R30 ;  /* 0x000000ffff227224 */ /* 0x000fe200078e001e */
[----:B------:R-:W-:Y:S01]  /*1680*/  ISETP.GE.U32.AND P1, PT, R30, R33, PT ;  /* 0x000000211e00720c */ /* 0x000fe20003f26070 */
[----:B------:R-:W-:Y:S01]  /*1690*/  BSSY.RECONVERGENT B3, `(.L_x_176) ;  /* 0x0000075000037945 */ /* 0x000fe20003800200 */
[----:B------:R-:W-:-:S03]  /*16a0*/  LOP3.LUT R12, R15, 0x800fffff, RZ, 0xc0, !PT ;  /* 0x800fffff0f0c7812 */ /* 0x000fc600078ec0ff */
[----:B------:R-:W-:Y:S02]  /*16b0*/  @!P2 LOP3.LUT R19, R15, 0x7ff00000, RZ, 0xc0, !PT ;  /* 0x7ff000000f13a812 */ /* 0x000fe400078ec0ff */
[----:B------:R-:W-:Y:S02]  /*16c0*/  @!P2 MOV R20, RZ ;  /* 0x000000ff0014a202 */ /* 0x000fe40000000f00 */
[----:B------:R-:W-:Y:S02]  /*16d0*/  @!P2 ISETP.GE.U32.AND P3, PT, R30, R19, PT ;  /* 0x000000131e00a20c */ /* 0x000fe40003f66070 */
[C---:B------:R-:W-:Y:S02]  /*16e0*/  SEL R19, R32.reuse, 0x63400000, !P1 ;  /* 0x6340000020137807 */ /* 0x040fe40004800000 */
[----:B------:R-:W-:Y:S02]  /*16f0*/  @!P2 SEL R21, R32, 0x63400000, !P3 ;  /* 0x634000002015a807 */ /* 0x000fe40005800000 */
[----:B------:R-:W-:-:S02]  /*1700*/  LOP3.LUT R19, R19, 0x800fffff, R17, 0xf8, !PT ;  /* 0x800fffff13137812 */ /* 0x000fc400078ef811 */
[----:B------:R-:W-:Y:S02]  /*1710*/  @!P2 LOP3.LUT R21, R21, 0x80000000, R17, 0xf8, !PT ;  /* 0x800000001515a812 */ /* 0x000fe400078ef811 */
[----:B------:R-:W-:Y:S01]  /*1720*/  LOP3.LUT R13, R12, 0x3ff00000, RZ, 0xfc, !PT ;  /* 0x3ff000000c0d7812 */ /* 0x000fe200078efcff */
[----:B------:R-:W-:Y:S01]  /*1730*/  IMAD.MOV.U32 R12, RZ, RZ, R14 ;  /* 0x000000ffff0c7224 */ /* 0x000fe200078e000e */
[----:B------:R-:W-:-:S05]  /*1740*/  @!P2 LOP3.LUT R21, R21, 0x100000, RZ, 0xfc, !PT ;  /* 0x001000001515a812 */ /* 0x000fca00078efcff */
[----:B------:R-:W0:Y:S02]  /*1750*/  @!P0 DMUL R12, R14, 8.98846567431157953865e+307 ;  /* 0x7fe000000e0c8828 */ /* 0x000e240000000000 */
[----:B0-----:R-:W0:Y:S01]  /*1760*/  MUFU.RCP64H R23, R13 ;  /* 0x0000000d00177308 */ /* 0x001e220000001800 */
[----:B------:R-:W-:-:S15]  /*1770*/  @!P0 LOP3.LUT R33, R13, 0x7ff00000, RZ, 0xc0, !PT ;  /* 0x7ff000000d218812 */ /* 0x000fde00078ec0ff */
[----:B------:R-:W-:-:S15]  /*1780*/  NOP ;  /* 0x0000000000007918 */ /* 0x000fde0000000000 */
[----:B------:R-:W-:-:S15]  /*1790*/  NOP ;  /* 0x0000000000007918 */ /* 0x000fde0000000000 */
[----:B------:R-:W-:-:S15]  /*17a0*/  NOP ;  /* 0x0000000000007918 */ /* 0x000fde0000000000 */
[----:B------:R-:W-:-:S01]  /*17b0*/  NOP ;  /* 0x0000000000007918 */ /* 0x000fc20000000000 */
[----:B------:R-:W1:Y:S02]  /*17c0*/  @!P2 DFMA R18, R18, 2, -R20 ;  /* 0x400000001212a82b */ /* 0x000e640000000814 */
[----:B-1----:R-:W-:-:S05]  /*17d0*/  @!P2 LOP3.LUT R34, R19, 0x7ff00000, RZ, 0xc0, !PT ;  /* 0x7ff000001322a812 */ /* 0x002fca00078ec0ff */
[----:B------:R-:W-:-:S05]  /*17e0*/  VIADD R35, R34, 0xffffffff ;  /* 0xffffffff22237836 */ /* 0x000fca0000000000 */
[----:B------:R-:W-:Y:S01]  /*17f0*/  ISETP.GT.U32.AND P0, PT, R35, 0x7feffffe, PT ;  /* 0x7feffffe2300780c */ /* 0x000fe20003f04070 */
[----:B------:R-:W-:-:S05]  /*1800*/  VIADD R35, R33, 0xffffffff ;  /* 0xffffffff21237836 */ /* 0x000fca0000000000 */
[----:B------:R-:W-:-:S15]  /*1810*/  ISETP.GT.U32.OR P0, PT, R35, 0x7feffffe, P0 ;  /* 0x7feffffe2300780c */ /* 0x000fde0000704470 */
        /* <DEDUP_REMOVED lines=39> */
[----:B01----:R-:W-:Y:S05]  /*1a90*/  @P0 BRA `(.L_x_177) ;  /* 0x00000000007c0947 */ /* 0x003fea0003800000 */
[----:B------:R-:W-:-:S04]  /*1aa0*/  LOP3.LUT R17, R15, 0x7ff00000, RZ, 0xc0, !PT ;  /* 0x7ff000000f117812 */ /* 0x000fc800078ec0ff */
[CC--:B------:R-:W-:Y:S02]  /*1ab0*/  VIADDMNMX R16, R30.reuse, -R17.reuse, 0xb9600000, !PT ;  /* 0xb96000001e107446 */ /* 0x0c0fe40007800911 */
[----:B------:R-:W-:Y:S02]  /*1ac0*/  ISETP.GE.U32.AND P0, PT, R30, R17, PT ;  /* 0x000000111e00720c */ /* 0x000fe40003f06070 */
[----:B------:R-:W-:Y:S02]  /*1ad0*/  VIMNMX R16, PT, PT, R16, 0x46a00000, PT ;  /* 0x46a0000010107848 */ /* 0x000fe40003fe0100 */
[----:B------:R-:W-:-:S05]  /*1ae0*/  SEL R17, R32, 0x63400000, !P0 ;  /* 0x6340000020117807 */ /* 0x000fca0004000000 */
[----:B------:R-:W-:Y:S02]  /*1af0*/  IMAD.IADD R22, R16, 0x1, -R17 ;  /* 0x0000000110167824 */ /* 0x000fe400078e0a11 */
[----:B------:R-:W-:-:S03]  /*1b00*/  IMAD.MOV.U32 R16, RZ, RZ, RZ ;  /* 0x000000ffff107224 */ /* 0x000fc600078e00ff */
[----:B------:R-:W-:-:S06]  /*1b10*/  IADD3 R17, PT, PT, R22, 0x7fe00000, RZ ;  /* 0x7fe0000016117810 */ /* 0x000fcc0007ffe0ff */
        /* <DEDUP_REMOVED lines=9> */
[----:B------:R-:W-:Y:S01]  /*1bb0*/  IMAD.MOV R13, RZ, RZ, -R22 ;  /* 0x000000ffff0d7224 */ /* 0x000fe200078e0a16 */
[----:B------:R-:W0:Y:S01]  /*1bc0*/  DMUL.RP R16, R24, R16 ;  /* 0x0000001018107228 */ /* 0x000e220000008000 */
[----:B------:R-:W-:Y:S01]  /*1bd0*/  IMAD.MOV.U32 R12, RZ, RZ, RZ ;  /* 0x000000ffff0c7224 */ /* 0x000fe200078e00ff */
        /* <DEDUP_REMOVED lines=11> */
.L_x_177:
[----:B------:R-:W0:Y:S02]  /*1c90*/  DSETP.NAN.AND P0, PT, R16, R16, PT ;  /* 0x000000101000722a */ /* 0x000e240003f08000 */
[----:B0-----:R-:W-:Y:S05]  /*1ca0*/  @P0 BRA `(.L_x_179) ;  /* 0x0000000000440947 */ /* 0x001fea0003800000 */
[----:B------:R-:W0:Y:S02]  /*1cb0*/  DSETP.NAN.AND P0, PT, R14, R14, PT ;  /* 0x0000000e0e00722a */ /* 0x000e240003f08000 */
[----:B0-----:R-:W-:Y:S05]  /*1cc0*/  @P0 BRA `(.L_x_180) ;  /* 0x0000000000300947 */ /* 0x001fea0003800000 */
[----:B------:R-:W-:Y:S01]  /*1cd0*/  ISETP.NE.AND P0, PT, R34, R33, PT ;  /* 0x000000212200720c */ /* 0x000fe20003f05270 */
[----:B------:R-:W-:Y:S01]  /*1ce0*/  IMAD.MOV.U32 R20, RZ, RZ, 0x0 ;  /* 0x00000000ff147424 */ /* 0x000fe200078e00ff */
[----:B------:R-:W-:-:S11]  /*1cf0*/  MOV R21, 0xfff80000 ;  /* 0xfff8000000157802 */ /* 0x000fd60000000f00 */
[----:B------:R-:W-:Y:S05]  /*1d00*/  @!P0 BRA `(.L_x_178) ;  /* 0x0000000000348947 */ /* 0x000fea0003800000 */
[----:B------:R-:W-:Y:S02]  /*1d10*/  ISETP.NE.AND P0, PT, R34, 0x7ff00000, PT ;  /* 0x7ff000002200780c */ /* 0x000fe40003f05270 */
[----:B------:R-:W-:Y:S02]  /*1d20*/  LOP3.LUT R21, R17, 0x80000000, R15, 0x48, !PT ;  /* 0x8000000011157812 */ /* 0x000fe400078e480f */
[----:B------:R-:W-:-:S13]  /*1d30*/  ISETP.EQ.OR P0, PT, R33, RZ, !P0 ;  /* 0x000000ff2100720c */ /* 0x000fda0004702670 */
[----:B------:R-:W-:Y:S01]  /*1d40*/  @P0 LOP3.LUT R12, R21, 0x7ff00000, RZ, 0xfc, !PT ;  /* 0x7ff00000150c0812 */ /* 0x000fe200078efcff */
[----:B------:R-:W-:Y:S02]  /*1d50*/  @!P0 IMAD.MOV.U32 R20, RZ, RZ, RZ ;  /* 0x000000ffff148224 */ /* 0x000fe400078e00ff */
[----:B------:R-:W-:Y:S02]  /*1d60*/  @P0 IMAD.MOV.U32 R20, RZ, RZ, RZ ;  /* 0x000000ffff140224 */ /* 0x000fe400078e00ff */
[----:B------:R-:W-:Y:S01]  /*1d70*/  @P0 IMAD.MOV.U32 R21, RZ, RZ, R12 ;  /* 0x000000ffff150224 */ /* 0x000fe200078e000c */
[----:B------:R-:W-:Y:S06]  /*1d80*/  BRA `(.L_x_178) ;  /* 0x0000000000147947 */ /* 0x000fec0003800000 */
.L_x_180:
[----:B------:R-:W-:Y:S01]  /*1d90*/  LOP3.LUT R21, R15, 0x80000, RZ, 0xfc, !PT ;  /* 0x000800000f157812 */ /* 0x000fe200078efcff */
[----:B------:R-:W-:Y:S01]  /*1da0*/  IMAD.MOV.U32 R20, RZ, RZ, R14 ;  /* 0x000000ffff147224 */ /* 0x000fe200078e000e */
[----:B------:R-:W-:Y:S06]  /*1db0*/  BRA `(.L_x_178) ;  /* 0x0000000000087947 */ /* 0x000fec0003800000 */
.L_x_179:
[----:B------:R-:W-:Y:S01]  /*1dc0*/  LOP3.LUT R21, R17, 0x80000, RZ, 0xfc, !PT ;  /* 0x0008000011157812 */ /* 0x000fe200078efcff */
[----:B------:R-:W-:-:S07]  /*1dd0*/  IMAD.MOV.U32 R20, RZ, RZ, R16 ;  /* 0x000000ffff147224 */ /* 0x000fce00078e0010 */
.L_x_178:
[----:B------:R-:W-:Y:S05]  /*1de0*/  BSYNC.RECONVERGENT B3 ;  /* 0x0000000000037941 */ /* 0x000fea0003800200 */
.L_x_176:
[----:B------:R-:W-:Y:S01]  /*1df0*/  MOV R12, R0 ;  /* 0x00000000000c7202 */ /* 0x000fe20000000f00 */
[----:B------:R-:W-:-:S04]  /*1e00*/  IMAD.MOV.U32 R13, RZ, RZ, 0x0 ;  /* 0x00000000ff0d7424 */ /* 0x000fc800078e00ff */
[----:B------:R-:W-:Y:S05]  /*1e10*/  RET.REL.NODEC R12 `(_ZN2at6native58_GLOBAL__N__9a069279_25_AdaptiveAveragePooling_cu_ef17039c33atomic_adaptive_average_gradinputIdEEvPT_PKS3_iiii) ;  /* 0xffffffe00c787950 */ /* 0x000fea0003c3ffff */
        .weak           $__internal_9_$__cuda_sm20_div_s64
        .type           $__internal_9_$__cuda_sm20_div_s64,@function
        .size           $__internal_9_$__cuda_sm20_div_s64,(.L_x_592 - $__internal_9_$__cuda_sm20_div_s64)
$__internal_9_$__cuda_sm20_div_s64:
        /* <DEDUP_REMOVED lines=20> */
[-C--:B------:R-:W-:Y:S02]  /*1f60*/  IMAD R29, R15, R25.reuse, RZ ;  /* 0x000000190f1d7224 */ /* 0x080fe400078e02ff */
[----:B------:R-:W-:-:S04]  /*1f70*/  IMAD.WIDE.U32 R16, P0, R14, R25, R16 ;  /* 0x000000190e107225 */ /* 0x000fc80007800010 */
[----:B------:R-:W-:-:S04]  /*1f80*/  IMAD.HI.U32 R16, P1, R15, R23, R16 ;  /* 0x000000170f107227 */ /* 0x000fc80007820010 */
[----:B------:R-:W-:Y:S01]  /*1f90*/  IMAD.HI.U32 R23, R15, R25, RZ ;  /* 0x000000190f177227 */ /* 0x000fe200078e00ff */
[----:B------:R-:W-:-:S04]  /*1fa0*/  IADD3 R17, P2, PT, R29, R16, RZ ;  /* 0x000000101d117210 */ /* 0x000fc80007f5e0ff */
[----:B------:R-:W-:Y:S01]  /*1fb0*/  IADD3.X R23, PT, PT, R23, R15, RZ, P0, !PT ;  /* 0x0000000f17177210 */ /* 0x000fe200007fe4ff */
[----:B------:R-:W-:-:S03]  /*1fc0*/  IMAD.WIDE.U32 R14, R17, R12, RZ ;  /* 0x0000000c110e7225 */ /* 0x000fc600078e00ff */
[----:B------:R-:W-:Y:S01]  /*1fd0*/  IADD3.X R23, PT, PT, RZ, RZ, R23, P2, P1 ;  /* 0x000000ffff177210 */ /* 0x000fe200017e2417 */
[----:B------:R-:W-:Y:S01]  /*1fe0*/  IMAD R15, R17, R13, R15 ;  /* 0x0000000d110f7224 */ /* 0x000fe200078e020f */
[----:B------:R-:W-:-:S03]  /*1ff0*/  IADD3 R25, P0, PT, RZ, -R14, RZ ;  /* 0x8000000eff197210 */ /* 0x000fc60007f1e0ff */
[----:B------:R-:W-:Y:S02]  /*2000*/  IMAD R15, R23, R12, R15 ;  /* 0x0000000c170f7224 */ /* 0x000fe400078e020f */
[----:B------:R-:W-:-:S04]  /*2010*/  IMAD.HI.U32 R16, R17, R25, RZ ;  /* 0x0000001911107227 */ /* 0x000fc800078e00ff */
[----:B------:R-:W-:Y:S01]  /*2020*/  IMAD.X R14, RZ, RZ, ~R15, P0 ;  /* 0x000000ffff0e7224 */ /* 0x000fe200000e0e0f */
[----:B------:R-:W-:-:S03]  /*2030*/  IADD3 R15, P4, PT, RZ, -R20, RZ ;  /* 0x80000014ff0f7210 */ /* 0x000fc60007f9e0ff */
[----:B------:R-:W-:-:S04]  /*2040*/  IMAD.WIDE.U32 R16, P0, R17, R14, R16 ;  /* 0x0000000e11107225 */ /* 0x000fc80007800010 */
[----:B------:R-:W-:Y:S01]  /*2050*/  IMAD.HI.U32 R16, P1, R23, R25, R16 ;  /* 0x0000001917107227 */ /* 0x000fe20007820010 */
[----:B------:R-:W-:-:S03]  /*2060*/  SEL R17, R15, R20, !P3 ;  /* 0x000000140f117207 */ /* 0x000fc60005800000 */
[CC--:B------:R-:W-:Y:S02]  /*2070*/  IMAD R25, R23.reuse, R14.reuse, RZ ;  /* 0x0000000e17197224 */ /* 0x0c0fe400078e02ff */
[----:B------:R-:W-:-:S03]  /*2080*/  IMAD.HI.U32 R14, R23, R14, RZ ;  /* 0x0000000e170e7227 */ /* 0x000fc600078e00ff */
[----:B------:R-:W-:Y:S01]  /*2090*/  IADD3 R16, P2, PT, R25, R16, RZ ;  /* 0x0000001019107210 */ /* 0x000fe20007f5e0ff */
[----:B------:R-:W-:Y:S02]  /*20a0*/  IMAD.X R20, RZ, RZ, ~R21, P4 ;  /* 0x000000ffff147224 */ /* 0x000fe400020e0e15 */
[----:B------:R-:W-:Y:S02]  /*20b0*/  IMAD.X R15, R14, 0x1, R23, P0 ;  /* 0x000000010e0f7824 */ /* 0x000fe400000e0617 */
        /* <DEDUP_REMOVED lines=9> */
[----:B------:R-:W-:-:S04]  /*2150*/  IADD3 R25, P1, PT, R25, R14, RZ ;  /* 0x0000000e19197210 */ /* 0x000fc80007f3e0ff */
[----:B------:R-:W-:Y:S01]  /*2160*/  IADD3.X R16, PT, PT, R16, RZ, RZ, P0, !PT ;  /* 0x000000ff10107210 */ /* 0x000fe200007fe4ff */
[----:B------:R-:W-:-:S04]  /*2170*/  IMAD.WIDE.U32 R14, R25, R12, RZ ;  /* 0x0000000c190e7225 */ /* 0x000fc800078e00ff */
[----:B------:R-:W-:Y:S01]  /*2180*/  IMAD.X R29, RZ, RZ, R16, P1 ;  /* 0x000000ffff1d7224 */ /* 0x000fe200008e0610 */
[----:B------:R-:W-:Y:S01]  /*2190*/  IADD3 R31, P1, PT, -R14, R17, RZ ;  /* 0x000000110e1f7210 */ /* 0x000fe20007f3e1ff */
[----:B------:R-:W-:-:S03]  /*21a0*/  IMAD R15, R25, R13, R15 ;  /* 0x0000000d190f7224 */ /* 0x000fc600078e020f */
[-C--:B------:R-:W-:Y:S01]  /*21b0*/  ISETP.GE.U32.AND P0, PT, R31, R12.reuse, PT ;  /* 0x0000000c1f00720c */ /* 0x080fe20003f06070 */
[----:B------:R-:W-:-:S04]  /*21c0*/  IMAD R14, R29, R12, R15 ;  /* 0x0000000c1d0e7224 */ /* 0x000fc800078e020f */
[----:B------:R-:W-:Y:S01]  /*21d0*/  IMAD.X R23, R23, 0x1, ~R14, P1 ;  /* 0x0000000117177824 */ /* 0x000fe200008e0e0e */
[----:B------:R-:W-:Y:S01]  /*21e0*/  IADD3 R15, P1, PT, R31, -R12, RZ ;  /* 0x8000000c1f0f7210 */ /* 0x000fe20007f3e0ff */
[----:B------:R-:W-:-:S03]  /*21f0*/  VIADD R14, R25, 0x1 ;  /* 0x00000001190e7836 */ /* 0x000fc60000000000 */
[C---:B------:R-:W-:Y:S01]  /*2200*/  ISETP.GE.U32.AND.EX P0, PT, R23.reuse, R13, PT, P0 ;  /* 0x0000000d1700720c */ /* 0x040fe20003f06100 */
[----:B------:R-:W-:Y:S01]  /*2210*/  IMAD.X R17, R23, 0x1, ~R13, P1 ;  /* 0x0000000117117824 */ /* 0x000fe200008e0e0d */
[----:B------:R-:W-:Y:S02]  /*2220*/  ISETP.GE.AND P1, PT, R21, RZ, PT ;  /* 0x000000ff1500720c */ /* 0x000fe40003f26270 */
[----:B------:R-:W-:Y:S02]  /*2230*/  SEL R15, R15, R31, P0 ;  /* 0x0000001f0f0f7207 */ /* 0x000fe40000000000 */
[----:B------:R-:W-:Y:S02]  /*2240*/  SEL R17, R17, R23, P0 ;  /* 0x0000001711117207 */ /* 0x000fe40000000000 */
[----:B------:R-:W-:Y:S02]  /*2250*/  SEL R14, R14, R25, P0 ;  /* 0x000000190e0e7207 */ /* 0x000fe40000000000 */
[----:B------:R-:W-:-:S02]  /*2260*/  ISETP.GE.U32.AND P0, PT, R15, R12, PT ;  /* 0x0000000c0f00720c */ /* 0x000fc40003f06070 */
[----:B------:R-:W-:Y:S02]  /*2270*/  IADD3 R15, PT, PT, R14, 0x1, RZ ;  /* 0x000000010e0f7810 */ /* 0x000fe40007ffe0ff */
[----:B------:R-:W-:Y:S01]  /*2280*/  ISETP.GE.U32.AND.EX P0, PT, R17, R13, PT, P0 ;  /* 0x0000000d1100720c */ /* 0x000fe20003f06100 */
[----:B------:R-:W-:-:S03]  /*2290*/  IMAD.MOV.U32 R13, RZ, RZ, 0x0 ;  /* 0x00000000ff0d7424 */ /* 0x000fc600078e00ff */
[----:B------:R-:W-:Y:S02]  /*22a0*/  SEL R15, R15, R14, P0 ;  /* 0x0000000e0f0f7207 */ /* 0x000fe40000000000 */
[----:B------:R-:W-:-:S03]  /*22b0*/  ISETP.NE.U32.AND P0, PT, R19, RZ, PT ;  /* 0x000000ff1300720c */ /* 0x000fc60003f05070 */
[----:B------:R-:W-:Y:S01]  /*22c0*/  IMAD.MOV R12, RZ, RZ, -R15 ;  /* 0x000000ffff0c7224 */ /* 0x000fe200078e0a0f */
[----:B------:R-:W-:-:S04]  /*22d0*/  ISETP.NE.AND.EX P0, PT, R18, RZ, PT, P0 ;  /* 0x000000ff1200720c */ /* 0x000fc80003f05300 */
[----:B------:R-:W-:Y:S01]  /*22e0*/  SEL R15, R12, R15, !P1 ;  /* 0x0000000f0c0f7207 */ /* 0x000fe20004800000 */
[----:B------:R-:W-:-:S03]  /*22f0*/  IMAD.MOV.U32 R12, RZ, RZ, R0 ;  /* 0x000000ffff0c7224 */ /* 0x000fc600078e0000 */
[----:B------:R-:W-:Y:S01]  /*2300*/  SEL R15, R15, 0xffffffff, P0 ;  /* 0xffffffff0f0f7807 */ /* 0x000fe20000000000 */
[----:B------:R-:W-:Y:S06]  /*2310*/  RET.REL.NODEC R12 `(_ZN2at6native58_GLOBAL__N__9a069279_25_AdaptiveAveragePooling_cu_ef17039c33atomic_adaptive_average_gradinputIdEEvPT_PKS3_iiii) ;  /* 0xffffffdc0c387950 */ /* 0x000fec0003c3ffff */
.L_x_181:
        /* <DEDUP_REMOVED lines=14> */
.L_x_592:


//--------------------- .text._ZN2at6native58_GLOBAL__N__9a069279_25_AdaptiveAveragePooling_cu_ef17039c31adaptive_average_gradinput_nhwcIiN3c108BFloat16EEEvPT0_PKS5_iiiiiiiiT_S9_S9_S9_ --------------------------
	.section	.text._ZN2at6native58_GLOBAL__N__9a069279_25_AdaptiveAveragePooling_cu_ef17039c31adaptive_average_gradinput_nhwcIiN3c108BFloat16EEEvPT0_PKS5_iiiiiiiiT_S9_S9_S9_,"ax",@progbits
	.align	128
.text._ZN2at6native58_GLOBAL__N__9a069279_25_AdaptiveAveragePooling_cu_ef17039c31adaptive_average_gradinput_nhwcIiN3c108BFloat16EEEvPT0_PKS5_iiiiiiiiT_S9_S9_S9_:
        .type           _ZN2at6native58_GLOBAL__N__9a069279_25_AdaptiveAveragePooling_cu_ef17039c31adaptive_average_gradinput_nhwcIiN3c108BFloat16EEEvPT0_PKS5_iiiiiiiiT_S9_S9_S9_,@function
        .size           _ZN2at6native58_GLOBAL__N__9a069279_25_AdaptiveAveragePooling_cu_ef17039c31adaptive_average_gradinput_nhwcIiN3c108BFloat16EEEvPT0_PKS5_iiiiiiiiT_S9_S9_S9_,(.L_x_595 - _ZN2at6native58_GLOBAL__N__9a069279_25_AdaptiveAveragePooling_cu_ef17039c31adaptive_average_gradinput_nhwcIiN3c108BFloat16EEEvPT0_PKS5_iiiiiiiiT_S9_S9_S9_)
        .other          _ZN2at6native58_GLOBAL__N__9a069279_25_AdaptiveAveragePooling_cu_ef17039c31adaptive_average_gradinput_nhwcIiN3c108BFloat16EEEvPT0_PKS5_iiiiiiiiT_S9_S9_S9_,@"STO_CUDA_ENTRY STV_DEFAULT"
_ZN2at6native58_GLOBAL__N__9a069279_25_AdaptiveAveragePooling_cu_ef17039c31adaptive_average_gradinput_nhwcIiN3c108BFloat16EEEvPT0_PKS5_iiiiiiiiT_S9_S9_S9_:
[----:B------:R-:W0:Y:S01]  /*0000*/  LDC R1, c[0x0][0x37c] ;  /* 0x0000df00ff017b82 */ /* 0x000e220000000800 */
[----:B------:R-:W1:Y:S07]  /*0010*/  S2R R8, SR_TID.Y ;  /* 0x0000000000087919 */ /* 0x000e6e0000002200 */
[----:B------:R-:W2:Y:S01]  /*0020*/  S2UR UR5, SR_CgaCtaId ;  /* 0x00000000000579c3 */ /* 0x000ea20000008800 */
[----:B------:R-:W3:Y:S01]  /*0030*/  LDCU UR4, c[0x0][0x39c] ;  /* 0x00007380ff0477ac */ /* 0x000ee20008000800 */
[----:B0-----:R-:W-:Y:S01]  /*0040*/  VIADD R1, R1, 0xfffffff0 ;  /* 0xfffffff001017836 */ /* 0x001fe20000000000 */
[----:B------:R-:W1:Y:S01]  /*0050*/  S2R R3, SR_TID.Z ;  /* 0x0000000000037919 */ /* 0x000e620000002300 */
[----:B------:R-:W-:Y:S01]  /*0060*/  BSSY.RECONVERGENT B0, `(.L_x_182) ;  /* 0x0000117000007945 */ /* 0x000fe20003800200 */
[----:B------:R-:W0:Y:S01]  /*0070*/  LDCU UR10, c[0x0][0x39c] ;  /* 0x00007380ff0a77ac */ /* 0x000e220008000800 */
[----:B------:R-:W4:Y:S02]  /*0080*/  S2R R6, SR_TID.X ;  /* 0x0000000000067919 */ /* 0x000f240000002100 */
[----:B------:R-:W5:Y:S01]  /*0090*/  LDC R12, c[0x0][0x360] ;  /* 0x0000d800ff0c7b82 */ /* 0x000f620000000800 */
[----:B------:R-:W5:Y:S01]  /*00a0*/  LDCU UR6, c[0x0][0x364] ;  /* 0x00006c80ff0677ac */ /* 0x000f620008000800 */
[----:B------:R-:W0:Y:S01]  /*00b0*/  LDCU UR7, c[0x0][0x368] ;  /* 0x00006d00ff0777ac */ /* 0x000e220008000800 */
[----:B------:R-:W0:Y:S01]  /*00c0*/  LDCU UR11, c[0x0][0x39c] ;  /* 0x00007380ff0b77ac */ /* 0x000e220008000800 */
[----:B---3--:R-:W-:Y:S01]  /*00d0*/  IMAD.U32 R11, RZ, RZ, UR4 ;  /* 0x00000004ff0b7e24 */ /* 0x008fe2000f8e00ff */
[----:B------:R-:W-:Y:S01]  /*00e0*/  UMOV UR4, 0x400 ;  /* 0x0000040000047882 */ /* 0x000fe20000000000 */
[----:B------:R-:W3:Y:S01]  /*00f0*/  LDCU UR8, c[0x0][0x3a4] ;  /* 0x00007480ff0877ac */ /* 0x000ee20008000800 */
[----:B--2---:R-:W-:Y:S01]  /*0100*/  ULEA UR4, UR5, UR4, 0x18 ;  /* 0x0000000405047291 */ /* 0x004fe2000f8ec0ff */
[----:B------:R-:W2:Y:S05]  /*0110*/  LDCU UR9, c[0x0][0x3a4] ;  /* 0x00007480ff0977ac */ /* 0x000eaa0008000800 */
[----:B------:R-:W-:Y:S01]  /*0120*/  LEA R4, R11, UR4, 0x2 ;  /* 0x000000040b047c11 */ /* 0x000fe2000f8e10ff */
[----:B-----5:R-:W-:-:S02]  /*0130*/  IMAD R2, R12, UR6, RZ ;  /* 0x000000060c027c24 */ /* 0x020fc4000f8e02ff */
[----:B-1----:R-:W-:Y:S02]  /*0140*/  IMAD R0, R3, UR6, R8 ;  /* 0x0000000603007c24 */ /* 0x002fe4000f8e0208 */
[----:B------:R1:W-:Y:S01]  /*0150*/  STL [R1], R4 ;  /* 0x0000000401007387 */ /* 0x0003e20000100800 */
[----:B0-----:R-:W-:Y:S02]  /*0160*/  IMAD R2, R2, UR7, RZ ;  /* 0x0000000702027c24 */ /* 0x001fe4000f8e02ff */
[----:B------:R-:W-:-:S04]  /*0170*/  IMAD R29, R0, R12, RZ ;  /* 0x0000000c001d7224 */ /* 0x000fc800078e02ff */
[----:B----4-:R-:W-:-:S05]  /*0180*/  IMAD.IADD R0, R29, 0x1, R6 ;  /* 0x000000011d007824 */ /* 0x010fca00078e0206 */
[----:B------:R-:W-:-:S13]  /*0190*/  ISETP.GE.AND P0, PT, R0, R11, PT ;  /* 0x0000000b0000720c */ /* 0x000fda0003f06270 */
[----:B-123--:R-:W-:Y:S05]  /*01a0*/  @P0 BRA `(.L_x_183) ;  /* 0x0000001000080947 */ /* 0x00efea0003800000 */
[----:B------:R-:W0:Y:S01]  /*01b0*/  I2F.U32.RP R7, R2 ;  /* 0x0000000200077306 */ /* 0x000e220000209000 */
[----:B------:R-:W-:Y:S01]  /*01c0*/  VIADD R3, R3, UR7 ;  /* 0x0000000703037c36 */ /* 0x000fe20008000000 */
[----:B------:R-:W-:Y:S01]  /*01d0*/  ISETP.NE.U32.AND P2, PT, R2, RZ, PT ;  /* 0x000000ff0200720c */ /* 0x000fe20003f45070 */
[----:B------:R-:W-:Y:S01]  /*01e0*/  IMAD.MOV R9, RZ, RZ, -R2 ;  /* 0x000000ffff097224 */ /* 0x000fe200078e0a02 */
[----:B------:R-:W-:Y:S01]  /*01f0*/  BSSY.RECONVERGENT B1, `(.L_x_184) ;  /* 0x000005d000017945 */ /* 0x000fe20003800200 */
[----:B------:R-:W-:Y:S02]  /*0200*/  IMAD R3, R3, UR6, R8 ;  /* 0x0000000603037c24 */ /* 0x000fe4000f8e0208 */
[----:B------:R-:W-:Y:S02]  /*0210*/  IMAD.MOV.U32 R18, RZ, RZ, R0 ;  /* 0x000000ffff127224 */ /* 0x000fe400078e0000 */
[----:B------:R-:W-:-:S05]  /*0220*/  IMAD R6, R3, R12, R6 ;  /* 0x0000000c03067224 */ /* 0x000fca00078e0206 */
[CC--:B------:R-:W-:Y:S01]  /*0230*/  ISETP.GE.U32.AND P0, PT, R6.reuse, R11.reuse, PT ;  /* 0x0000000b0600720c */ /* 0x0c0fe20003f06070 */
[----:B0-----:R-:W0:Y:S01]  /*0240*/  MUFU.RCP R7, R7 ;  /* 0x0000000700077308 */ /* 0x001e220000001000 */
[----:B------:R-:W-:Y:S02]  /*0250*/  VIMNMX.U32 R3, PT, PT, R6, R11, !PT ;  /* 0x0000000b06037248 */ /* 0x000fe40007fe0000 */
[----:B0-----:R-:W-:Y:S02]  /*0260*/  IADD3 R4, PT, PT, R7, 0xffffffe, RZ ;  /* 0x0ffffffe07047810 */ /* 0x001fe40007ffe0ff */
[----:B------:R-:W-:-:S03]  /*0270*/  SEL R7, RZ, 0x1, P0 ;  /* 0x00000001ff077807 */ /* 0x000fc60000000000 */
[----:B------:R0:W1:Y:S01]  /*0280*/  F2I.FTZ.U32.TRUNC.NTZ R5, R4 ;  /* 0x0000000400057305 */ /* 0x000062000021f000 */
[----:B------:R-:W-:Y:S01]  /*0290*/  IADD3 R3, PT, PT, R3, -R6, -R7 ;  /* 0x8000000603037210 */ /* 0x000fe20007ffe807 */
[----:B0-----:R-:W-:Y:S02]  /*02a0*/  IMAD.MOV.U32 R4, RZ, RZ, RZ ;  /* 0x000000ffff047224 */ /* 0x001fe400078e00ff */
[----:B-1----:R-:W-:-:S04]  /*02b0*/  IMAD R9, R9, R5, RZ ;  /* 0x0000000509097224 */ /* 0x002fc800078e02ff */
[----:B------:R-:W-:-:S06]  /*02c0*/  IMAD.HI.U32 R8, R5, R9, R4 ;  /* 0x0000000905087227 */ /* 0x000fcc00078e0004 */
[----:B------:R-:W-:-:S05]  /*02d0*/  IMAD.HI.U32 R8, R8, R3, RZ ;  /* 0x0000000308087227 */ /* 0x000fca00078e00ff */
[----:B------:R-:W-:-:S05]  /*02e0*/  IADD3 R4, PT, PT, -R8, RZ, RZ ;  /* 0x000000ff08047210 */ /* 0x000fca0007ffe1ff */
[----:B------:R-:W-:Y:S02]  /*02f0*/  IMAD R3, R2, R4, R3 ;  /* 0x0000000402037224 */ /* 0x000fe400078e0203 */
[----:B------:R-:W-:-:S03]  /*0300*/  VIADD R4, R11, 0xffffffff ;  /* 0xffffffff0b047836 */ /* 0x000fc60000000000 */
[----:B------:R-:W-:-:S13]  /*0310*/  ISETP.GE.U32.AND P0, PT, R3, R2, PT ;  /* 0x000000020300720c */ /* 0x000fda0003f06070 */
[----:B------:R-:W-:Y:S02]  /*0320*/  @P0 IMAD.IADD R3, R3, 0x1, -R2 ;  /* 0x0000000103030824 */ /* 0x000fe400078e0a02 */
[----:B------:R-:W-:-:S03]  /*0330*/  @P0 VIADD R8, R8, 0x1 ;  /* 0x0000000108080836 */ /* 0x000fc60000000000 */
[----:B------:R-:W-:-:S13]  /*0340*/  ISETP.GE.U32.AND P1, PT, R3, R2, PT ;  /* 0x000000020300720c */ /* 0x000fda0003f26070 */
[----:B------:R-:W-:Y:S01]  /*0350*/  @P1 VIADD R8, R8, 0x1 ;  /* 0x0000000108081836 */ /* 0x000fe20000000000 */
[----:B------:R-:W-:-:S04]  /*0360*/  @!P2 LOP3.LUT R8, RZ, R2, RZ, 0x33, !PT ;  /* 0x00000002ff08a212 */ /* 0x000fc800078e33ff */
[----:B------:R-:W-:-:S04]  /*0370*/  IADD3 R8, PT, PT, R7, R8, RZ ;  /* 0x0000000807087210 */ /* 0x000fc80007ffe0ff */
[C---:B------:R-:W-:Y:S02]  /*0380*/  LOP3.LUT R3, R8.reuse, 0x3, RZ, 0xc0, !PT ;  /* 0x0000000308037812 */ /* 0x040fe400078ec0ff */
[----:B------:R-:W-:Y:S02]  /*0390*/  ISETP.GE.U32.AND P0, PT, R8, 0x3, PT ;  /* 0x000000030800780c */ /* 0x000fe40003f06070 */
[----:B------:R-:W-:-:S13]  /*03a0*/  ISETP.NE.AND P1, PT, R3, 0x3, PT ;  /* 0x000000030300780c */ /* 0x000fda0003f25270 */
[----:B------:R-:W-:Y:S05]  /*03b0*/  @!P1 BRA `(.L_x_185) ;  /* 0x0000000400009947 */ /* 0x000fea0003800000 */
[----:B------:R-:W-:Y:S01]  /*03c0*/  IABS R3, R11 ;  /* 0x0000000b00037213 */ /* 0x000fe20000000000 */
[----:B------:R-:W-:Y:S01]  /*03d0*/  VIADD R8, R8, 0x1 ;  /* 0x0000000108087836 */ /* 0x000fe20000000000 */
[----:B------:R-:W-:Y:S01]  /*03e0*/  MOV R18, R0 ;  /* 0x0000000000127202 */ /* 0x000fe20000000f00 */
[----:B------:R-:W-:Y:S01]  /*03f0*/  IMAD.MOV.U32 R5, RZ, RZ, RZ ;  /* 0x000000ffff057224 */ /* 0x000fe200078e00ff */
[----:B------:R-:W0:Y:S02]  /*0400*/  I2F.RP R9, R3 ;  /* 0x0000000300097306 */ /* 0x000e240000209400 */
[----:B------:R-:W-:-:S06]  /*0410*/  LOP3.LUT R8, R8, 0x3, RZ, 0xc0, !PT ;  /* 0x0000000308087812 */ /* 0x000fcc00078ec0ff */
[----:B0-----:R-:W0:Y:S02]  /*0420*/  MUFU.RCP R9, R9 ;  /* 0x0000000900097308 */ /* 0x001e240000001000 */
[----:B0-----:R-:W-:-:S06]  /*0430*/  VIADD R7, R9, 0xffffffe ;  /* 0x0ffffffe09077836 */ /* 0x001fcc0000000000 */
[----:B------:R-:W0:Y:S02]  /*0440*/  F2I.FTZ.U32.TRUNC.NTZ R7, R7 ;  /* 0x0000000700077305 */ /* 0x000e24000021f000 */
[----:B0-----:R-:W-:-:S05]  /*0450*/  IADD3 R6, PT, PT, RZ, -R7, RZ ;  /* 0x80000007ff067210 */ /* 0x001fca0007ffe0ff */
[----:B------:R-:W-:Y:S02]  /*0460*/  IMAD R11, R6, R3, RZ ;  /* 0x00000003060b7224 */ /* 0x000fe400078e02ff */
[----:B------:R-:W-:-:S04]  /*0470*/  IMAD.MOV.U32 R6, RZ, RZ, RZ ;  /* 0x000000ffff067224 */ /* 0x000fc800078e00ff */
[----:B------:R-:W-:-:S07]  /*0480*/  IMAD.HI.U32 R6, R7, R11, R6 ;  /* 0x0000000b07067227 */ /* 0x000fce00078e0006 */
.L_x_186:
[----:B------:R-:W2:Y:S01]  /*0490*/  LDL R19, [R1] ;  /* 0x0000000001137983 */ /* 0x000ea20000100800 */
[----:B------:R-:W-:Y:S02]  /*04a0*/  IMAD.U32 R11, RZ, RZ, UR10 ;  /* 0x0000000aff0b7e24 */ /* 0x000fe4000f8e00ff */
[----:B0-----:R-:W-:Y:S02]  /*04b0*/  IMAD R14, R18, UR8, RZ ;  /* 0x00000008120e7c24 */ /* 0x001fe4000f8e02ff */
[----:B------:R-:W-:Y:S01]  /*04c0*/  VIADD R5, R5, 0x1 ;  /* 0x0000000105057836 */ /* 0x000fe20000000000 */
[----:B------:R-:W-:Y:S02]  /*04d0*/  IABS R13, R11 ;  /* 0x0000000b000d7213 */ /* 0x000fe40000000000 */
[----:B------:R-:W-:Y:S02]  /*04e0*/  IABS R16, R14 ;  /* 0x0000000e00107213 */ /* 0x000fe40000000000 */
[----:B------:R-:W0:Y:S01]  /*04f0*/  I2F.RP R15, R13 ;  /* 0x0000000d000f7306 */ /* 0x000e220000209400 */
[----:B------:R-:W-:-:S02]  /*0500*/  IADD3 R10, PT, PT, R4, UR8, R14 ;  /* 0x00000008040a7c10 */ /* 0x000fc4000fffe00e */
[----:B------:R-:W-:Y:S01]  /*0510*/  IMAD.HI.U32 R9, R6, R16, RZ ;  /* 0x0000001006097227 */ /* 0x000fe200078e00ff */
[-C--:B------:R-:W-:Y:S02]  /*0520*/  LOP3.LUT R14, R14, R11.reuse, RZ, 0x3c, !PT ;  /* 0x0000000b0e0e7212 */ /* 0x080fe400078e3cff */
[----:B------:R-:W-:Y:S01]  /*0530*/  IABS R17, R10 ;  /* 0x0000000a00117213 */ /* 0x000fe20000000000 */
[----:B------:R-:W-:Y:S01]  /*0540*/  IMAD.MOV R6, RZ, RZ, -R9 ;  /* 0x000000ffff067224 */ /* 0x000fe200078e0a09 */
[-C--:B------:R-:W-:Y:S02]  /*0550*/  LOP3.LUT R10, R10, R11.reuse, RZ, 0x3c, !PT ;  /* 0x0000000b0a0a7212 */ /* 0x080fe400078e3cff */
[----:B------:R-:W-:Y:S01]  /*0560*/  ISETP.GE.AND P1, PT, R14, RZ, PT ;  /* 0x000000ff0e00720c */ /* 0x000fe20003f26270 */
[----:B------:R-:W-:Y:S01]  /*0570*/  IMAD R16, R13, R6, R16 ;  /* 0x000000060d107224 */ /* 0x000fe200078e0210 */
[----:B------:R-:W-:Y:S01]  /*0580*/  ISETP.GE.AND P2, PT, R10, RZ, PT ;  /* 0x000000ff0a00720c */ /* 0x000fe20003f46270 */
[----:B------:R-:W-:Y:S01]  /*0590*/  IMAD.MOV.U32 R6, RZ, RZ, RZ ;  /* 0x000000ffff067224 */ /* 0x000fe200078e00ff */
[----:B------:R-:W-:Y:S01]  /*05a0*/  LOP3.LUT R14, RZ, R11, RZ, 0x33, !PT ;  /* 0x0000000bff0e7212 */ /* 0x000fe200078e33ff */
[----:B0-----:R-:W0:Y:S01]  /*05b0*/  MUFU.RCP R15, R15 ;  /* 0x0000000f000f7308 */ /* 0x001e220000001000 */
[----:B------:R-:W-:-:S02]  /*05c0*/  ISETP.GT.U32.AND P5, PT, R3, R16, PT ;  /* 0x000000100300720c */ /* 0x000fc40003fa4070 */
[----:B------:R-:W-:-:S11]  /*05d0*/  LEA R10, R18, UR4, 0x2 ;  /* 0x00000004120a7c11 */ /* 0x000fd6000f8e10ff */
[--C-:B------:R-:W-:Y:S02]  /*05e0*/  @!P5 IMAD.IADD R16, R16, 0x1, -R13.reuse ;  /* 0x000000011010d824 */ /* 0x100fe400078e0a0d */
[----:B------:R-:W-:Y:S02]  /*05f0*/  @!P5 VIADD R9, R9, 0x1 ;  /* 0x000000010909d836 */ /* 0x000fe40000000000 */
[----:B0-----:R-:W-:Y:S01]  /*0600*/  VIADD R7, R15, 0xffffffe ;  /* 0x0ffffffe0f077836 */ /* 0x001fe20000000000 */
[----:B------:R-:W-:Y:S01]  /*0610*/  ISETP.GE.U32.AND P3, PT, R16, R3, PT ;  /* 0x000000031000720c */ /* 0x000fe20003f66070 */
[----:B------:R-:W-:-:S04]  /*0620*/  IMAD.MOV.U32 R3, RZ, RZ, R13 ;  /* 0x000000ffff037224 */ /* 0x000fc800078e000d */
[----:B------:R-:W0:Y:S08]  /*0630*/  F2I.FTZ.U32.TRUNC.NTZ R7, R7 ;  /* 0x0000000700077305 */ /* 0x000e30000021f000 */
[----:B------:R-:W-:Y:S01]  /*0640*/  @P3 VIADD R9, R9, 0x1 ;  /* 0x0000000109093836 */ /* 0x000fe20000000000 */
[----:B------:R-:W-:-:S03]  /*0650*/  ISETP.NE.AND P3, PT, R11, RZ, PT ;  /* 0x000000ff0b00720c */ /* 0x000fc60003f65270 */
[----:B------:R-:W-:Y:S01]  /*0660*/  @!P1 IMAD.MOV R9, RZ, RZ, -R9 ;  /* 0x000000ffff099224 */ /* 0x000fe200078e0a09 */
[----:B------:R-:W-:Y:S02]  /*0670*/  ISETP.NE.AND P1, PT, R5, R8, PT ;  /* 0x000000080500720c */ /* 0x000fe40003f25270 */
[----:B0-----:R-:W-:Y:S02]  /*0680*/  IADD3 R20, PT, PT, RZ, -R7, RZ ;  /* 0x80000007ff147210 */ /* 0x001fe40007ffe0ff */
[----:B------:R-:W-:-:S03]  /*0690*/  SEL R9, R14, R9, !P3 ;  /* 0x000000090e097207 */ /* 0x000fc60005800000 */
[----:B------:R-:W-:Y:S02]  /*06a0*/  IMAD R15, R20, R13, RZ ;  /* 0x0000000d140f7224 */ /* 0x000fe400078e02ff */
[----:B------:R0:W-:Y:S02]  /*06b0*/  STS [R10], R9 ;  /* 0x000000090a007388 */ /* 0x0001e40000000800 */
[----:B------:R-:W-:-:S04]  /*06c0*/  IMAD.HI.U32 R6, R7, R15, R6 ;  /* 0x0000000f07067227 */ /* 0x000fc800078e0006 */
[----:B------:R-:W-:-:S04]  /*06d0*/  IMAD.MOV.U32 R15, RZ, RZ, R17 ;  /* 0x000000ffff0f7224 */ /* 0x000fc800078e0011 */
[----:B------:R-:W-:-:S05]  /*06e0*/  IMAD.HI.U32 R7, R6, R15, RZ ;  /* 0x0000000f06077227 */ /* 0x000fca00078e00ff */
[----:B------:R-:W-:-:S05]  /*06f0*/  IADD3 R20, PT, PT, -R7, RZ, RZ ;  /* 0x000000ff07147210 */ /* 0x000fca0007ffe1ff */
[----:B------:R-:W-:-:S05]  /*0700*/  IMAD R16, R13, R20, R15 ;  /* 0x000000140d107224 */ /* 0x000fca00078e020f */
[----:B------:R-:W-:-:S13]  /*0710*/  ISETP.GT.U32.AND P6, PT, R3, R16, PT ;  /* 0x000000100300720c */ /* 0x000fda0003fc4070 */
[----:B------:R-:W-:Y:S01]  /*0720*/  @!P6 IMAD.IADD R16, R16, 0x1, -R13 ;  /* 0x000000011010e824 */ /* 0x000fe200078e0a0d */
[----:B------:R-:W-:-:S04]  /*0730*/  @!P6 IADD3 R7, PT, PT, R7, 0x1, RZ ;  /* 0x000000010707e810 */ /* 0x000fc80007ffe0ff */
[----:B------:R-:W-:-:S13]  /*0740*/  ISETP.GE.U32.AND P4, PT, R16, R3, PT ;  /* 0x000000031000720c */ /* 0x000fda0003f86070 */
[----:B------:R-:W-:-:S05]  /*0750*/  @P4 VIADD R7, R7, 0x1 ;  /* 0x0000000107074836 */ /* 0x000fca0000000000 */
[----:B------:R-:W-:-:S04]  /*0760*/  @!P2 IADD3 R7, PT, PT, -R7, RZ, RZ ;  /* 0x000000ff0707a210 */ /* 0x000fc80007ffe1ff */
[----:B------:R-:W-:Y:S01]  /*0770*/  SEL R7, R14, R7, !P3 ;  /* 0x000000070e077207 */ /* 0x000fe20005800000 */
[----:B--2---:R-:W-:Y:S02]  /*0780*/  IMAD R14, R18, 0x4, R19 ;  /* 0x00000004120e7824 */ /* 0x004fe400078e0213 */
[----:B------:R-:W-:-:S03]  /*0790*/  IMAD.IADD R18, R2, 0x1, R18 ;  /* 0x0000000102127824 */ /* 0x000fc600078e0212 */
[----:B------:R0:W-:Y:S01]  /*07a0*/  STS [R14], R7 ;  /* 0x000000070e007388 */ /* 0x0001e20000000800 */
[----:B------:R-:W-:Y:S05]  /*07b0*/  @P1 BRA `(.L_x_186) ;  /* 0xfffffffc00341947 */ /* 0x000fea000383ffff */
.L_x_185:
[----:B------:R-:W-:Y:S05]  /*07c0*/  BSYNC.RECONVERGENT B1 ;  /* 0x0000000000017941 */ /* 0x000fea0003800200 */
.L_x_184:
[----:B------:R-:W-:Y:S05]  /*07d0*/  @!P0 BRA `(.L_x_183) ;  /* 0x00000008007c8947 */ /* 0x000fea0003800000 */
[----:B------:R-:W-:-:S04]  /*07e0*/  IABS R6, R11 ;  /* 0x0000000b00067213 */ /* 0x000fc80000000000 */
[----:B------:R-:W1:Y:S08]  /*07f0*/  I2F.RP R3, R6 ;  /* 0x0000000600037306 */ /* 0x000e700000209400 */
[----:B-1----:R-:W1:Y:S02]  /*0800*/  MUFU.RCP R3, R3 ;  /* 0x0000000300037308 */ /* 0x002e640000001000 */
[----:B-1----:R-:W-:-:S06]  /*0810*/  IADD3 R8, PT, PT, R3, 0xffffffe, RZ ;  /* 0x0ffffffe03087810 */ /* 0x002fcc0007ffe0ff */
[----:B0-----:R0:W1:Y:S02]  /*0820*/  F2I.FTZ.U32.TRUNC.NTZ R9, R8 ;  /* 0x0000000800097305 */ /* 0x001064000021f000 */
[----:B0-----:R-:W-:Y:S02]  /*0830*/  IMAD.MOV.U32 R8, RZ, RZ, RZ ;  /* 0x000000ffff087224 */ /* 0x001fe400078e00ff */
[----:B-1----:R-:W-:-:S04]  /*0840*/  IMAD.MOV R5, RZ, RZ, -R9 ;  /* 0x000000ffff057224 */ /* 0x002fc800078e0a09 */
[----:B------:R-:W-:-:S04]  /*0850*/  IMAD R5, R5, R6, RZ ;  /* 0x0000000605057224 */ /* 0x000fc800078e02ff */
[----:B------:R-:W-:-:S07]  /*0860*/  IMAD.HI.U32 R5, R9, R5, R8 ;  /* 0x0000000509057227 */ /* 0x000fce00078e0008 */
.L_x_187:
[----:B------:R-:W-:Y:S02]  /*0870*/  IMAD.U32 R11, RZ, RZ, UR11 ;  /* 0x0000000bff0b7e24 */ /* 0x000fe4000f8e00ff */
[----:B-1----:R-:W-:-:S03]  /*0880*/  IMAD R3, R18, UR9, RZ ;  /* 0x0000000912037c24 */ /* 0x002fc6000f8e02ff */
[----:B------:R-:W-:Y:S02]  /*0890*/  IABS R24, R11 ;  /* 0x0000000b00187213 */ /* 0x000fe40000000000 */
[----:B------:R-:W-:Y:S02]  /*08a0*/  IABS R13, R3 ;  /* 0x00000003000d7213 */ /* 0x000fe40000000000 */
[----:B------:R-:W0:Y:S01]  /*08b0*/  I2F.RP R7, R24 ;  /* 0x0000001800077306 */ /* 0x000e220000209400 */
[----:B------:R-:W-:Y:S02]  /*08c0*/  IADD3 R25, PT, PT, R4, UR9, R3 ;  /* 0x0000000904197c10 */ /* 0x000fe4000fffe003 */
[----:B------:R-:W-:Y:S01]  /*08d0*/  IMAD.HI.U32 R15, R5, R13, RZ ;  /* 0x0000000d050f7227 */ /* 0x000fe200078e00ff */
[----:B------:R-:W-:-:S03]  /*08e0*/  LOP3.LUT R3, R3, R11, RZ, 0x3c, !PT ;  /* 0x0000000b03037212 */ /* 0x000fc600078e3cff */
[----:B------:R-:W-:Y:S01]  /*08f0*/  IMAD.MOV R5, RZ, RZ, -R15 ;  /* 0x000000ffff057224 */ /* 0x000fe200078e0a0f */
[----:B------:R-:W-:-:S03]  /*0900*/  ISETP.GE.AND P1, PT, R3, RZ, PT ;  /* 0x000000ff0300720c */ /* 0x000fc60003f26270 */
[----:B------:R-:W-:Y:S01]  /*0910*/  IMAD R13, R24, R5, R13 ;  /* 0x00000005180d7224 */ /* 0x000fe200078e020d */
[----:B0-----:R-:W0:Y:S04]  /*0920*/  MUFU.RCP R7, R7 ;  /* 0x0000000700077308 */ /* 0x001e280000001000 */
[----:B------:R-:W-:-:S13]  /*0930*/  ISETP.GT.U32.AND P0, PT, R6, R13, PT ;  /* 0x0000000d0600720c */ /* 0x000fda0003f04070 */
[----:B------:R-:W-:Y:S01]  /*0940*/  @!P0 IADD3 R13, PT, PT, R13, -R24, RZ ;  /* 0x800000180d0d8210 */ /* 0x000fe20007ffe0ff */
[----:B------:R-:W-:Y:S01]  /*0950*/  @!P0 VIADD R15, R15, 0x1 ;  /* 0x000000010f0f8836 */ /* 0x000fe20000000000 */
[----:B0-----:R-:W-:Y:S02]  /*0960*/  IADD3 R8, PT, PT, R7, 0xffffffe, RZ ;  /* 0x0ffffffe07087810 */ /* 0x001fe40007ffe0ff */
[----:B------:R-:W-:Y:S02]  /*0970*/  IADD3 R7, PT, PT, R2, R18, RZ ;  /* 0x0000001202077210 */ /* 0x000fe40007ffe0ff */
[----:B------:R0:W1:Y:S01]  /*0980*/  F2I.FTZ.U32.TRUNC.NTZ R9, R8 ;  /* 0x0000000800097305 */ /* 0x000062000021f000 */
[----:B------:R-:W-:Y:S01]  /*0990*/  ISETP.GE.U32.AND P5, PT, R13, R6, PT ;  /* 0x000000060d00720c */ /* 0x000fe20003fa6070 */
[----:B------:R-:W-:Y:S02]  /*09a0*/  IMAD.MOV.U32 R6, RZ, RZ, R24 ;  /* 0x000000ffff067224 */ /* 0x000fe400078e0018 */
[----:B------:R-:W-:-:S02]  /*09b0*/  IMAD R23, R7, UR9, RZ ;  /* 0x0000000907177c24 */ /* 0x000fc4000f8e02ff */
[----:B------:R-:W-:Y:S02]  /*09c0*/  IMAD.IADD R7, R2, 0x1, R7 ;  /* 0x0000000102077824 */ /* 0x000fe400078e0207 */
[----:B0-----:R-:W-:Y:S01]  /*09d0*/  IMAD.MOV.U32 R8, RZ, RZ, RZ ;  /* 0x000000ffff087224 */ /* 0x001fe200078e00ff */
[----:B------:R-:W-:-:S04]  /*09e0*/  IADD3 R22, PT, PT, R4, UR9, R23 ;  /* 0x0000000904167c10 */ /* 0x000fc8000fffe017 */
[----:B------:R-:W-:Y:S01]  /*09f0*/  IABS R19, R22 ;  /* 0x0000001600137213 */ /* 0x000fe20000000000 */
[----:B-1----:R-:W-:Y:S02]  /*0a00*/  IMAD.MOV R10, RZ, RZ, -R9 ;  /* 0x000000ffff0a7224 */ /* 0x002fe400078e0a09 */
[----:B------:R-:W-:Y:S02]  /*0a10*/  @P5 VIADD R15, R15, 0x1 ;  /* 0x000000010f0f5836 */ /* 0x000fe40000000000 */
[----:B------:R-:W-:Y:S01]  /*0a20*/  IMAD.MOV.U32 R5, RZ, RZ, R10 ;  /* 0x000000ffff057224 */ /* 0x000fe200078e000a */
[----:B------:R-:W-:Y:S01]  /*0a30*/  IABS R10, R25 ;  /* 0x00000019000a7213 */ /* 0x000fe20000000000 */
[----:B------:R-:W-:Y:S02]  /*0a40*/  @!P1 IMAD.MOV R15, RZ, RZ, -R15 ;  /* 0x000000ffff0f9224 */ /* 0x000fe400078e0a0f */
[----:B------:R-:W-:-:S04]  /*0a50*/  IMAD R5, R5, R24, RZ ;  /* 0x0000001805057224 */ /* 0x000fc800078e02ff */
[----:B------:R-:W-:Y:S01]  /*0a60*/  IMAD.HI.U32 R5, R9, R5, R8 ;  /* 0x0000000509057227 */ /* 0x000fe200078e0008 */
[----:B------:R-:W-:-:S03]  /*0a70*/  IABS R8, R23 ;  /* 0x0000001700087213 */ /* 0x000fc60000000000 */
[----:B------:R-:W-:Y:S02]  /*0a80*/  IMAD.MOV.U32 R9, RZ, RZ, R10 ;  /* 0x000000ffff097224 */ /* 0x000fe400078e000a */
[----:B------:R-:W-:Y:S01]  /*0a90*/  IMAD R10, R7, UR9, RZ ;  /* 0x00000009070a7c24 */ /* 0x000fe2000f8e02ff */
[----:B------:R-:W-:Y:S01]  /*0aa0*/  IADD3 R7, PT, PT, R2, R7, RZ ;  /* 0x0000000702077210 */ /* 0x000fe20007ffe0ff */
[----:B------:R-:W-:-:S03]  /*0ab0*/  IMAD.HI.U32 R21, R5, R9, RZ ;  /* 0x0000000905157227 */ /* 0x000fc600078e00ff */
[----:B------:R-:W-:Y:S01]  /*0ac0*/  IABS R16, R10 ;  /* 0x0000000a00107213 */ /* 0x000fe20000000000 */
[----:B------:R-:W-:Y:S01]  /*0ad0*/  IMAD.MOV R14, RZ, RZ, -R21 ;  /* 0x000000ffff0e7224 */ /* 0x000fe200078e0a15 */
[----:B------:R-:W-:Y:S01]  /*0ae0*/  IADD3 R20, PT, PT, R4, UR9, R10 ;  /* 0x0000000904147c10 */ /* 0x000fe2000fffe00a */
[----:B------:R-:W-:-:S04]  /*0af0*/  IMAD.HI.U32 R17, R5, R19, RZ ;  /* 0x0000001305117227 */ /* 0x000fc800078e00ff */
[----:B------:R-:W-:Y:S01]  /*0b00*/  IMAD R13, R24, R14, R9 ;  /* 0x0000000e180d7224 */ /* 0x000fe200078e0209 */
[----:B------:R-:W-:Y:S01]  /*0b10*/  IADD3 R26, PT, PT, -R17, RZ, RZ ;  /* 0x000000ff111a7210 */ /* 0x000fe20007ffe1ff */
[----:B------:R-:W-:-:S03]  /*0b20*/  IMAD.HI.U32 R9, R5, R8, RZ ;  /* 0x0000000805097227 */ /* 0x000fc600078e00ff */
[----:B------:R-:W-:Y:S01]  /*0b30*/  ISETP.GT.U32.AND P2, PT, R6, R13, PT ;  /* 0x0000000d0600720c */ /* 0x000fe20003f44070 */
[----:B------:R-:W-:Y:S02]  /*0b40*/  IMAD.MOV R14, RZ, RZ, -R9 ;  /* 0x000000ffff0e7224 */ /* 0x000fe400078e0a09 */
[----:B------:R-:W-:-:S04]  /*0b50*/  IMAD.HI.U32 R3, R5, R16, RZ ;  /* 0x0000001005037227 */ /* 0x000fc800078e00ff */
[C---:B------:R-:W-:Y:S01]  /*0b60*/  IMAD R8, R24.reuse, R14, R8 ;  /* 0x0000000e18087224 */ /* 0x040fe200078e0208 */
[----:B------:R-:W-:Y:S01]  /*0b70*/  IABS R14, R20 ;  /* 0x00000014000e7213 */ /* 0x000fe20000000000 */
[----:B------:R-:W-:Y:S02]  /*0b80*/  IMAD R19, R24, R26, R19 ;  /* 0x0000001a18137224 */ /* 0x000fe400078e0213 */
[----:B------:R-:W-:Y:S01]  /*0b90*/  IMAD.MOV R26, RZ, RZ, -R3 ;  /* 0x000000ffff1a7224 */ /* 0x000fe200078e0a03 */
[C---:B------:R-:W-:Y:S01]  /*0ba0*/  ISETP.GT.U32.AND P4, PT, R6.reuse, R8, PT ;  /* 0x000000080600720c */ /* 0x040fe20003f84070 */
[----:B------:R-:W-:Y:S01]  /*0bb0*/  @!P2 IMAD.IADD R13, R13, 0x1, -R24 ;  /* 0x000000010d0da824 */ /* 0x000fe200078e0a18 */
[----:B------:R-:W-:Y:S01]  /*0bc0*/  ISETP.GT.U32.AND P6, PT, R6, R19, PT ;  /* 0x000000130600720c */ /* 0x000fe20003fc4070 */
[----:B------:R-:W-:Y:S02]  /*0bd0*/  IMAD R16, R24, R26, R16 ;  /* 0x0000001a18107224 */ /* 0x000fe400078e0210 */
[----:B------:R-:W-:Y:S01]  /*0be0*/  @!P2 VIADD R21, R21, 0x1 ;  /* 0x000000011515a836 */ /* 0x000fe20000000000 */
[----:B------:R-:W-:Y:S01]  /*0bf0*/  ISETP.GE.U32.AND P3, PT, R13, R6, PT ;  /* 0x000000060d00720c */ /* 0x000fe20003f66070 */
[----:B------:R-:W-:Y:S01]  /*0c00*/  IMAD.HI.U32 R13, R5, R14, RZ ;  /* 0x0000000e050d7227 */ /* 0x000fe200078e00ff */
[----:B------:R-:W-:-:S03]  /*0c10*/  ISETP.GT.U32.AND P0, PT, R6, R16, PT ;  /* 0x000000100600720c */ /* 0x000fc60003f04070 */
[----:B------:R-:W-:Y:S02]  /*0c20*/  IMAD.MOV R26, RZ, RZ, -R13 ;  /* 0x000000ffff1a7224 */ /* 0x000fe400078e0a0d */
[----:B------:R-:W-:Y:S02]  /*0c30*/  @!P4 IMAD.IADD R8, R8, 0x1, -R24 ;  /* 0x000000010808c824 */ /* 0x000fe400078e0a18 */
[----:B------:R-:W-:Y:S01]  /*0c40*/  IMAD R14, R24, R26, R14 ;  /* 0x0000001a180e7224 */ /* 0x000fe200078e020e */
[----:B------:R-:W-:Y:S01]  /*0c50*/  @!P6 IADD3 R19, PT, PT, R19, -R24, RZ ;  /* 0x800000181313e210 */ /* 0x000fe20007ffe0ff */
[----:B------:R-:W-:Y:S01]  /*0c60*/  @!P4 VIADD R9, R9, 0x1 ;  /* 0x000000010909c836 */ /* 0x000fe20000000000 */
[----:B------:R-:W-:Y:S01]  /*0c70*/  ISETP.GE.U32.AND P5, PT, R8, R6, PT ;  /* 0x000000060800720c */ /* 0x000fe20003fa6070 */
[----:B------:R-:W-:Y:S01]  /*0c80*/  IMAD R8, R7, UR9, RZ ;  /* 0x0000000907087c24 */ /* 0x000fe2000f8e02ff */
[----:B------:R-:W-:Y:S01]  /*0c90*/  ISETP.GT.U32.AND P1, PT, R6, R14, PT ;  /* 0x0000000e0600720c */ /* 0x000fe20003f24070 */
[----:B------:R-:W-:Y:S01]  /*0ca0*/  @!P0 IMAD.IADD R16, R16, 0x1, -R24 ;  /* 0x0000000110108824 */ /* 0x000fe200078e0a18 */
[----:B------:R-:W-:-:S02]  /*0cb0*/  ISETP.GE.U32.AND P2, PT, R19, R6, PT ;  /* 0x000000061300720c */ /* 0x000fc40003f46070 */
[----:B------:R-:W-:Y:S02]  /*0cc0*/  IADD3 R19, PT, PT, R4, UR9, R8 ;  /* 0x0000000904137c10 */ /* 0x000fe4000fffe008 */
[----:B------:R-:W-:Y:S02]  /*0cd0*/  IABS R27, R8 ;  /* 0x00000008001b7213 */ /* 0x000fe40000000000 */
[----:B------:R-:W-:Y:S02]  /*0ce0*/  @P3 IADD3 R21, PT, PT, R21, 0x1, RZ ;  /* 0x0000000115153810 */ /* 0x000fe40007ffe0ff */
[----:B------:R-:W-:Y:S01]  /*0cf0*/  ISETP.GE.U32.AND P3, PT, R16, R6, PT ;  /* 0x000000061000720c */ /* 0x000fe20003f66070 */
[----:B------:R-:W-:Y:S01]  /*0d00*/  IMAD.HI.U32 R16, R5, R27, RZ ;  /* 0x0000001b05107227 */ /* 0x000fe200078e00ff */
[----:B------:R-:W-:-:S03]  /*0d10*/  IABS R26, R19 ;  /* 0x00000013001a7213 */ /* 0x000fc60000000000 */
[----:B------:R-:W-:Y:S02]  /*0d20*/  @!P1 IMAD.IADD R14, R14, 0x1, -R24 ;  /* 0x000000010e0e9824 */ /* 0x000fe400078e0a18 */
[----:B------:R-:W-:-:S03]  /*0d30*/  IMAD.MOV R28, RZ, RZ, -R16 ;  /* 0x000000ffff1c7224 */ /* 0x000fc600078e0a10 */
[----:B------:R-:W-:Y:S01]  /*0d40*/  ISETP.GE.U32.AND P4, PT, R14, R6, PT ;  /* 0x000000060e00720c */ /* 0x000fe20003f86070 */
[----:B------:R-:W-:-:S04]  /*0d50*/  IMAD.HI.U32 R14, R5, R26, RZ ;  /* 0x0000001a050e7227 */ /* 0x000fc800078e00ff */
[----:B------:R-:W-:Y:S01]  /*0d60*/  IMAD R27, R24, R28, R27 ;  /* 0x0000001c181b7224 */ /* 0x000fe200078e021b */
[----:B------:R-:W-:-:S05]  /*0d70*/  IADD3 R28, PT, PT, -R14, RZ, RZ ;  /* 0x000000ff0e1c7210 */ /* 0x000fca0007ffe1ff */
[----:B------:R-:W-:Y:S02]  /*0d80*/  IMAD R26, R24, R28, R26 ;  /* 0x0000001c181a7224 */ /* 0x000fe400078e021a */
[----:B------:R-:W2:Y:S01]  /*0d90*/  LDL R28, [R1] ;  /* 0x00000000011c7983 */ /* 0x000ea20000100800 */
[----:B------:R-:W-:Y:S01]  /*0da0*/  @!P6 VIADD R17, R17, 0x1 ;  /* 0x000000011111e836 */ /* 0x000fe20000000000 */
[----:B------:R-:W-:Y:S01]  /*0db0*/  LOP3.LUT R25, R25, R11, RZ, 0x3c, !PT ;  /* 0x0000000b19197212 */ /* 0x000fe200078e3cff */
[----:B------:R-:W-:Y:S01]  /*0dc0*/  @P5 VIADD R9, R9, 0x1 ;  /* 0x0000000109095836 */ /* 0x000fe20000000000 */
[C---:B------:R-:W-:Y:S01]  /*0dd0*/  ISETP.GT.U32.AND P6, PT, R6.reuse, R26, PT ;  /* 0x0000001a0600720c */ /* 0x040fe20003fc4070 */
[----:B------:R-:W-:Y:S01]  /*0de0*/  @P2 VIADD R17, R17, 0x1 ;  /* 0x0000000111112836 */ /* 0x000fe20000000000 */
[----:B------:R-:W-:Y:S01]  /*0df0*/  ISETP.GT.U32.AND P5, PT, R6, R27, PT ;  /* 0x0000001b0600720c */ /* 0x000fe20003fa4070 */
[----:B------:R-:W-:Y:S01]  /*0e00*/  @!P1 VIADD R13, R13, 0x1 ;  /* 0x000000010d0d9836 */ /* 0x000fe20000000000 */
[----:B------:R-:W-:Y:S01]  /*0e10*/  ISETP.GE.AND P2, PT, R25, RZ, PT ;  /* 0x000000ff1900720c */ /* 0x000fe20003f46270 */
[----:B------:R-:W-:Y:S01]  /*0e20*/  @!P0 VIADD R3, R3, 0x1 ;  /* 0x0000000103038836 */ /* 0x000fe20000000000 */
[-C--:B------:R-:W-:Y:S01]  /*0e30*/  LOP3.LUT R20, R20, R11.reuse, RZ, 0x3c, !PT ;  /* 0x0000000b14147212 */ /* 0x080fe200078e3cff */
[----:B------:R-:W-:Y:S01]  /*0e40*/  @P4 VIADD R13, R13, 0x1 ;  /* 0x000000010d0d4836 */ /* 0x000fe20000000000 */
[----:B------:R-:W-:-:S02]  /*0e50*/  LOP3.LUT R23, R23, R11, RZ, 0x3c, !PT ;  /* 0x0000000b17177212 */ /* 0x000fc400078e3cff */
[-C--:B------:R-:W-:Y:S02]  /*0e60*/  LOP3.LUT R22, R22, R11.reuse, RZ, 0x3c, !PT ;  /* 0x0000000b16167212 */ /* 0x080fe400078e3cff */
[-C--:B------:R-:W-:Y:S01]  /*0e70*/  LOP3.LUT R10, R10, R11.reuse, RZ, 0x3c, !PT ;  /* 0x0000000b0a0a7212 */ /* 0x080fe200078e3cff */
[----:B------:R-:W-:Y:S01]  /*0e80*/  @!P6 IMAD.IADD R26, R26, 0x1, -R24 ;  /* 0x000000011a1ae824 */ /* 0x000fe200078e0a18 */
[----:B------:R-:W-:Y:S01]  /*0e90*/  LOP3.LUT R19, R19, R11, RZ, 0x3c, !PT ;  /* 0x0000000b13137212 */ /* 0x000fe200078e3cff */
[----:B------:R-:W-:Y:S01]  /*0ea0*/  @!P6 VIADD R14, R14, 0x1 ;  /* 0x000000010e0ee836 */ /* 0x000fe20000000000 */
[----:B------:R-:W-:Y:S01]  /*0eb0*/  @!P5 IADD3 R27, PT, PT, R27, -R24, RZ ;  /* 0x800000181b1bd210 */ /* 0x000fe20007ffe0ff */
[----:B------:R-:W-:Y:S01]  /*0ec0*/  @!P2 IMAD.MOV R21, RZ, RZ, -R21 ;  /* 0x000000ffff15a224 */ /* 0x000fe200078e0a15 */
[-C--:B------:R-:W-:Y:S01]  /*0ed0*/  ISETP.GE.U32.AND P4, PT, R26, R6.reuse, PT ;  /* 0x000000061a00720c */ /* 0x080fe20003f86070 */
[----:B------:R-:W-:Y:S01]  /*0ee0*/  @!P5 VIADD R16, R16, 0x1 ;  /* 0x000000011010d836 */ /* 0x000fe20000000000 */
[----:B------:R-:W-:-:S02]  /*0ef0*/  ISETP.GE.U32.AND P0, PT, R27, R6, PT ;  /* 0x000000061b00720c */ /* 0x000fc40003f06070 */
[----:B------:R-:W-:Y:S02]  /*0f00*/  ISETP.GE.AND P2, PT, R20, RZ, PT ;  /* 0x000000ff1400720c */ /* 0x000fe40003f46270 */
[----:B------:R-:W-:Y:S02]  /*0f10*/  LOP3.LUT R20, R8, R11, RZ, 0x3c, !PT ;  /* 0x0000000b08147212 */ /* 0x000fe400078e3cff */
[----:B------:R-:W-:Y:S02]  /*0f20*/  @P3 IADD3 R3, PT, PT, R3, 0x1, RZ ;  /* 0x0000000103033810 */ /* 0x000fe40007ffe0ff */
[----:B------:R-:W-:Y:S02]  /*0f30*/  ISETP.GE.AND P1, PT, R23, RZ, PT ;  /* 0x000000ff1700720c */ /* 0x000fe40003f26270 */
[----:B------:R-:W-:Y:S01]  /*0f40*/  ISETP.GE.AND P3, PT, R22, RZ, PT ;  /* 0x000000ff1600720c */ /* 0x000fe20003f66270 */
[----:B------:R-:W-:Y:S01]  /*0f50*/  @P4 VIADD R14, R14, 0x1 ;  /* 0x000000010e0e4836 */ /* 0x000fe20000000000 */
[----:B------:R-:W-:-:S02]  /*0f60*/  ISETP.GE.AND P6, PT, R20, RZ, PT ;  /* 0x000000ff1400720c */ /* 0x000fc40003fc6270 */
[----:B------:R-:W-:Y:S01]  /*0f70*/  ISETP.GE.AND P5, PT, R10, RZ, PT ;  /* 0x000000ff0a00720c */ /* 0x000fe20003fa6270 */
[----:B------:R-:W-:Y:S01]  /*0f80*/  @!P2 IMAD.MOV R13, RZ, RZ, -R13 ;  /* 0x000000ffff0da224 */ /* 0x000fe200078e0a0d */
[----:B------:R-:W-:Y:S02]  /*0f90*/  ISETP.GE.AND P4, PT, R19, RZ, PT ;  /* 0x000000ff1300720c */ /* 0x000fe40003f86270 */
[----:B------:R-:W-:Y:S02]  /*0fa0*/  @P0 IADD3 R16, PT, PT, R16, 0x1, RZ ;  /* 0x0000000110100810 */ /* 0x000fe40007ffe0ff */
[----:B------:R-:W-:Y:S01]  /*0fb0*/  ISETP.NE.AND P0, PT, R11, RZ, PT ;  /* 0x000000ff0b00720c */ /* 0x000fe20003f05270 */
[----:B------:R-:W-:Y:S01]  /*0fc0*/  @!P1 IMAD.MOV R9, RZ, RZ, -R9 ;  /* 0x000000ffff099224 */ /* 0x000fe200078e0a09 */
[----:B------:R-:W-:Y:S01]  /*0fd0*/  LOP3.LUT R10, RZ, R11, RZ, 0x33, !PT ;  /* 0x0000000bff0a7212 */ /* 0x000fe200078e33ff */
[----:B------:R-:W-:Y:S01]  /*0fe0*/  @!P3 IMAD.MOV R17, RZ, RZ, -R17 ;  /* 0x000000ffff11b224 */ /* 0x000fe200078e0a11 */
[----:B------:R-:W-:Y:S01]  /*0ff0*/  LEA R25, R18, UR4, 0x2 ;  /* 0x0000000412197c11 */ /* 0x000fe2000f8e10ff */
[----:B------:R-:W-:Y:S01]  /*1000*/  @!P6 IMAD.MOV R16, RZ, RZ, -R16 ;  /* 0x000000ffff10e224 */ /* 0x000fe200078e0a10 */
[----:B------:R-:W-:-:S02]  /*1010*/  SEL R8, R10, R15, !P0 ;  /* 0x0000000f0a087207 */ /* 0x000fc40004000000 */
[----:B------:R-:W-:Y:S01]  /*1020*/  @!P5 IADD3 R3, PT, PT, -R3, RZ, RZ ;  /* 0x000000ff0303d210 */ /* 0x000fe20007ffe1ff */
[----:B------:R-:W-:Y:S01]  /*1030*/  @!P4 IMAD.MOV R14, RZ, RZ, -R14 ;  /* 0x000000ffff0ec224 */ /* 0x000fe200078e0a0e */
[----:B------:R-:W-:Y:S01]  /*1040*/  LEA R15, R2, R25, 0x2 ;  /* 0x00000019020f7211 */ /* 0x000fe200078e10ff */
[----:B------:R0:W-:Y:S01]  /*1050*/  STS [R25], R8 ;  /* 0x0000000819007388 */ /* 0x0001e20000000800 */
[C---:B------:R-:W-:Y:S02]  /*1060*/  SEL R22, R10.reuse, R9, !P0 ;  /* 0x000000090a167207 */ /* 0x040fe40004000000 */
[C---:B------:R-:W-:Y:S02]  /*1070*/  SEL R20, R10.reuse, R17, !P0 ;  /* 0x000000110a147207 */ /* 0x040fe40004000000 */
[C---:B------:R-:W-:Y:S02]  /*1080*/  SEL R3, R10.reuse, R3, !P0 ;  /* 0x000000030a037207 */ /* 0x040fe40004000000 */
[----:B------:R-:W-:-:S02]  /*1090*/  SEL R13, R10, R13, !P0 ;  /* 0x0000000d0a0d7207 */ /* 0x000fc40004000000 */
[C---:B------:R-:W-:Y:S02]  /*10a0*/  SEL R16, R10.reuse, R16, !P0 ;  /* 0x000000100a107207 */ /* 0x040fe40004000000 */
[C---:B0-----:R-:W-:Y:S02]  /*10b0*/  SEL R8, R10.reuse, R21, !P0 ;  /* 0x000000150a087207 */ /* 0x041fe40004000000 */
[----:B------:R-:W-:Y:S02]  /*10c0*/  SEL R10, R10, R14, !P0 ;  /* 0x0000000e0a0a7207 */ /* 0x000fe40004000000 */
[----:B------:R-:W-:-:S05]  /*10d0*/  LEA R14, R2, R15, 0x2 ;  /* 0x0000000f020e7211 */ /* 0x000fca00078e10ff */
[----:B------:R-:W-:Y:S02]  /*10e0*/  IMAD R9, R2, 0x4, R14 ;  /* 0x0000000402097824 */ /* 0x000fe400078e020e */
[----:B--2---:R-:W-:Y:S01]  /*10f0*/  IMAD R23, R18, 0x4, R28 ;  /* 0x0000000412177824 */ /* 0x004fe200078e021c */
[----:B------:R-:W-:-:S03]  /*1100*/  IADD3 R18, PT, PT, R2, R7, RZ ;  /* 0x0000000702127210 */ /* 0x000fc60007ffe0ff */
[----:B------:R-:W-:Y:S01]  /*1110*/  IMAD R19, R2, 0x4, R23 ;  /* 0x0000000402137824 */ /* 0x000fe200078e0217 */
[----:B------:R1:W-:Y:S01]  /*1120*/  STS [R23], R8 ;  /* 0x0000000817007388 */ /* 0x0003e20000000800 */
[----:B------:R-:W-:Y:S02]  /*1130*/  ISETP.GE.AND P0, PT, R18, R11, PT ;  /* 0x0000000b1200720c */ /* 0x000fe40003f06270 */
[C---:B------:R-:W-:Y:S01]  /*1140*/  IMAD R21, R2.reuse, 0x4, R19 ;  /* 0x0000000402157824 */ /* 0x040fe200078e0213 */
[----:B------:R1:W-:Y:S03]  /*1150*/  STS [R15], R22 ;  /* 0x000000160f007388 */ /* 0x0003e60000000800 */
[----:B------:R-:W-:Y:S01]  /*1160*/  IMAD R17, R2, 0x4, R21 ;  /* 0x0000000402117824 */ /* 0x000fe200078e0215 */
[----:B------:R1:W-:Y:S04]  /*1170*/  STS [R19], R20 ;  /* 0x0000001413007388 */ /* 0x0003e80000000800 */
[----:B------:R1:W-:Y:S04]  /*1180*/  STS [R14], R3 ;  /* 0x000000030e007388 */ /* 0x0003e80000000800 */
[----:B------:R1:W-:Y:S04]  /*1190*/  STS [R21], R13 ;  /* 0x0000000d15007388 */ /* 0x0003e80000000800 */
[----:B------:R1:W-:Y:S04]  /*11a0*/  STS [R9], R16 ;  /* 0x0000001009007388 */ /* 0x0003e80000000800 */
[----:B------:R1:W-:Y:S01]  /*11b0*/  STS [R17], R10 ;  /* 0x0000000a11007388 */ /* 0x0003e20000000800 */
[----:B------:R-:W-:Y:S05]  /*11c0*/  @!P0 BRA `(.L_x_187) ;  /* 0xfffffff400a88947 */ /* 0x000fea000383ffff */
.L_x_183:
[----:B------:R-:W-:Y:S05]  /*11d0*/  BSYNC.RECONVERGENT B0 ;  /* 0x0000000000007941 */ /* 0x000fea0003800200 */
.L_x_182:
[----:B-1----:R-:W2:Y:S01]  /*11e0*/  LDL R3, [R1] ;  /* 0x0000000001037983 */ /* 0x002ea20000100800 */
[----:B------:R-:W1:Y:S01]  /*11f0*/  LDC.64 R4, c[0x0][0x3a0] ;  /* 0x0000e800ff047b82 */ /* 0x000e620000000a00 */
[----:B------:R-:W3:Y:S01]  /*1200*/  LDCU UR8, c[0x0][0x3a0] ;  /* 0x00007400ff0877ac */ /* 0x000ee20008000800 */
[----:B------:R-:W-:Y:S01]  /*1210*/  BSSY.RECONVERGENT B0, `(.L_x_188) ;  /* 0x000011c000007945 */ /* 0x000fe20003800200 */
[----:B------:R-:W4:Y:S01]  /*1220*/  LDCU UR5, c[0x0][0x398] ;  /* 0x00007300ff0577ac */ /* 0x000f220008000800 */
[----:B-1----:R-:W-:Y:S01]  /*1230*/  ISETP.GE.AND P0, PT, R0, R4, PT ;  /* 0x000000040000720c */ /* 0x002fe20003f06270 */
[----:B--2---:R-:W-:-:S04]  /*1240*/  IMAD R11, R11, 0x4, R3 ;  /* 0x000000040b0b7824 */ /* 0x004fc800078e0203 */
[----:B0-----:R-:W-:-:S08]  /*1250*/  IMAD R10, R5, 0x2, R11 ;  /* 0x00000002050a7824 */ /* 0x001fd000078e020b */
[----:B---34-:R-:W-:Y:S05]  /*1260*/  @P0 BRA `(.L_x_189) ;  /* 0x0000001000580947 */ /* 0x018fea0003800000 */
[----:B------:R-:W0:Y:S01]  /*1270*/  I2F.U32.RP R9, R2 ;  /* 0x0000000200097306 */ /* 0x000e220000209000 */
[C---:B------:R-:W-:Y:S01]  /*1280*/  IMAD.IADD R3, R2.reuse, 0x1, R0 ;  /* 0x0000000102037824 */ /* 0x040fe200078e0200 */
[----:B------:R-:W-:Y:S01]  /*1290*/  IADD3 R13, PT, PT, RZ, -R2, RZ ;  /* 0x80000002ff0d7210 */ /* 0x000fe20007ffe0ff */
[----:B------:R-:W-:Y:S01]  /*12a0*/  BSSY.RECONVERGENT B1, `(.L_x_190) ;  /* 0x0000060000017945 */ /* 0x000fe20003800200 */
[----:B------:R-:W-:Y:S02]  /*12b0*/  ISETP.NE.U32.AND P2, PT, R2, RZ, PT ;  /* 0x000000ff0200720c */ /* 0x000fe40003f45070 */
[CC--:B------:R-:W-:Y:S02]  /*12c0*/  ISETP.GE.U32.AND P0, PT, R3.reuse, R4.reuse, PT ;  /* 0x000000040300720c */ /* 0x0c0fe40003f06070 */
[----:B------:R-:W-:Y:S02]  /*12d0*/  VIMNMX.U32 R8, PT, PT, R3, R4, !PT ;  /* 0x0000000403087248 */ /* 0x000fe40007fe0000 */
[----:B------:R-:W-:-:S04]  /*12e0*/  SEL R5, RZ, 0x1, P0 ;  /* 0x00000001ff057807 */ /* 0x000fc80000000000 */
[----:B------:R-:W-:Y:S01]  /*12f0*/  IADD3 R3, PT, PT, R8, -R3, -R5 ;  /* 0x8000000308037210 */ /* 0x000fe20007ffe805 */
[----:B0-----:R-:W0:Y:S02]  /*1300*/  MUFU.RCP R9, R9 ;  /* 0x0000000900097308 */ /* 0x001e240000001000 */
[----:B0-----:R-:W-:-:S06]  /*1310*/  VIADD R6, R9, 0xffffffe ;  /* 0x0ffffffe09067836 */ /* 0x001fcc0000000000 */
[----:B------:R0:W1:Y:S02]  /*1320*/  F2I.FTZ.U32.TRUNC.NTZ R7, R6 ;  /* 0x0000000600077305 */ /* 0x000064000021f000 */
[----:B0-----:R-:W-:Y:S02]  /*1330*/  IMAD.MOV.U32 R6, RZ, RZ, RZ ;  /* 0x000000ffff067224 */ /* 0x001fe400078e00ff */
[----:B-1----:R-:W-:-:S04]  /*1340*/  IMAD R13, R13, R7, RZ ;  /* 0x000000070d0d7224 */ /* 0x002fc800078e02ff */
[----:B------:R-:W-:-:S06]  /*1350*/  IMAD.HI.U32 R14, R7, R13, R6 ;  /* 0x0000000d070e7227 */ /* 0x000fcc00078e0006 */
[----:B------:R-:W-:-:S04]  /*1360*/  IMAD.HI.U32 R6, R14, R3, RZ ;  /* 0x000000030e067227 */ /* 0x000fc800078e00ff */
[----:B------:R-:W-:-:S04]  /*1370*/  IMAD.MOV R7, RZ, RZ, -R6 ;  /* 0x000000ffff077224 */ /* 0x000fc800078e0a06 */
[----:B------:R-:W-:Y:S02]  /*1380*/  IMAD R3, R2, R7, R3 ;  /* 0x0000000702037224 */ /* 0x000fe400078e0203 */
[----:B------:R-:W-:-:S03]  /*1390*/  IMAD.MOV.U32 R7, RZ, RZ, R0 ;  /* 0x000000ffff077224 */ /* 0x000fc600078e0000 */
[----:B------:R-:W-:-:S13]  /*13a0*/  ISETP.GE.U32.AND P0, PT, R3, R2, PT ;  /* 0x000000020300720c */ /* 0x000fda0003f06070 */
[----:B------:R-:W-:Y:S01]  /*13b0*/  @P0 IADD3 R3, PT, PT, -R2, R3, RZ ;  /* 0x0000000302030210 */ /* 0x000fe20007ffe1ff */
[----:B------:R-:W-:-:S03]  /*13c0*/  @P0 VIADD R6, R6, 0x1 ;  /* 0x0000000106060836 */ /* 0x000fc60000000000 */
[----:B------:R-:W-:-:S13]  /*13d0*/  ISETP.GE.U32.AND P1, PT, R3, R2, PT ;  /* 0x000000020300720c */ /* 0x000fda0003f26070 */
[----:B------:R-:W-:Y:S01]  /*13e0*/  @P1 VIADD R6, R6, 0x1 ;  /* 0x0000000106061836 */ /* 0x000fe20000000000 */
[----:B------:R-:W-:-:S05]  /*13f0*/  @!P2 LOP3.LUT R6, RZ, R2, RZ, 0x33, !PT ;  /* 0x00000002ff06a212 */ /* 0x000fca00078e33ff */
[----:B------:R-:W-:-:S05]  /*1400*/  IMAD.IADD R14, R5, 0x1, R6 ;  /* 0x00000001050e7824 */ /* 0x000fca00078e0206 */
[C---:B------:R-:W-:Y:S02]  /*1410*/  LOP3.LUT R3, R14.reuse, 0x3, RZ, 0xc0, !PT ;  /* 0x000000030e037812 */ /* 0x040fe400078ec0ff */
[----:B------:R-:W-:Y:S02]  /*1420*/  ISETP.GE.U32.AND P0, PT, R14, 0x3, PT ;  /* 0x000000030e00780c */ /* 0x000fe40003f06070 */
[----:B------:R-:W-:Y:S02]  /*1430*/  ISETP.NE.AND P1, PT, R3, 0x3, PT ;  /* 0x000000030300780c */ /* 0x000fe40003f25270 */
[----:B------:R-:W-:-:S11]  /*1440*/  IADD3 R3, PT, PT, R4, -0x1, RZ ;  /* 0xffffffff04037810 */ /* 0x000fd60007ffe0ff */
[----:B------:R-:W-:Y:S05]  /*1450*/  @!P1 BRA `(.L_x_191) ;  /* 0x0000000400109947 */ /* 0x000fea0003800000 */
[----:B------:R-:W-:Y:S01]  /*1460*/  IABS R6, R4 ;  /* 0x0000000400067213 */ /* 0x000fe20000000000 */
[----:B------:R-:W-:Y:S01]  /*1470*/  IMAD.MOV.U32 R13, RZ, RZ, RZ ;  /* 0x000000ffff0d7224 */ /* 0x000fe200078e00ff */
[----:B------:R-:W-:Y:S02]  /*1480*/  IADD3 R14, PT, PT, R14, 0x1, RZ ;  /* 0x000000010e0e7810 */ /* 0x000fe40007ffe0ff */
[----:B------:R-:W0:Y:S02]  /*1490*/  I2F.RP R8, R6 ;  /* 0x0000000600087306 */ /* 0x000e240000209400 */
[----:B------:R-:W-:-:S06]  /*14a0*/  LOP3.LUT R14, R14, 0x3, RZ, 0xc0, !PT ;  /* 0x000000030e0e7812 */ /* 0x000fcc00078ec0ff */
[----:B0-----:R-:W0:Y:S02]  /*14b0*/  MUFU.RCP R8, R8 ;  /* 0x0000000800087308 */ /* 0x001e240000001000 */
[----:B0-----:R-:W-:-:S06]  /*14c0*/  VIADD R4, R8, 0xffffffe ;  /* 0x0ffffffe08047836 */ /* 0x001fcc0000000000 */
[----:B------:R0:W1:Y:S02]  /*14d0*/  F2I.FTZ.U32.TRUNC.NTZ R5, R4 ;  /* 0x0000000400057305 */ /* 0x000064000021f000 */
[----:B0-----:R-:W-:Y:S02]  /*14e0*/  IMAD.MOV.U32 R4, RZ, RZ, RZ ;  /* 0x000000ffff047224 */ /* 0x001fe400078e00ff */
[----:B-1----:R-:W-:-:S04]  /*14f0*/  IMAD.MOV R7, RZ, RZ, -R5 ;  /* 0x000000ffff077224 */ /* 0x002fc800078e0a05 */
[----:B------:R-:W-:-:S04]  /*1500*/  IMAD R7, R7, R6, RZ ;  /* 0x0000000607077224 */ /* 0x000fc800078e02ff */
[----:B------:R-:W-:-:S04]  /*1510*/  IMAD.HI.U32 R5, R5, R7, R4 ;  /* 0x0000000705057227 */ /* 0x000fc800078e0004 */
[----:B------:R-:W-:-:S07]  /*1520*/  IMAD.MOV.U32 R7, RZ, RZ, R0 ;  /* 0x000000ffff077224 */ /* 0x000fce00078e0000 */
.L_x_192:
[----:B------:R-:W-:Y:S01]  /*1530*/  MOV R4, UR8 ;  /* 0x0000000800047c02 */ /* 0x000fe20008000f00 */
[----:B------:R-:W-:Y:S02]  /*1540*/  IMAD R18, R7, UR5, RZ ;  /* 0x0000000507127c24 */ /* 0x000fe4000f8e02ff */
[----:B------:R-:W-:Y:S01]  /*1550*/  VIADD R13, R13, 0x1 ;  /* 0x000000010d0d7836 */ /* 0x000fe20000000000 */
[----:B0-----:R-:W-:Y:S02]  /*1560*/  IABS R16, R4 ;  /* 0x0000000400107213 */ /* 0x001fe40000000000 */
[----:B------:R-:W-:Y:S02]  /*1570*/  IADD3 R17, PT, PT, R3, UR5, R18 ;  /* 0x0000000503117c10 */ /* 0x000fe4000fffe012 */
[----:B------:R-:W0:Y:S02]  /*1580*/  I2F.RP R20, R16 ;  /* 0x0000001000147306 */ /* 0x000e240000209400 */
[----:B------:R-:W-:-:S02]  /*1590*/  IABS R19, R17 ;  /* 0x0000001100137213 */ /* 0x000fc40000000000 */
[----:B------:R-:W-:-:S03]  /*15a0*/  LOP3.LUT R17, R17, R4, RZ, 0x3c, !PT ;  /* 0x0000000411117212 */ /* 0x000fc600078e3cff */
[----:B------:R-:W-:Y:S01]  /*15b0*/  IMAD.HI.U32 R15, R5, R19, RZ ;  /* 0x00000013050f7227 */ /* 0x000fe200078e00ff */
[----:B------:R-:W-:-:S03]  /*15c0*/  ISETP.GE.AND P2, PT, R17, RZ, PT ;  /* 0x000000ff1100720c */ /* 0x000fc60003f46270 */
[----:B------:R-:W-:Y:S01]  /*15d0*/  IMAD.MOV R5, RZ, RZ, -R15 ;  /* 0x000000ffff057224 */ /* 0x000fe200078e0a0f */
[----:B0-----:R-:W0:Y:S03]  /*15e0*/  MUFU.RCP R20, R20 ;  /* 0x0000001400147308 */ /* 0x001e260000001000 */
[----:B------:R-:W-:-:S05]  /*15f0*/  IMAD R19, R16, R5, R19 ;  /* 0x0000000510137224 */ /* 0x000fca00078e0213 */
[----:B------:R-:W-:Y:S01]  /*1600*/  ISETP.GT.U32.AND P5, PT, R6, R19, PT ;  /* 0x000000130600720c */ /* 0x000fe20003fa4070 */
[----:B0-----:R-:W-:Y:S01]  /*1610*/  VIADD R8, R20, 0xffffffe ;  /* 0x0ffffffe14087836 */ /* 0x001fe20000000000 */
[----:B------:R-:W-:-:S11]  /*1620*/  IABS R20, R18 ;  /* 0x0000001200147213 */ /* 0x000fd60000000000 */
[----:B------:R-:W-:Y:S01]  /*1630*/  @!P5 IMAD.IADD R19, R19, 0x1, -R16 ;  /* 0x000000011313d824 */ /* 0x000fe200078e0a10 */
[----:B------:R-:W-:Y:S01]  /*1640*/  LOP3.LUT R18, R18, R4, RZ, 0x3c, !PT ;  /* 0x0000000412127212 */ /* 0x000fe200078e3cff */
[----:B------:R0:W1:Y:S01]  /*1650*/  F2I.FTZ.U32.TRUNC.NTZ R9, R8 ;  /* 0x0000000800097305 */ /* 0x000062000021f000 */
[----:B------:R-:W-:Y:S02]  /*1660*/  @!P5 VIADD R15, R15, 0x1 ;  /* 0x000000010f0fd836 */ /* 0x000fe40000000000 */
[----:B------:R-:W-:Y:S02]  /*1670*/  ISETP.GE.U32.AND P3, PT, R19, R6, PT ;  /* 0x000000061300720c */ /* 0x000fe40003f66070 */
[----:B------:R-:W-:Y:S02]  /*1680*/  MOV R6, R16 ;  /* 0x0000001000067202 */ /* 0x000fe40000000f00 */
[----:B------:R-:W-:Y:S01]  /*1690*/  ISETP.GE.AND P1, PT, R18, RZ, PT ;  /* 0x000000ff1200720c */ /* 0x000fe20003f26270 */
[----:B0-----:R-:W-:-:S02]  /*16a0*/  HFMA2 R8, -RZ, RZ, 0, 0 ;  /* 0x00000000ff087431 */ /* 0x001fc400000001ff */
[----:B-1----:R-:W-:-:S06]  /*16b0*/  IMAD.MOV R21, RZ, RZ, -R9 ;  /* 0x000000ffff157224 */ /* 0x002fcc00078e0a09 */
[----:B------:R-:W-:Y:S02]  /*16c0*/  @P3 IADD3 R15, PT, PT, R15, 0x1, RZ ;  /* 0x000000010f0f3810 */ /* 0x000fe40007ffe0ff */
[----:B------:R-:W-:Y:S01]  /*16d0*/  ISETP.NE.AND P3, PT, R4, RZ, PT ;  /* 0x000000ff0400720c */ /* 0x000fe20003f65270 */
[----:B------:R-:W-:Y:S02]  /*16e0*/  IMAD R5, R21, R16, RZ ;  /* 0x0000001015057224 */ /* 0x000fe400078e02ff */
[----:B------:R-:W-:Y:S02]  /*16f0*/  @!P2 IMAD.MOV R15, RZ, RZ, -R15 ;  /* 0x000000ffff0fa224 */ /* 0x000fe400078e0a0f */
[----:B------:R-:W-:-:S04]  /*1700*/  IMAD.HI.U32 R5, R9, R5, R8 ;  /* 0x0000000509057227 */ /* 0x000fc800078e0008 */
[----:B------:R-:W-:-:S04]  /*1710*/  IMAD.MOV.U32 R9, RZ, RZ, R20 ;  /* 0x000000ffff097224 */ /* 0x000fc800078e0014 */
[----:B------:R-:W-:-:S04]  /*1720*/  IMAD.HI.U32 R8, R5, R9, RZ ;  /* 0x0000000905087227 */ /* 0x000fc800078e00ff */
[----:B------:R-:W-:-:S04]  /*1730*/  IMAD.MOV R20, RZ, RZ, -R8 ;  /* 0x000000ffff147224 */ /* 0x000fc800078e0a08 */
[----:B------:R-:W-:-:S05]  /*1740*/  IMAD R9, R16, R20, R9 ;  /* 0x0000001410097224 */ /* 0x000fca00078e0209 */
[----:B------:R-:W-:-:S13]  /*1750*/  ISETP.GT.U32.AND P6, PT, R6, R9, PT ;  /* 0x000000090600720c */ /* 0x000fda0003fc4070 */
[----:B------:R-:W-:Y:S02]  /*1760*/  @!P6 IMAD.IADD R9, R9, 0x1, -R16 ;  /* 0x000000010909e824 */ /* 0x000fe400078e0a10 */
[----:B------:R-:W-:Y:S02]  /*1770*/  @!P6 VIADD R8, R8, 0x1 ;  /* 0x000000010808e836 */ /* 0x000fe40000000000 */
[----:B------:R-:W-:Y:S01]  /*1780*/  IMAD R16, R7, 0x2, R10 ;  /* 0x0000000207107824 */ /* 0x000fe200078e020a */
[----:B------:R-:W-:Y:S02]  /*1790*/  ISETP.GE.U32.AND P4, PT, R9, R6, PT ;  /* 0x000000060900720c */ /* 0x000fe40003f86070 */
[----:B------:R-:W-:Y:S02]  /*17a0*/  LOP3.LUT R9, RZ, R4, RZ, 0x33, !PT ;  /* 0x00000004ff097212 */ /* 0x000fe400078e33ff */
[----:B------:R-:W-:Y:S02]  /*17b0*/  IADD3 R7, PT, PT, R2, R7, RZ ;  /* 0x0000000702077210 */ /* 0x000fe40007ffe0ff */
[----:B------:R-:W-:-:S07]  /*17c0*/  SEL R15, R9, R15, !P3 ;  /* 0x0000000f090f7207 */ /* 0x000fce0005800000 */
[----:B------:R-:W-:-:S04]  /*17d0*/  @P4 VIADD R8, R8, 0x1 ;  /* 0x0000000108084836 */ /* 0x000fc80000000000 */
[----:B------:R-:W-:Y:S01]  /*17e0*/  @!P1 IMAD.MOV R8, RZ, RZ, -R8 ;  /* 0x000000ffff089224 */ /* 0x000fe200078e0a08 */
[----:B------:R-:W-:-:S04]  /*17f0*/  ISETP.NE.AND P1, PT, R13, R14, PT ;  /* 0x0000000e0d00720c */ /* 0x000fc80003f25270 */
[----:B------:R-:W-:-:S04]  /*1800*/  SEL R8, R9, R8, !P3 ;  /* 0x0000000809087207 */ /* 0x000fc80005800000 */
[----:B------:R-:W-:-:S04]  /*1810*/  IADD3 R8, PT, PT, R15, -R8, RZ ;  /* 0x800000080f087210 */ /* 0x000fc80007ffe0ff */
[----:B------:R-:W-:-:S06]  /*1820*/  I2FP.F32.S32 R8, R8 ;  /* 0x0000000800087245 */ /* 0x000fcc0000201400 */
[----:B------:R-:W0:Y:S02]  /*1830*/  F2F.BF16.F32 R8, R8 ;  /* 0x0000000800087304 */ /* 0x000e240000202000 */
[----:B0-----:R-:W-:-:S06]  /*1840*/  IMAD.U32 R9, R8, 0x10000, RZ ;  /* 0x0001000008097824 */ /* 0x001fcc00078e00ff */
[----:B------:R-:W0:Y:S02]  /*1850*/  MUFU.RCP R9, R9 ;  /* 0x0000000900097308 */ /* 0x000e240000001000 */
[----:B0-----:R-:W-:-:S05]  /*1860*/  FADD.FTZ R15, R9, -RZ ;  /* 0x800000ff090f7221 */ /* 0x001fca0000010000 */
[----:B------:R-:W-:-:S05]  /*1870*/  F2FP.BF16.F32.PACK_AB R15, RZ, R15 ;  /* 0x0000000fff0f723e */ /* 0x000fca00000010ff */
[----:B------:R0:W-:Y:S01]  /*1880*/  STS.U16 [R16], R15 ;  /* 0x0000000f10007388 */ /* 0x0001e20000000400 */
[----:B------:R-:W-:Y:S05]  /*1890*/  @P1 BRA `(.L_x_192) ;  /* 0xfffffffc00241947 */ /* 0x000fea000383ffff */
.L_x_191:
[----:B------:R-:W-:Y:S05]  /*18a0*/  BSYNC.RECONVERGENT B1 ;  /* 0x0000000000017941 */ /* 0x000fea0003800200 */
.L_x_190:
[----:B------:R-:W-:Y:S05]  /*18b0*/  @!P0 BRA `(.L_x_189) ;  /* 0x0000000800c48947 */ /* 0x000fea0003800000 */
[----:B------:R-:W-:-:S04]  /*18c0*/  IABS R5, R4 ;  /* 0x0000000400057213 */ /* 0x000fc80000000000 */
[----:B------:R-:W1:Y:S08]  /*18d0*/  I2F.RP R4, R5 ;  /* 0x0000000500047306 */ /* 0x000e700000209400 */
[----:B-1----:R-:W1:Y:S02]  /*18e0*/  MUFU.RCP R4, R4 ;  /* 0x0000000400047308 */ /* 0x002e640000001000 */
[----:B-1----:R-:W-:-:S06]  /*18f0*/  VIADD R8, R4, 0xffffffe ;  /* 0x0ffffffe04087836 */ /* 0x002fcc0000000000 */
[----:B------:R1:W2:Y:S02]  /*1900*/  F2I.FTZ.U32.TRUNC.NTZ R9, R8 ;  /* 0x0000000800097305 */ /* 0x0002a4000021f000 */
[----:B-1----:R-:W-:Y:S02]  /*1910*/  IMAD.MOV.U32 R8, RZ, RZ, RZ ;  /* 0x000000ffff087224 */ /* 0x002fe400078e00ff */
[----:B--2---:R-:W-:-:S04]  /*1920*/  IMAD.MOV R6, RZ, RZ, -R9 ;  /* 0x000000ffff067224 */ /* 0x004fc800078e0a09 */
[----:B------:R-:W-:-:S04]  /*1930*/  IMAD R13, R6, R5, RZ ;  /* 0x00000005060d7224 */ /* 0x000fc800078e02ff */
[----:B------:R-:W-:-:S07]  /*1940*/  IMAD.HI.U32 R6, R9, R13, R8 ;  /* 0x0000000d09067227 */ /* 0x000fce00078e0008 */
.L_x_193:
[----:B-1----:R-:W1:Y:S08]  /*1950*/  LDC R4, c[0x0][0x3a0] ;  /* 0x0000e800ff047b82 */ /* 0x002e700000000800 */
[----:B------:R-:W2:Y:S01]  /*1960*/  LDC R20, c[0x0][0x398] ;  /* 0x0000e600ff147b82 */ /* 0x000ea20000000800 */
[----:B-1----:R-:W-:-:S04]  /*1970*/  IABS R8, R4 ;  /* 0x0000000400087213 */ /* 0x002fc80000000000 */
[----:B0-----:R-:W0:Y:S01]  /*1980*/  I2F.RP R16, R8 ;  /* 0x0000000800107306 */ /* 0x001e220000209400 */
[----:B--2---:R-:W-:-:S05]  /*1990*/  IMAD R22, R7, R20, RZ ;  /* 0x0000001407167224 */ /* 0x004fca00078e02ff */
[----:B------:R-:W-:Y:S02]  /*19a0*/  IADD3 R13, PT, PT, R3, R20, R22 ;  /* 0x00000014030d7210 */ /* 0x000fe40007ffe016 */
[----:B------:R-:W-:Y:S02]  /*19b0*/  IABS R25, R22 ;  /* 0x0000001600197213 */ /* 0x000fe40000000000 */
[----:B------:R-:W-:Y:S01]  /*19c0*/  IABS R17, R13 ;  /* 0x0000000d00117213 */ /* 0x000fe20000000000 */
[----:B0-----:R-:W0:Y:S01]  /*19d0*/  MUFU.RCP R16, R16 ;  /* 0x0000001000107308 */ /* 0x001e220000001000 */
[----:B------:R-:W-:-:S03]  /*19e0*/  LOP3.LUT R22, R22, R4, RZ, 0x3c, !PT ;  /* 0x0000000416167212 */ /* 0x000fc600078e3cff */
[----:B------:R-:W-:Y:S01]  /*19f0*/  IMAD.HI.U32 R9, R6, R17, RZ ;  /* 0x0000001106097227 */ /* 0x000fe200078e00ff */
[----:B------:R-:W-:-:S03]  /*1a00*/  ISETP.GE.AND P3, PT, R22, RZ, PT ;  /* 0x000000ff1600720c */ /* 0x000fc60003f66270 */
[----:B------:R-:W-:-:S04]  /*1a10*/  IMAD.MOV R18, RZ, RZ, -R9 ;  /* 0x000000ffff127224 */ /* 0x000fc800078e0a09 */
[----:B------:R-:W-:Y:S02]  /*1a20*/  IMAD R18, R8, R18, R17 ;  /* 0x0000001208127224 */ /* 0x000fe400078e0211 */
[----:B------:R-:W-:-:S03]  /*1a30*/  IMAD.IADD R17, R2, 0x1, R7 ;  /* 0x0000000102117824 */ /* 0x000fc600078e0207 */
[----:B------:R-:W-:Y:S02]  /*1a40*/  ISETP.GT.U32.AND P4, PT, R5, R18, PT ;  /* 0x000000120500720c */ /* 0x000fe40003f84070 */
[----:B0-----:R-:W-:Y:S02]  /*1a50*/  IADD3 R14, PT, PT, R16, 0xffffffe, RZ ;  /* 0x0ffffffe100e7810 */ /* 0x001fe40007ffe0ff */
[----:B------:R-:W-:Y:S02]  /*1a60*/  IADD3 R19, PT, PT, R2, 0x1, R17 ;  /* 0x0000000102137810 */ /* 0x000fe40007ffe011 */
[----:B------:R0:W1:Y:S03]  /*1a70*/  F2I.FTZ.U32.TRUNC.NTZ R15, R14 ;  /* 0x0000000e000f7305 */ /* 0x000066000021f000 */
[----:B------:R-:W-:-:S04]  /*1a80*/  IMAD R16, R19, R20, R3 ;  /* 0x0000001413107224 */ /* 0x000fc800078e0203 */
[----:B------:R-:W-:Y:S01]  /*1a90*/  @!P4 IMAD.IADD R18, R18, 0x1, -R8 ;  /* 0x000000011212c824 */ /* 0x000fe200078e0a08 */
[----:B------:R-:W-:Y:S01]  /*1aa0*/  @!P4 IADD3 R9, PT, PT, R9, 0x1, RZ ;  /* 0x000000010909c810 */ /* 0x000fe20007ffe0ff */
[----:B0-----:R-:W-:-:S03]  /*1ab0*/  HFMA2 R14, -RZ, RZ, 0, 0 ;  /* 0x00000000ff0e7431 */ /* 0x001fc600000001ff */
[----:B------:R-:W-:Y:S02]  /*1ac0*/  ISETP.GE.U32.AND P1, PT, R18, R5, PT ;  /* 0x000000051200720c */ /* 0x000fe40003f26070 */
[----:B------:R-:W-:Y:S01]  /*1ad0*/  MOV R5, R8 ;  /* 0x0000000800057202 */ /* 0x000fe20000000f00 */
[----:B-1----:R-:W-:-:S04]  /*1ae0*/  IMAD.MOV R21, RZ, RZ, -R15 ;  /* 0x000000ffff157224 */ /* 0x002fc800078e0a0f */
[----:B------:R-:W-:-:S04]  /*1af0*/  IMAD R21, R21, R8, RZ ;  /* 0x0000000815157224 */ /* 0x000fc800078e02ff */
[----:B------:R-:W-:-:S04]  /*1b00*/  IMAD.HI.U32 R6, R15, R21, R14 ;  /* 0x000000150f067227 */ /* 0x000fc800078e000e */
[----:B------:R-:W-:Y:S02]  /*1b10*/  IMAD R14, R17, R20, RZ ;  /* 0x00000014110e7224 */ /* 0x000fe400078e02ff */
[----:B------:R-:W-:-:S03]  /*1b20*/  IMAD.HI.U32 R21, R6, R25, RZ ;  /* 0x0000001906157227 */ /* 0x000fc600078e00ff */
[----:B------:R-:W-:Y:S01]  /*1b30*/  IADD3 R23, PT, PT, R3, R20, R14 ;  /* 0x0000001403177210 */ /* 0x000fe20007ffe00e */
[----:B------:R-:W-:Y:S02]  /*1b40*/  IMAD.MOV R24, RZ, RZ, -R21 ;  /* 0x000000ffff187224 */ /* 0x000fe400078e0a15 */
[----:B------:R-:W-:Y:S01]  /*1b50*/  IMAD.IADD R15, R2, 0x1, R19 ;  /* 0x00000001020f7824 */ /* 0x000fe200078e0213 */
[----:B------:R-:W-:Y:S01]  /*1b60*/  IABS R22, R23 ;  /* 0x0000001700167213 */ /* 0x000fe20000000000 */
[----:B------:R-:W-:Y:S01]  /*1b70*/  IMAD R25, R8, R24, R25 ;  /* 0x0000001808197224 */ /* 0x000fe200078e0219 */
[----:B------:R-:W-:Y:S01]  /*1b80*/  LOP3.LUT R24, R13, R4, RZ, 0x3c, !PT ;  /* 0x000000040d187212 */ /* 0x000fe200078e3cff */
[-C--:B------:R-:W-:Y:S02]  /*1b90*/  IMAD R17, R15, R20.reuse, R3 ;  /* 0x000000140f117224 */ /* 0x080fe400078e0203 */
[-CC-:B------:R-:W-:Y:S01]  /*1ba0*/  IMAD R19, R19, R20.reuse, -R20.reuse ;  /* 0x0000001413137224 */ /* 0x180fe200078e0a14 */
[----:B------:R-:W-:Y:S01]  /*1bb0*/  ISETP.GT.U32.AND P6, PT, R5, R25, PT ;  /* 0x000000190500720c */ /* 0x000fe20003fc4070 */
[----:B------:R-:W-:Y:S01]  /*1bc0*/  IMAD R15, R15, R20, -R20 ;  /* 0x000000140f0f7224 */ /* 0x000fe200078e0a14 */
[----:B------:R-:W-:Y:S01]  /*1bd0*/  IABS R20, R14 ;  /* 0x0000000e00147213 */ /* 0x000fe20000000000 */
[----:B------:R-:W-:Y:S01]  /*1be0*/  IMAD.HI.U32 R13, R6, R22, RZ ;  /* 0x00000016060d7227 */ /* 0x000fe200078e00ff */
[----:B------:R-:W-:-:S02]  /*1bf0*/  LOP3.LUT R14, R14, R4, RZ, 0x3c, !PT ;  /* 0x000000040e0e7212 */ /* 0x000fc400078e3cff */
[----:B------:R-:W-:Y:S01]  /*1c00*/  ISETP.GE.AND P0, PT, R24, RZ, PT ;  /* 0x000000ff1800720c */ /* 0x000fe20003f06270 */
[----:B------:R-:W-:Y:S01]  /*1c10*/  IMAD.HI.U32 R18, R6, R20, RZ ;  /* 0x0000001406127227 */ /* 0x000fe200078e00ff */
[----:B------:R-:W-:Y:S02]  /*1c20*/  ISETP.GE.AND P2, PT, R14, RZ, PT ;  /* 0x000000ff0e00720c */ /* 0x000fe40003f46270 */
[----:B------:R-:W-:Y:S01]  /*1c30*/  IABS R24, R16 ;  /* 0x0000001000187213 */ /* 0x000fe20000000000 */
[----:B------:R-:W-:Y:S01]  /*1c40*/  IMAD.MOV R14, RZ, RZ, -R18 ;  /* 0x000000ffff0e7224 */ /* 0x000fe200078e0a12 */
[----:B------:R-:W-:Y:S01]  /*1c50*/  LOP3.LUT R16, R16, R4, RZ, 0x3c, !PT ;  /* 0x0000000410107212 */ /* 0x000fe200078e3cff */
[----:B------:R-:W-:Y:S01]  /*1c60*/  @!P6 IMAD.IADD R25, R25, 0x1, -R8 ;  /* 0x000000011919e824 */ /* 0x000fe200078e0a08 */
[----:B------:R-:W-:Y:S01]  /*1c70*/  @!P6 IADD3 R21, PT, PT, R21, 0x1, RZ ;  /* 0x000000011515e810 */ /* 0x000fe20007ffe0ff */
[----:B------:R-:W-:Y:S02]  /*1c80*/  IMAD.MOV R26, RZ, RZ, -R13 ;  /* 0x000000ffff1a7224 */ /* 0x000fe400078e0a0d */
[----:B------:R-:W-:Y:S01]  /*1c90*/  IMAD R20, R8, R14, R20 ;  /* 0x0000000e08147224 */ /* 0x000fe200078e0214 */
[----:B------:R-:W-:Y:S01]  /*1ca0*/  ISETP.GE.U32.AND P5, PT, R25, R5, PT ;  /* 0x000000051900720c */ /* 0x000fe20003fa6070 */
[----:B------:R-:W-:-:S04]  /*1cb0*/  IMAD.HI.U32 R14, R6, R24, RZ ;  /* 0x00000018060e7227 */ /* 0x000fc800078e00ff */
[C---:B------:R-:W-:Y:S01]  /*1cc0*/  IMAD R22, R8.reuse, R26, R22 ;  /* 0x0000001a08167224 */ /* 0x040fe200078e0216 */
[----:B------:R-:W-:Y:S01]  /*1cd0*/  IABS R26, R19 ;  /* 0x00000013001a7213 */ /* 0x000fe20000000000 */
[----:B------:R-:W-:Y:S01]  /*1ce0*/  IMAD.MOV R25, RZ, RZ, -R14 ;  /* 0x000000ffff197224 */ /* 0x000fe200078e0a0e */
[----:B------:R-:W-:Y:S01]  /*1cf0*/  LOP3.LUT R19, R19, R4, RZ, 0x3c, !PT ;  /* 0x0000000413137212 */ /* 0x000fe200078e3cff */
[----:B------:R-:W-:Y:S01]  /*1d00*/  @P1 VIADD R9, R9, 0x1 ;  /* 0x0000000109091836 */ /* 0x000fe20000000000 */
[----:B------:R-:W-:Y:S01]  /*1d10*/  ISETP.GT.U32.AND P4, PT, R5, R22, PT ;  /* 0x000000160500720c */ /* 0x000fe20003f84070 */
[----:B------:R-:W-:Y:S01]  /*1d20*/  IMAD R24, R8, R25, R24 ;  /* 0x0000001908187224 */ /* 0x000fe200078e0218 */
[----:B------:R-:W-:Y:S01]  /*1d30*/  LOP3.LUT R25, R23, R4, RZ, 0x3c, !PT ;  /* 0x0000000417197212 */ /* 0x000fe200078e3cff */
[----:B------:R-:W-:Y:S01]  /*1d40*/  @!P0 IMAD.MOV R9, RZ, RZ, -R9 ;  /* 0x000000ffff098224 */ /* 0x000fe200078e0a09 */
[C---:B------:R-:W-:Y:S01]  /*1d50*/  ISETP.GT.U32.AND P0, PT, R5.reuse, R20, PT ;  /* 0x000000140500720c */ /* 0x040fe20003f04070 */
[----:B------:R-:W-:Y:S01]  /*1d60*/  IMAD.HI.U32 R23, R6, R26, RZ ;  /* 0x0000001a06177227 */ /* 0x000fe200078e00ff */
[----:B------:R-:W-:-:S02]  /*1d70*/  ISETP.GT.U32.AND P1, PT, R5, R24, PT ;  /* 0x000000180500720c */ /* 0x000fc40003f24070 */
[----:B------:R-:W-:Y:S01]  /*1d80*/  ISETP.GE.AND P6, PT, R25, RZ, PT ;  /* 0x000000ff1900720c */ /* 0x000fe20003fc6270 */
[----:B------:R-:W-:Y:S02]  /*1d90*/  @P5 VIADD R21, R21, 0x1 ;  /* 0x0000000115155836 */ /* 0x000fe40000000000 */
[----:B------:R-:W-:Y:S02]  /*1da0*/  IMAD.MOV R25, RZ, RZ, -R23 ;  /* 0x000000ffff197224 */ /* 0x000fe400078e0a17 */
[----:B------:R-:W-:Y:S02]  /*1db0*/  @!P4 IMAD.IADD R22, R22, 0x1, -R8 ;  /* 0x000000011616c824 */ /* 0x000fe400078e0a08 */
[----:B------:R-:W-:Y:S02]  /*1dc0*/  @!P4 VIADD R13, R13, 0x1 ;  /* 0x000000010d0dc836 */ /* 0x000fe40000000000 */
[----:B------:R-:W-:Y:S01]  /*1dd0*/  IMAD R26, R8, R25, R26 ;  /* 0x00000019081a7224 */ /* 0x000fe200078e021a */
[----:B------:R-:W-:Y:S01]  /*1de0*/  ISETP.GE.U32.AND P5, PT, R22, R5, PT ;  /* 0x000000051600720c */ /* 0x000fe20003fa6070 */
[----:B------:R-:W-:Y:S01]  /*1df0*/  @!P1 IMAD.IADD R24, R24, 0x1, -R8 ;  /* 0x0000000118189824 */ /* 0x000fe200078e0a08 */
[----:B------:R-:W-:Y:S01]  /*1e00*/  IABS R22, R17 ;  /* 0x0000001100167213 */ /* 0x000fe20000000000 */
[----:B------:R-:W-:Y:S01]  /*1e10*/  @!P3 IMAD.MOV R21, RZ, RZ, -R21 ;  /* 0x000000ffff15b224 */ /* 0x000fe200078e0a15 */
[----:B------:R-:W-:Y:S01]  /*1e20*/  @!P0 IADD3 R20, PT, PT, R20, -R8, RZ ;  /* 0x8000000814148210 */ /* 0x000fe20007ffe0ff */
[----:B------:R-:W-:Y:S01]  /*1e30*/  @!P1 VIADD R14, R14, 0x1 ;  /* 0x000000010e0e9836 */ /* 0x000fe20000000000 */
[----:B------:R-:W-:Y:S01]  /*1e40*/  ISETP.GE.U32.AND P4, PT, R24, R5, PT ;  /* 0x000000051800720c */ /* 0x000fe20003f86070 */
[----:B------:R-:W-:Y:S01]  /*1e50*/  IMAD.HI.U32 R24, R6, R22, RZ ;  /* 0x0000001606187227 */ /* 0x000fe200078e00ff */
[----:B------:R-:W-:-:S02]  /*1e60*/  IABS R25, R15 ;  /* 0x0000000f00197213 */ /* 0x000fc40000000000 */
[----:B------:R-:W-:Y:S01]  /*1e70*/  ISETP.GE.U32.AND P3, PT, R20, R5, PT ;  /* 0x000000051400720c */ /* 0x000fe20003f66070 */
[----:B------:R-:W-:Y:S01]  /*1e80*/  IMAD.MOV R27, RZ, RZ, -R24 ;  /* 0x000000ffff1b7224 */ /* 0x000fe200078e0a18 */
[----:B------:R-:W-:Y:S01]  /*1e90*/  @!P0 IADD3 R18, PT, PT, R18, 0x1, RZ ;  /* 0x0000000112128810 */ /* 0x000fe20007ffe0ff */
[----:B------:R-:W-:Y:S01]  /*1ea0*/  IMAD.HI.U32 R20, R6, R25, RZ ;  /* 0x0000001906147227 */ /* 0x000fe200078e00ff */
[----:B------:R-:W-:Y:S02]  /*1eb0*/  @P5 IADD3 R13, PT, PT, R13, 0x1, RZ ;  /* 0x000000010d0d5810 */ /* 0x000fe40007ffe0ff */
[----:B------:R-:W-:Y:S01]  /*1ec0*/  ISETP.GT.U32.AND P5, PT, R5, R26, PT ;  /* 0x0000001a0500720c */ /* 0x000fe20003fa4070 */
[C---:B------:R-:W-:Y:S01]  /*1ed0*/  IMAD R22, R8.reuse, R27, R22 ;  /* 0x0000001b08167224 */ /* 0x040fe200078e0216 */
[-C--:B------:R-:W-:Y:S01]  /*1ee0*/  LOP3.LUT R17, R17, R4.reuse, RZ, 0x3c, !PT ;  /* 0x0000000411117212 */ /* 0x080fe200078e3cff */
[----:B------:R-:W-:Y:S01]  /*1ef0*/  IMAD.MOV R27, RZ, RZ, -R20 ;  /* 0x000000ffff1b7224 */ /* 0x000fe200078e0a14 */
[----:B------:R-:W-:Y:S01]  /*1f00*/  LOP3.LUT R15, R15, R4, RZ, 0x3c, !PT ;  /* 0x000000040f0f7212 */ /* 0x000fe200078e3cff */
[----:B------:R-:W-:Y:S01]  /*1f10*/  @!P6 IMAD.MOV R13, RZ, RZ, -R13 ;  /* 0x000000ffff0de224 */ /* 0x000fe200078e0a0d */
[----:B------:R-:W-:Y:S01]  /*1f20*/  ISETP.GT.U32.AND P6, PT, R5, R22, PT ;  /* 0x000000160500720c */ /* 0x000fe20003fc4070 */
[----:B------:R-:W-:Y:S01]  /*1f30*/  IMAD R25, R8, R27, R25 ;  /* 0x0000001b08197224 */ /* 0x000fe200078e0219 */
[----:B------:R-:W-:Y:S01]  /*1f40*/  @P4 IADD3 R14, PT, PT, R14, 0x1, RZ ;  /* 0x000000010e0e4810 */ /* 0x000fe20007ffe0ff */
[----:B------:R-:W-:Y:S01]  /*1f50*/  @P3 VIADD R18, R18, 0x1 ;  /* 0x0000000112123836 */ /* 0x000fe20000000000 */
[----:B------:R-:W-:-:S02]  /*1f60*/  ISETP.GE.AND P4, PT, R19, RZ, PT ;  /* 0x000000ff1300720c */ /* 0x000fc40003f86270 */
[----:B------:R-:W-:Y:S01]  /*1f70*/  ISETP.GT.U32.AND P0, PT, R5, R25, PT ;  /* 0x000000190500720c */ /* 0x000fe20003f04070 */
[--C-:B------:R-:W-:Y:S01]  /*1f80*/  @!P5 IMAD.IADD R26, R26, 0x1, -R8.reuse ;  /* 0x000000011a1ad824 */ /* 0x100fe200078e0a08 */
[----:B------:R-:W-:Y:S01]  /*1f90*/  @!P2 IADD3 R18, PT, PT, -R18, RZ, RZ ;  /* 0x000000ff1212a210 */ /* 0x000fe20007ffe1ff */
[----:B------:R-:W-:Y:S01]  /*1fa0*/  @!P5 VIADD R23, R23, 0x1 ;  /* 0x000000011717d836 */ /* 0x000fe20000000000 */
[----:B------:R-:W-:Y:S02]  /*1fb0*/  ISETP.GE.AND P1, PT, R16, RZ, PT ;  /* 0x000000ff1000720c */ /* 0x000fe40003f26270 */
[----:B------:R-:W-:Y:S01]  /*1fc0*/  ISETP.GE.U32.AND P3, PT, R26, R5, PT ;  /* 0x000000051a00720c */ /* 0x000fe20003f66070 */
[----:B------:R-:W-:Y:S02]  /*1fd0*/  @!P6 IMAD.IADD R22, R22, 0x1, -R8 ;  /* 0x000000011616e824 */ /* 0x000fe400078e0a08 */
[----:B------:R-:W-:Y:S01]  /*1fe0*/  @!P6 VIADD R24, R24, 0x1 ;  /* 0x000000011818e836 */ /* 0x000fe20000000000 */
[----:B------:R-:W-:-:S02]  /*1ff0*/  ISETP.GE.AND P6, PT, R17, RZ, PT ;  /* 0x000000ff1100720c */ /* 0x000fc40003fc6270 */
[-C--:B------:R-:W-:Y:S01]  /*2000*/  ISETP.GE.U32.AND P5, PT, R22, R5.reuse, PT ;  /* 0x000000051600720c */ /* 0x080fe20003fa6070 */
[----:B------:R-:W-:Y:S01]  /*2010*/  @!P0 IMAD.IADD R25, R25, 0x1, -R8 ;  /* 0x0000000119198824 */ /* 0x000fe200078e0a08 */
[----:B------:R-:W-:Y:S01]  /*2020*/  LOP3.LUT R8, RZ, R4, RZ, 0x33, !PT ;  /* 0x00000004ff087212 */ /* 0x000fe200078e33ff */
[----:B------:R-:W-:Y:S01]  /*2030*/  @!P0 VIADD R20, R20, 0x1 ;  /* 0x0000000114148836 */ /* 0x000fe20000000000 */
[----:B------:R-:W-:Y:S02]  /*2040*/  ISETP.GE.AND P0, PT, R15, RZ, PT ;  /* 0x000000ff0f00720c */ /* 0x000fe40003f06270 */
[----:B------:R-:W-:Y:S01]  /*2050*/  ISETP.GE.U32.AND P2, PT, R25, R5, PT ;  /* 0x000000051900720c */ /* 0x000fe20003f46070 */
[----:B------:R-:W-:Y:S01]  /*2060*/  @P3 VIADD R23, R23, 0x1 ;  /* 0x0000000117173836 */ /* 0x000fe20000000000 */
[----:B------:R-:W-:Y:S02]  /*2070*/  ISETP.NE.AND P3, PT, R4, RZ, PT ;  /* 0x000000ff0400720c */ /* 0x000fe40003f65270 */
[----:B------:R-:W-:Y:S01]  /*2080*/  @!P1 IADD3 R14, PT, PT, -R14, RZ, RZ ;  /* 0x000000ff0e0e9210 */ /* 0x000fe20007ffe1ff */
[----:B------:R-:W-:Y:S01]  /*2090*/  @!P4 IMAD.MOV R23, RZ, RZ, -R23 ;  /* 0x000000ffff17c224 */ /* 0x000fe200078e0a17 */
[----:B------:R-:W-:-:S02]  /*20a0*/  SEL R16, R8, R9, !P3 ;  /* 0x0000000908107207 */ /* 0x000fc40005800000 */
[----:B------:R-:W-:Y:S02]  /*20b0*/  @P5 IADD3 R24, PT, PT, R24, 0x1, RZ ;  /* 0x0000000118185810 */ /* 0x000fe40007ffe0ff */
[C---:B------:R-:W-:Y:S02]  /*20c0*/  SEL R21, R8.reuse, R21, !P3 ;  /* 0x0000001508157207 */ /* 0x040fe40005800000 */
[----:B------:R-:W-:Y:S01]  /*20d0*/  SEL R22, R8, R13, !P3 ;  /* 0x0000000d08167207 */ /* 0x000fe20005800000 */
[----:B------:R-:W-:Y:S01]  /*20e0*/  @P2 VIADD R20, R20, 0x1 ;  /* 0x0000000114142836 */ /* 0x000fe20000000000 */
[C---:B------:R-:W-:Y:S01]  /*20f0*/  SEL R9, R8.reuse, R18, !P3 ;  /* 0x0000001208097207 */ /* 0x040fe20005800000 */
[----:B------:R-:W-:Y:S01]  /*2100*/  @!P6 IMAD.MOV R24, RZ, RZ, -R24 ;  /* 0x000000ffff18e224 */ /* 0x000fe200078e0a18 */
[C---:B------:R-:W-:Y:S01]  /*2110*/  SEL R14, R8.reuse, R14, !P3 ;  /* 0x0000000e080e7207 */ /* 0x040fe20005800000 */
[----:B------:R-:W-:Y:S01]  /*2120*/  @!P0 IMAD.MOV R20, RZ, RZ, -R20 ;  /* 0x000000ffff148224 */ /* 0x000fe200078e0a14 */
[----:B------:R-:W-:Y:S01]  /*2130*/  SEL R23, R8, R23, !P3 ;  /* 0x0000001708177207 */ /* 0x000fe20005800000 */
[----:B------:R-:W-:Y:S01]  /*2140*/  IMAD.IADD R21, R16, 0x1, -R21 ;  /* 0x0000000110157824 */ /* 0x000fe200078e0a15 */
[----:B------:R-:W-:Y:S01]  /*2150*/  SEL R15, R8, R24, !P3 ;  /* 0x00000018080f7207 */ /* 0x000fe20005800000 */
[----:B------:R-:W-:Y:S01]  /*2160*/  IMAD.IADD R9, R22, 0x1, -R9 ;  /* 0x0000000116097824 */ /* 0x000fe200078e0a09 */
[----:B------:R-:W-:-:S02]  /*2170*/  SEL R8, R8, R20, !P3 ;  /* 0x0000001408087207 */ /* 0x000fc40005800000 */
[----:B------:R-:W-:Y:S02]  /*2180*/  IADD3 R23, PT, PT, R14, -R23, RZ ;  /* 0x800000170e177210 */ /* 0x000fe40007ffe0ff */
[----:B------:R-:W-:Y:S01]  /*2190*/  I2FP.F32.S32 R13, R21 ;  /* 0x00000015000d7245 */ /* 0x000fe20000201400 */
[----:B------:R-:W-:Y:S01]  /*21a0*/  IMAD.IADD R8, R15, 0x1, -R8 ;  /* 0x000000010f087824 */ /* 0x000fe200078e0a08 */
[----:B------:R-:W-:Y:S02]  /*21b0*/  I2FP.F32.S32 R9, R9 ;  /* 0x0000000900097245 */ /* 0x000fe40000201400 */
[----:B------:R-:W-:Y:S02]  /*21c0*/  I2FP.F32.S32 R23, R23 ;  /* 0x0000001700177245 */ /* 0x000fe40000201400 */
[----:B------:R-:W-:Y:S01]  /*21d0*/  I2FP.F32.S32 R16, R8 ;  /* 0x0000000800107245 */ /* 0x000fe20000201400 */
[----:B------:R-:W0:Y:S08]  /*21e0*/  F2F.BF16.F32 R13, R13 ;  /* 0x0000000d000d7304 */ /* 0x000e300000202000 */
[----:B------:R-:W1:Y:S01]  /*21f0*/  F2F.BF16.F32 R9, R9 ;  /* 0x0000000900097304 */ /* 0x000e620000202000 */
[----:B0-----:R-:W-:-:S07]  /*2200*/  IMAD.U32 R8, R13, 0x10000, RZ ;  /* 0x000100000d087824 */ /* 0x001fce00078e00ff */
[----:B------:R-:W0:Y:S01]  /*2210*/  F2F.BF16.F32 R23, R23 ;  /* 0x0000001700177304 */ /* 0x000e220000202000 */
[----:B-1----:R-:W-:-:S07]  /*2220*/  IMAD.U32 R15, R9, 0x10000, RZ ;  /* 0x00010000090f7824 */ /* 0x002fce00078e00ff */
[----:B------:R-:W1:Y:S01]  /*2230*/  F2F.BF16.F32 R16, R16 ;  /* 0x0000001000107304 */ /* 0x000e620000202000 */
[----:B------:R-:W-:Y:S02]  /*2240*/  IMAD R9, R7, 0x2, R10 ;  /* 0x0000000207097824 */ /* 0x000fe400078e020a */
[C---:B------:R-:W-:Y:S02]  /*2250*/  IMAD R7, R2.reuse, 0x4, R7 ;  /* 0x0000000402077824 */ /* 0x040fe400078e0207 */
[----:B------:R-:W-:Y:S01]  /*2260*/  IMAD R13, R2, 0x2, R9 ;  /* 0x00000002020d7824 */ /* 0x000fe200078e0209 */
[----:B0-----:R-:W-:Y:S02]  /*2270*/  SHF.L.U32 R17, R23, 0x10, RZ ;  /* 0x0000001017117819 */ /* 0x001fe400000006ff */
[----:B------:R-:W0:Y:S01]  /*2280*/  MUFU.RCP R8, R8 ;  /* 0x0000000800087308 */ /* 0x000e220000001000 */
[----:B------:R-:W-:Y:S01]  /*2290*/  ISETP.GE.AND P0, PT, R7, R4, PT ;  /* 0x000000040700720c */ /* 0x000fe20003f06270 */
[----:B-1----:R-:W-:-:S06]  /*22a0*/  IMAD.U32 R18, R16, 0x10000, RZ ;  /* 0x0001000010127824 */ /* 0x002fcc00078e00ff */
[----:B------:R-:W1:Y:S08]  /*22b0*/  MUFU.RCP R15, R15 ;  /* 0x0000000f000f7308 */ /* 0x000e700000001000 */
[----:B------:R-:W2:Y:S01]  /*22c0*/  MUFU.RCP R17, R17 ;  /* 0x0000001100117308 */ /* 0x000ea20000001000 */
[----:B0-----:R-:W-:-:S05]  /*22d0*/  FADD.FTZ R14, R8, -RZ ;  /* 0x800000ff080e7221 */ /* 0x001fca0000010000 */
[----:B------:R-:W-:Y:S02]  /*22e0*/  F2FP.BF16.F32.PACK_AB R14, RZ, R14 ;  /* 0x0000000eff0e723e */ /* 0x000fe400000010ff */
[----:B------:R-:W0:Y:S01]  /*22f0*/  MUFU.RCP R18, R18 ;  /* 0x0000001200127308 */ /* 0x000e220000001000 */
[----:B-1----:R-:W-:Y:S01]  /*2300*/  FADD.FTZ R16, R15, -RZ ;  /* 0x800000ff0f107221 */ /* 0x002fe20000010000 */
[C---:B------:R-:W-:Y:S01]  /*2310*/  LEA R15, R2.reuse, R13, 0x1 ;  /* 0x0000000d020f7211 */ /* 0x040fe200078e08ff */
[----:B------:R1:W-:Y:S03]  /*2320*/  STS.U16 [R9], R14 ;  /* 0x0000000e09007388 */ /* 0x0003e60000000400 */
[----:B------:R-:W-:Y:S01]  /*2330*/  F2FP.BF16.F32.PACK_AB R16, RZ, R16 ;  /* 0x00000010ff10723e */ /* 0x000fe200000010ff */
[----:B--2---:R-:W-:Y:S01]  /*2340*/  FADD.FTZ R8, R17, -RZ ;  /* 0x800000ff11087221 */ /* 0x004fe20000010000 */
[----:B------:R-:W-:-:S03]  /*2350*/  IMAD R17, R2, 0x2, R15 ;  /* 0x0000000202117824 */ /* 0x000fc600078e020f */
[----:B------:R1:W-:Y:S01]  /*2360*/  STS.U16 [R13], R16 ;  /* 0x000000100d007388 */ /* 0x0003e20000000400 */
[----:B------:R-:W-:Y:S01]  /*2370*/  F2FP.BF16.F32.PACK_AB R8, RZ, R8 ;  /* 0x00000008ff08723e */ /* 0x000fe200000010ff */
[----:B0-----:R-:W-:-:S04]  /*2380*/  FADD.FTZ R19, R18, -RZ ;  /* 0x800000ff12137221 */ /* 0x001fc80000010000 */
[----:B------:R1:W-:Y:S01]  /*2390*/  STS.U16 [R15], R8 ;  /* 0x000000080f007388 */ /* 0x0003e20000000400 */
[----:B------:R-:W-:-:S05]  /*23a0*/  F2FP.BF16.F32.PACK_AB R19, RZ, R19 ;  /* 0x00000013ff13723e */ /* 0x000fca00000010ff */
[----:B------:R1:W-:Y:S01]  /*23b0*/  STS.U16 [R17], R19 ;  /* 0x0000001311007388 */ /* 0x0003e20000000400 */
[----:B------:R-:W-:Y:S05]  /*23c0*/  @!P0 BRA `(.L_x_193) ;  /* 0xfffffff400608947 */ /* 0x000fea000383ffff */
.L_x_189:
[----:B------:R-:W-:Y:S05]  /*23d0*/  BSYNC.RECONVERGENT B0 ;  /* 0x0000000000007941 */ /* 0x000fea0003800200 */
.L_x_188:
[----:B------:R-:W2:Y:S01]  /*23e0*/  LDCU UR8, c[0x0][0x3a4] ;  /* 0x00007480ff0877ac */ /* 0x000ea20008000800 */
[----:B------:R-:W-:Y:S01]  /*23f0*/  BSSY.RECONVERGENT B0, `(.L_x_194) ;  /* 0x000011e000007945 */ /* 0x000fe20003800200 */
[----:B------:R-:W3:Y:S01]  /*2400*/  LDCU UR5, c[0x0][0x39c] ;  /* 0x00007380ff0577ac */ /* 0x000ee20008000800 */
[----:B------:R-:W4:Y:S01]  /*2410*/  LDCU UR9, c[0x0][0x3a4] ;  /* 0x00007480ff0977ac */ /* 0x000f220008000800 */
[----:B------:R-:W0:Y:S01]  /*2420*/  LDCU UR10, c[0x0][0x3a4] ;  /* 0x00007480ff0a77ac */ /* 0x000e220008000800 */
[----:B--2---:R-:W-:-:S05]  /*2430*/  IMAD.U32 R3, RZ, RZ, UR8 ;  /* 0x00000008ff037e24 */ /* 0x004fca000f8e00ff */
[----:B------:R-:W-:-:S13]  /*2440*/  ISETP.GE.AND P0, PT, R0, R3, PT ;  /* 0x000000030000720c */ /* 0x000fda0003f06270 */
[----:B0--34-:R-:W-:Y:S05]  /*2450*/  @P0 BRA `(.L_x_195) ;  /* 0x00000010005c0947 */ /* 0x019fea0003800000 */
[----:B-1----:R-:W0:Y:S01]  /*2460*/  I2F.U32.RP R9, R2 ;  /* 0x0000000200097306 */ /* 0x002e220000209000 */
[C---:B------:R-:W-:Y:S01]  /*2470*/  IMAD.IADD R8, R2.reuse, 0x1, R0 ;  /* 0x0000000102087824 */ /* 0x040fe200078e0200 */
[----:B------:R-:W-:Y:S01]  /*2480*/  ISETP.NE.U32.AND P2, PT, R2, RZ, PT ;  /* 0x000000ff0200720c */ /* 0x000fe20003f45070 */
[----:B------:R-:W-:Y:S01]  /*2490*/  IMAD.MOV R13, RZ, RZ, -R2 ;  /* 0x000000ffff0d7224 */ /* 0x000fe200078e0a02 */
[----:B------:R-:W-:Y:S02]  /*24a0*/  BSSY.RECONVERGENT B1, `(.L_x_196) ;  /* 0x000005f000017945 */ /* 0x000fe40003800200 */
[CC--:B------:R-:W-:Y:S02]  /*24b0*/  ISETP.GE.U32.AND P0, PT, R8.reuse, R3.reuse, PT ;  /* 0x000000030800720c */ /* 0x0c0fe40003f06070 */
[----:B------:R-:W-:Y:S02]  /*24c0*/  VIMNMX.U32 R6, PT, PT, R8, R3, !PT ;  /* 0x0000000308067248 */ /* 0x000fe40007fe0000 */
[----:B------:R-:W-:Y:S01]  /*24d0*/  SEL R7, RZ, 0x1, P0 ;  /* 0x00000001ff077807 */ /* 0x000fe20000000000 */
[----:B0-----:R-:W0:Y:S02]  /*24e0*/  MUFU.RCP R9, R9 ;  /* 0x0000000900097308 */ /* 0x001e240000001000 */
[----:B0-----:R-:W-:-:S06]  /*24f0*/  IADD3 R4, PT, PT, R9, 0xffffffe, RZ ;  /* 0x0ffffffe09047810 */ /* 0x001fcc0007ffe0ff */
[----:B------:R0:W1:Y:S02]  /*2500*/  F2I.FTZ.U32.TRUNC.NTZ R5, R4 ;  /* 0x0000000400057305 */ /* 0x000064000021f000 */
[----:B0-----:R-:W-:Y:S02]  /*2510*/  IMAD.MOV.U32 R4, RZ, RZ, RZ ;  /* 0x000000ffff047224 */ /* 0x001fe400078e00ff */
[----:B-1----:R-:W-:-:S04]  /*2520*/  IMAD R13, R13, R5, RZ ;  /* 0x000000050d0d7224 */ /* 0x002fc800078e02ff */
[----:B------:R-:W-:Y:S01]  /*2530*/  IMAD.HI.U32 R14, R5, R13, R4 ;  /* 0x0000000d050e7227 */ /* 0x000fe200078e0004 */
[----:B------:R-:W-:-:S05]  /*2540*/  IADD3 R5, PT, PT, R6, -R8, -R7 ;  /* 0x8000000806057210 */ /* 0x000fca0007ffe807 */
[----:B------:R-:W-:-:S05]  /*2550*/  IMAD.HI.U32 R4, R14, R5, RZ ;  /* 0x000000050e047227 */ /* 0x000fca00078e00ff */
[----:B------:R-:W-:-:S05]  /*2560*/  IADD3 R6, PT, PT, -R4, RZ, RZ ;  /* 0x000000ff04067210 */ /* 0x000fca0007ffe1ff */
[----:B------:R-:W-:-:S05]  /*2570*/  IMAD R5, R2, R6, R5 ;  /* 0x0000000602057224 */ /* 0x000fca00078e0205 */
[----:B------:R-:W-:-:S13]  /*2580*/  ISETP.GE.U32.AND P0, PT, R5, R2, PT ;  /* 0x000000020500720c */ /* 0x000fda0003f06070 */
[----:B------:R-:W-:Y:S02]  /*2590*/  @P0 IMAD.IADD R5, R5, 0x1, -R2 ;  /* 0x0000000105050824 */ /* 0x000fe400078e0a02 */
[----:B------:R-:W-:-:S03]  /*25a0*/  @P0 VIADD R4, R4, 0x1 ;  /* 0x0000000104040836 */ /* 0x000fc60000000000 */
[----:B------:R-:W-:-:S13]  /*25b0*/  ISETP.GE.U32.AND P1, PT, R5, R2, PT ;  /* 0x000000020500720c */ /* 0x000fda0003f26070 */
[----:B------:R-:W-:Y:S01]  /*25c0*/  @P1 VIADD R4, R4, 0x1 ;  /* 0x0000000104041836 */ /* 0x000fe20000000000 */
[----:B------:R-:W-:-:S04]  /*25d0*/  @!P2 LOP3.LUT R4, RZ, R2, RZ, 0x33, !PT ;  /* 0x00000002ff04a212 */ /* 0x000fc800078e33ff */
[----:B------:R-:W-:Y:S01]  /*25e0*/  IADD3 R14, PT, PT, R7, R4, RZ ;  /* 0x00000004070e7210 */ /* 0x000fe20007ffe0ff */
[----:B------:R-:W-:-:S03]  /*25f0*/  IMAD.MOV.U32 R7, RZ, RZ, R0 ;  /* 0x000000ffff077224 */ /* 0x000fc600078e0000 */
[C---:B------:R-:W-:Y:S02]  /*2600*/  LOP3.LUT R4, R14.reuse, 0x3, RZ, 0xc0, !PT ;  /* 0x000000030e047812 */ /* 0x040fe400078ec0ff */
[----:B------:R-:W-:Y:S02]  /*2610*/  ISETP.GE.U32.AND P0, PT, R14, 0x3, PT ;  /* 0x000000030e00780c */ /* 0x000fe40003f06070 */
[----:B------:R-:W-:Y:S01]  /*2620*/  ISETP.NE.AND P1, PT, R4, 0x3, PT ;  /* 0x000000030400780c */ /* 0x000fe20003f25270 */
[----:B------:R-:W-:-:S12]  /*2630*/  VIADD R4, R3, 0xffffffff ;  /* 0xffffffff03047836 */ /* 0x000fd80000000000 */
[----:B------:R-:W-:Y:S05]  /*2640*/  @!P1 BRA `(.L_x_197) ;  /* 0x0000000400109947 */ /* 0x000fea0003800000 */
[----:B------:R-:W-:Y:S01]  /*2650*/  IABS R5, R3 ;  /* 0x0000000300057213 */ /* 0x000fe20000000000 */
[----:B------:R-:W-:Y:S02]  /*2660*/  VIADD R14, R14, 0x1 ;  /* 0x000000010e0e7836 */ /* 0x000fe40000000000 */
        /* <DEDUP_REMOVED lines=9> */
[----:B------:R-:W-:Y:S01]  /*2700*/  IMAD.HI.U32 R6, R7, R9, R6 ;  /* 0x0000000907067227 */ /* 0x000fe200078e0006 */
[----:B------:R-:W-:-:S07]  /*2710*/  MOV R7, R0 ;  /* 0x0000000000077202 */ /* 0x000fce0000000f00 */
.L_x_198:
[----:B------:R-:W-:Y:S01]  /*2720*/  IMAD.U32 R3, RZ, RZ, UR9 ;  /* 0x00000009ff037e24 */ /* 0x000fe2000f8e00ff */
[----:B------:R-:W-:Y:S01]  /*2730*/  IADD3 R13, PT, PT, R13, 0x1, RZ ;  /* 0x000000010d0d7810 */ /* 0x000fe20007ffe0ff */
[----:B------:R-:W-:-:S03]  /*2740*/  IMAD R18, R7, UR5, RZ ;  /* 0x0000000507127c24 */ /* 0x000fc6000f8e02ff */
[-C--:B------:R-:W-:Y:S02]  /*2750*/  IABS R17, R3.reuse ;  /* 0x0000000300117213 */ /* 0x080fe40000000000 */
[----:B0-----:R-:W-:Y:S02]  /*2760*/  IADD3 R16, PT, PT, R4, UR5, R18 ;  /* 0x0000000504107c10 */ /* 0x001fe4000fffe012 */
[----:B------:R-:W0:Y:S01]  /*2770*/  I2F.RP R19, R17 ;  /* 0x0000001100137306 */ /* 0x000e220000209400 */
[----:B------:R-:W-:Y:S02]  /*2780*/  IABS R21, R18 ;  /* 0x0000001200157213 */ /* 0x000fe40000000000 */
[----:B------:R-:W-:Y:S02]  /*2790*/  IABS R20, R16 ;  /* 0x0000001000147213 */ /* 0x000fe40000000000 */
[-C--:B------:R-:W-:Y:S02]  /*27a0*/  LOP3.LUT R16, R16, R3.reuse, RZ, 0x3c, !PT ;  /* 0x0000000310107212 */ /* 0x080fe400078e3cff */
[----:B------:R-:W-:Y:S01]  /*27b0*/  LOP3.LUT R18, R18, R3, RZ, 0x3c, !PT ;  /* 0x0000000312127212 */ /* 0x000fe200078e3cff */
[----:B------:R-:W-:Y:S01]  /*27c0*/  IMAD.HI.U32 R15, R6, R20, RZ ;  /* 0x00000014060f7227 */ /* 0x000fe200078e00ff */
[----:B------:R-:W-:-:S02]  /*27d0*/  ISETP.GE.AND P2, PT, R16, RZ, PT ;  /* 0x000000ff1000720c */ /* 0x000fc40003f46270 */
[----:B------:R-:W-:Y:S01]  /*27e0*/  ISETP.GE.AND P1, PT, R18, RZ, PT ;  /* 0x000000ff1200720c */ /* 0x000fe20003f26270 */
[----:B------:R-:W-:Y:S02]  /*27f0*/  IMAD.MOV R6, RZ, RZ, -R15 ;  /* 0x000000ffff067224 */ /* 0x000fe400078e0a0f */
[----:B------:R-:W-:Y:S01]  /*2800*/  IMAD R16, R7, 0x2, R11 ;  /* 0x0000000207107824 */ /* 0x000fe200078e020b */
[----:B0-----:R-:W0:Y:S01]  /*2810*/  MUFU.RCP R19, R19 ;  /* 0x0000001300137308 */ /* 0x001e220000001000 */
[----:B------:R-:W-:Y:S02]  /*2820*/  IMAD R20, R17, R6, R20 ;  /* 0x0000000611147224 */ /* 0x000fe400078e0214 */
[----:B------:R-:W-:-:S03]  /*2830*/  IMAD.IADD R7, R2, 0x1, R7 ;  /* 0x0000000102077824 */ /* 0x000fc600078e0207 */
[----:B------:R-:W-:Y:S01]  /*2840*/  ISETP.GT.U32.AND P5, PT, R5, R20, PT ;  /* 0x000000140500720c */ /* 0x000fe20003fa4070 */
[----:B0-----:R-:W-:-:S12]  /*2850*/  VIADD R8, R19, 0xffffffe ;  /* 0x0ffffffe13087836 */ /* 0x001fd80000000000 */
[----:B------:R-:W-:Y:S01]  /*2860*/  @!P5 IMAD.IADD R20, R20, 0x1, -R17 ;  /* 0x000000011414d824 */ /* 0x000fe200078e0a11 */
[----:B------:R0:W1:Y:S01]  /*2870*/  F2I.FTZ.U32.TRUNC.NTZ R9, R8 ;  /* 0x0000000800097305 */ /* 0x000062000021f000 */
[----:B------:R-:W-:-:S03]  /*2880*/  @!P5 VIADD R15, R15, 0x1 ;  /* 0x000000010f0fd836 */ /* 0x000fc60000000000 */
[----:B------:R-:W-:Y:S01]  /*2890*/  ISETP.GE.U32.AND P3, PT, R20, R5, PT ;  /* 0x000000051400720c */ /* 0x000fe20003f66070 */
[----:B------:R-:W-:Y:S02]  /*28a0*/  IMAD.MOV.U32 R5, RZ, RZ, R17 ;  /* 0x000000ffff057224 */ /* 0x000fe400078e0011 */
[----:B0-----:R-:W-:Y:S01]  /*28b0*/  IMAD.MOV.U32 R8, RZ, RZ, RZ ;  /* 0x000000ffff087224 */ /* 0x001fe200078e00ff */
[----:B-1----:R-:W-:-:S09]  /*28c0*/  IADD3 R22, PT, PT, RZ, -R9, RZ ;  /* 0x80000009ff167210 */ /* 0x002fd20007ffe0ff */
[----:B------:R-:W-:Y:S01]  /*28d0*/  @P3 VIADD R15, R15, 0x1 ;  /* 0x000000010f0f3836 */ /* 0x000fe20000000000 */
[----:B------:R-:W-:Y:S01]  /*28e0*/  ISETP.NE.AND P3, PT, R3, RZ, PT ;  /* 0x000000ff0300720c */ /* 0x000fe20003f65270 */
[----:B------:R-:W-:Y:S02]  /*28f0*/  IMAD R19, R22, R17, RZ ;  /* 0x0000001116137224 */ /* 0x000fe400078e02ff */
[----:B------:R-:W-:Y:S02]  /*2900*/  @!P2 IMAD.MOV R15, RZ, RZ, -R15 ;  /* 0x000000ffff0fa224 */ /* 0x000fe400078e0a0f */
[----:B------:R-:W-:-:S04]  /*2910*/  IMAD.HI.U32 R6, R9, R19, R8 ;  /* 0x0000001309067227 */ /* 0x000fc800078e0008 */
[----:B------:R-:W-:-:S04]  /*2920*/  IMAD.MOV.U32 R9, RZ, RZ, R21 ;  /* 0x000000ffff097224 */ /* 0x000fc800078e0015 */
[----:B------:R-:W-:-:S05]  /*2930*/  IMAD.HI.U32 R8, R6, R9, RZ ;  /* 0x0000000906087227 */ /* 0x000fca00078e00ff */
[----:B------:R-:W-:-:S05]  /*2940*/  IADD3 R22, PT, PT, -R8, RZ, RZ ;  /* 0x000000ff08167210 */ /* 0x000fca0007ffe1ff */
[----:B------:R-:W-:Y:S01]  /*2950*/  IMAD R20, R17, R22, R9 ;  /* 0x0000001611147224 */ /* 0x000fe200078e0209 */
[----:B------:R-:W-:-:S04]  /*2960*/  LOP3.LUT R9, RZ, R3, RZ, 0x33, !PT ;  /* 0x00000003ff097212 */ /* 0x000fc800078e33ff */
[----:B------:R-:W-:Y:S02]  /*2970*/  ISETP.GT.U32.AND P6, PT, R5, R20, PT ;  /* 0x000000140500720c */ /* 0x000fe40003fc4070 */
[----:B------:R-:W-:-:S11]  /*2980*/  SEL R15, R9, R15, !P3 ;  /* 0x0000000f090f7207 */ /* 0x000fd60005800000 */
[----:B------:R-:W-:Y:S01]  /*2990*/  @!P6 IMAD.IADD R20, R20, 0x1, -R17 ;  /* 0x000000011414e824 */ /* 0x000fe200078e0a11 */
[----:B------:R-:W-:-:S04]  /*29a0*/  @!P6 IADD3 R8, PT, PT, R8, 0x1, RZ ;  /* 0x000000010808e810 */ /* 0x000fc80007ffe0ff */
[----:B------:R-:W-:-:S13]  /*29b0*/  ISETP.GE.U32.AND P4, PT, R20, R5, PT ;  /* 0x000000051400720c */ /* 0x000fda0003f86070 */
[----:B------:R-:W-:-:S05]  /*29c0*/  @P4 VIADD R8, R8, 0x1 ;  /* 0x0000000108084836 */ /* 0x000fca0000000000 */
[----:B------:R-:W-:Y:S02]  /*29d0*/  @!P1 IADD3 R8, PT, PT, -R8, RZ, RZ ;  /* 0x000000ff08089210 */ /* 0x000fe40007ffe1ff */
[----:B------:R-:W-:Y:S02]  /*29e0*/  ISETP.NE.AND P1, PT, R13, R14, PT ;  /* 0x0000000e0d00720c */ /* 0x000fe40003f25270 */
[----:B------:R-:W-:-:S05]  /*29f0*/  SEL R8, R9, R8, !P3 ;  /* 0x0000000809087207 */ /* 0x000fca0005800000 */
[----:B------:R-:W-:-:S05]  /*2a00*/  IMAD.IADD R8, R15, 0x1, -R8 ;  /* 0x000000010f087824 */ /* 0x000fca00078e0a08 */
        /* <DEDUP_REMOVED lines=8> */
.L_x_197:
[----:B------:R-:W-:Y:S05]  /*2a90*/  BSYNC.RECONVERGENT B1 ;  /* 0x0000000000017941 */ /* 0x000fea0003800200 */
.L_x_196:
[----:B------:R-:W-:Y:S05]  /*2aa0*/  @!P0 BRA `(.L_x_195) ;  /* 0x0000000800c88947 */ /* 0x000fea0003800000 */
[----:B------:R-:W-:-:S04]  /*2ab0*/  IABS R6, R3 ;  /* 0x0000000300067213 */ /* 0x000fc80000000000 */
[----:B------:R-:W1:Y:S08]  /*2ac0*/  I2F.RP R3, R6 ;  /* 0x0000000600037306 */ /* 0x000e700000209400 */
[----:B-1----:R-:W1:Y:S02]  /*2ad0*/  MUFU.RCP R3, R3 ;  /* 0x0000000300037308 */ /* 0x002e640000001000 */
[----:B-1----:R-:W-:-:S06]  /*2ae0*/  VIADD R8, R3, 0xffffffe ;  /* 0x0ffffffe03087836 */ /* 0x002fcc0000000000 */
[----:B------:R1:W2:Y:S02]  /*2af0*/  F2I.FTZ.U32.TRUNC.NTZ R9, R8 ;  /* 0x0000000800097305 */ /* 0x0002a4000021f000 */
[----:B-1----:R-:W-:Y:S02]  /*2b00*/  HFMA2 R8, -RZ, RZ, 0, 0 ;  /* 0x00000000ff087431 */ /* 0x002fe400000001ff */
[----:B--2---:R-:W-:-:S04]  /*2b10*/  IMAD.MOV R5, RZ, RZ, -R9 ;  /* 0x000000ffff057224 */ /* 0x004fc800078e0a09 */
[----:B------:R-:W-:-:S04]  /*2b20*/  IMAD R5, R5, R6, RZ ;  /* 0x0000000605057224 */ /* 0x000fc800078e02ff */
[----:B------:R-:W-:-:S07]  /*2b30*/  IMAD.HI.U32 R5, R9, R5, R8 ;  /* 0x0000000509057227 */ /* 0x000fce00078e0008 */
.L_x_199:
[----:B------:R-:W-:Y:S01]  /*2b40*/  IMAD.U32 R3, RZ, RZ, UR10 ;  /* 0x0000000aff037e24 */ /* 0x000fe2000f8e00ff */
[----:B------:R-:W1:Y:S04]  /*2b50*/  LDC R18, c[0x0][0x39c] ;  /* 0x0000e700ff127b82 */ /* 0x000e680000000800 */
[----:B---3--:R-:W-:-:S04]  /*2b60*/  IABS R8, R3 ;  /* 0x0000000300087213 */ /* 0x008fc80000000000 */
[----:B------:R-:W2:Y:S08]  /*2b70*/  I2F.RP R13, R8 ;  /* 0x00000008000d7306 */ /* 0x000eb00000209400 */
[----:B--2---:R-:W2:Y:S01]  /*2b80*/  MUFU.RCP R13, R13 ;  /* 0x0000000d000d7308 */ /* 0x004ea20000001000 */
[----:B-1----:R-:W-:-:S05]  /*2b90*/  IMAD R21, R7, R18, RZ ;  /* 0x0000001207157224 */ /* 0x002fca00078e02ff */
[----:B------:R-:W-:Y:S02]  /*2ba0*/  IADD3 R20, PT, PT, R4, R18, R21 ;  /* 0x0000001204147210 */ /* 0x000fe40007ffe015 */
[----:B------:R-:W-:Y:S02]  /*2bb0*/  IABS R25, R21 ;  /* 0x0000001500197213 */ /* 0x000fe40000000000 */
[----:B------:R-:W-:-:S05]  /*2bc0*/  IABS R17, R20 ;  /* 0x0000001400117213 */ /* 0x000fca0000000000 */
[----:B------:R-:W-:-:S04]  /*2bd0*/  IMAD.HI.U32 R9, R5, R17, RZ ;  /* 0x0000001105097227 */ /* 0x000fc800078e00ff */
[----:B--2---:R-:W-:Y:S02]  /*2be0*/  VIADD R14, R13, 0xffffffe ;  /* 0x0ffffffe0d0e7836 */ /* 0x004fe40000000000 */
[----:B------:R-:W-:Y:S02]  /*2bf0*/  IMAD.MOV R5, RZ, RZ, -R9 ;  /* 0x000000ffff057224 */ /* 0x000fe400078e0a09 */
[----:B0-----:R0:W1:Y:S02]  /*2c00*/  F2I.FTZ.U32.TRUNC.NTZ R15, R14 ;  /* 0x0000000e000f7305 */ /* 0x001064000021f000 */
[----:B------:R-:W-:-:S05]  /*2c10*/  IMAD R17, R8, R5, R17 ;  /* 0x0000000508117224 */ /* 0x000fca00078e0211 */
[----:B------:R-:W-:Y:S01]  /*2c20*/  ISETP.GT.U32.AND P4, PT, R6, R17, PT ;  /* 0x000000110600720c */ /* 0x000fe20003f84070 */
[----:B0-----:R-:W-:Y:S01]  /*2c30*/  IMAD.MOV.U32 R14, RZ, RZ, RZ ;  /* 0x000000ffff0e7224 */ /* 0x001fe200078e00ff */
[----:B-1----:R-:W-:-:S05]  /*2c40*/  IADD3 R19, PT, PT, RZ, -R15, RZ ;  /* 0x8000000fff137210 */ /* 0x002fca0007ffe0ff */
[----:B------:R-:W-:Y:S02]  /*2c50*/  IMAD R5, R19, R8, RZ ;  /* 0x0000000813057224 */ /* 0x000fe400078e02ff */
[----:B------:R-:W-:Y:S02]  /*2c60*/  IMAD.IADD R19, R2, 0x1, R7 ;  /* 0x0000000102137824 */ /* 0x000fe400078e0207 */
[----:B------:R-:W-:Y:S01]  /*2c70*/  IMAD.HI.U32 R5, R15, R5, R14 ;  /* 0x000000050f057227 */ /* 0x000fe200078e000e */
[----:B------:R-:W-:-:S03]  /*2c80*/  LOP3.LUT R14, R21, R3, RZ, 0x3c, !PT ;  /* 0x00000003150e7212 */ /* 0x000fc600078e3cff */
[----:B------:R-:W-:Y:S01]  /*2c90*/  @!P4 IMAD.IADD R17, R17, 0x1, -R8 ;  /* 0x000000011111c824 */ /* 0x000fe200078e0a08 */
[----:B------:R-:W-:Y:S01]  /*2ca0*/  ISETP.GE.AND P3, PT, R14, RZ, PT ;  /* 0x000000ff0e00720c */ /* 0x000fe20003f66270 */
[----:B------:R-:W-:-:S03]  /*2cb0*/  IMAD.HI.U32 R21, R5, R25, RZ ;  /* 0x0000001905157227 */ /* 0x000fc600078e00ff */
[----:B------:R-:W-:Y:S01]  /*2cc0*/  ISETP.GE.U32.AND P1, PT, R17, R6, PT ;  /* 0x000000061100720c */ /* 0x000fe20003f26070 */
[----:B------:R-:W-:Y:S01]  /*2cd0*/  IMAD R13, R19, R18, RZ ;  /* 0x00000012130d7224 */ /* 0x000fe200078e02ff */
[----:B------:R-:W-:Y:S01]  /*2ce0*/  IADD3 R14, PT, PT, -R21, RZ, RZ ;  /* 0x000000ff150e7210 */ /* 0x000fe20007ffe1ff */
[----:B------:R-:W-:Y:S01]  /*2cf0*/  IMAD.MOV.U32 R6, RZ, RZ, R8 ;  /* 0x000000ffff067224 */ /* 0x000fe200078e0008 */
[----:B------:R-:W-:Y:S01]  /*2d00*/  IADD3 R19, PT, PT, R2, 0x1, R19 ;  /* 0x0000000102137810 */ /* 0x000fe20007ffe013 */
[----:B------:R-:W-:Y:S01]  /*2d10*/  @!P4 VIADD R9, R9, 0x1 ;  /* 0x000000010909c836 */ /* 0x000fe20000000000 */
[----:B------:R-:W-:Y:S01]  /*2d20*/  LOP3.LUT R15, R13, R3, RZ, 0x3c, !PT ;  /* 0x000000030d0f7212 */ /* 0x000fe200078e3cff */
[----:B------:R-:W-:Y:S01]  /*2d30*/  IMAD R25, R8, R14, R25 ;  /* 0x0000000e08197224 */ /* 0x000fe200078e0219 */
[-C--:B------:R-:W-:Y:S01]  /*2d40*/  IADD3 R23, PT, PT, R4, R18.reuse, R13 ;  /* 0x0000001204177210 */ /* 0x080fe20007ffe00d */
[----:B------:R-:W-:Y:S01]  /*2d50*/  IMAD R16, R19, R18, R4 ;  /* 0x0000001213107224 */ /* 0x000fe200078e0204 */
[----:B------:R-:W-:-:S02]  /*2d60*/  IABS R13, R13 ;  /* 0x0000000d000d7213 */ /* 0x000fc40000000000 */
[----:B------:R-:W-:Y:S01]  /*2d70*/  ISETP.GE.AND P2, PT, R15, RZ, PT ;  /* 0x000000ff0f00720c */ /* 0x000fe20003f46270 */
[----:B------:R-:W-:Y:S01]  /*2d80*/  IMAD.IADD R15, R2, 0x1, R19 ;  /* 0x00000001020f7824 */ /* 0x000fe200078e0213 */
[----:B------:R-:W-:Y:S01]  /*2d90*/  ISETP.GT.U32.AND P6, PT, R6, R25, PT ;  /* 0x000000190600720c */ /* 0x000fe20003fc4070 */
[-C--:B------:R-:W-:Y:S01]  /*2da0*/  IMAD R19, R19, R18.reuse, -R18 ;  /* 0x0000001213137224 */ /* 0x080fe200078e0a12 */
[----:B------:R-:W-:Y:S01]  /*2db0*/  LOP3.LUT R14, R20, R3, RZ, 0x3c, !PT ;  /* 0x00000003140e7212 */ /* 0x000fe200078e3cff */
[----:B------:R-:W-:Y:S01]  /*2dc0*/  IMAD.MOV.U32 R20, RZ, RZ, R13 ;  /* 0x000000ffff147224 */ /* 0x000fe200078e000d */
[----:B------:R-:W-:Y:S01]  /*2dd0*/  IABS R22, R23 ;  /* 0x0000001700167213 */ /* 0x000fe20000000000 */
[CC--:B------:R-:W-:Y:S01]  /*2de0*/  IMAD R17, R15.reuse, R18.reuse, R4 ;  /* 0x000000120f117224 */ /* 0x0c0fe200078e0204 */
[----:B------:R-:W-:Y:S01]  /*2df0*/  ISETP.GE.AND P0, PT, R14, RZ, PT ;  /* 0x000000ff0e00720c */ /* 0x000fe20003f06270 */
[----:B------:R-:W-:Y:S01]  /*2e00*/  IMAD R15, R15, R18, -R18 ;  /* 0x000000120f0f7224 */ /* 0x000fe200078e0a12 */
[----:B------:R-:W-:Y:S01]  /*2e10*/  IABS R24, R16 ;  /* 0x0000001000187213 */ /* 0x000fe20000000000 */
[----:B------:R-:W-:Y:S01]  /*2e20*/  IMAD.HI.U32 R18, R5, R20, RZ ;  /* 0x0000001405127227 */ /* 0x000fe200078e00ff */
[----:B------:R-:W-:-:S02]  /*2e30*/  @P1 IADD3 R9, PT, PT, R9, 0x1, RZ ;  /* 0x0000000109091810 */ /* 0x000fc40007ffe0ff */
[----:B------:R-:W-:Y:S01]  /*2e40*/  LOP3.LUT R16, R16, R3, RZ, 0x3c, !PT ;  /* 0x0000000310107212 */ /* 0x000fe200078e3cff */
[----:B------:R-:W-:-:S04]  /*2e50*/  IMAD.HI.U32 R13, R5, R22, RZ ;  /* 0x00000016050d7227 */ /* 0x000fc800078e00ff */
[----:B------:R-:W-:Y:S01]  /*2e60*/  IMAD.MOV R14, RZ, RZ, -R18 ;  /* 0x000000ffff0e7224 */ /* 0x000fe200078e0a12 */
[----:B------:R-:W-:Y:S01]  /*2e70*/  IADD3 R26, PT, PT, -R13, RZ, RZ ;  /* 0x000000ff0d1a7210 */ /* 0x000fe20007ffe1ff */
[----:B------:R-:W-:Y:S02]  /*2e80*/  @!P6 IMAD.IADD R25, R25, 0x1, -R8 ;  /* 0x000000011919e824 */ /* 0x000fe400078e0a08 */
[----:B------:R-:W-:Y:S02]  /*2e90*/  IMAD R20, R8, R14, R20 ;  /* 0x0000000e08147224 */ /* 0x000fe400078e0214 */
[----:B------:R-:W-:Y:S01]  /*2ea0*/  IMAD.HI.U32 R14, R5, R24, RZ ;  /* 0x00000018050e7227 */ /* 0x000fe200078e00ff */
[----:B------:R-:W-:-:S03]  /*2eb0*/  ISETP.GE.U32.AND P5, PT, R25, R6, PT ;  /* 0x000000061900720c */ /* 0x000fc60003fa6070 */
[----:B------:R-:W-:Y:S01]  /*2ec0*/  IMAD R22, R8, R26, R22 ;  /* 0x0000001a08167224 */ /* 0x000fe200078e0216 */
[----:B------:R-:W-:Y:S01]  /*2ed0*/  IABS R26, R19 ;  /* 0x00000013001a7213 */ /* 0x000fe20000000000 */
[----:B------:R-:W-:Y:S01]  /*2ee0*/  IMAD.MOV R25, RZ, RZ, -R14 ;  /* 0x000000ffff197224 */ /* 0x000fe200078e0a0e */
[----:B------:R-:W-:Y:S01]  /*2ef0*/  LOP3.LUT R19, R19, R3, RZ, 0x3c, !PT ;  /* 0x0000000313137212 */ /* 0x000fe200078e3cff */
[----:B------:R-:W-:Y:S01]  /*2f00*/  @!P0 IMAD.MOV R9, RZ, RZ, -R9 ;  /* 0x000000ffff098224 */ /* 0x000fe200078e0a09 */
[----:B------:R-:W-:Y:S01]  /*2f10*/  ISETP.GT.U32.AND P4, PT, R6, R22, PT ;  /* 0x000000160600720c */ /* 0x000fe20003f84070 */
[----:B------:R-:W-:Y:S01]  /*2f20*/  IMAD R24, R8, R25, R24 ;  /* 0x0000001908187224 */ /* 0x000fe200078e0218 */
[C---:B------:R-:W-:Y:S01]  /*2f30*/  ISETP.GT.U32.AND P0, PT, R6.reuse, R20, PT ;  /* 0x000000140600720c */ /* 0x040fe20003f04070 */
[----:B------:R-:W-:Y:S01]  /*2f40*/  @!P6 VIADD R21, R21, 0x1 ;  /* 0x000000011515e836 */ /* 0x000fe20000000000 */
[----:B------:R-:W-:Y:S01]  /*2f50*/  LOP3.LUT R25, R23, R3, RZ, 0x3c, !PT ;  /* 0x0000000317197212 */ /* 0x000fe200078e3cff */
[----:B------:R-:W-:Y:S01]  /*2f60*/  IMAD.HI.U32 R23, R5, R26, RZ ;  /* 0x0000001a05177227 */ /* 0x000fe200078e00ff */
[----:B------:R-:W-:-:S02]  /*2f70*/  ISETP.GT.U32.AND P1, PT, R6, R24, PT ;  /* 0x000000180600720c */ /* 0x000fc40003f24070 */
[----:B------:R-:W-:Y:S01]  /*2f80*/  ISETP.GE.AND P6, PT, R25, RZ, PT ;  /* 0x000000ff1900720c */ /* 0x000fe20003fc6270 */
[----:B------:R-:W-:Y:S02]  /*2f90*/  @P5 VIADD R21, R21, 0x1 ;  /* 0x0000000115155836 */ /* 0x000fe40000000000 */
[----:B------:R-:W-:Y:S02]  /*2fa0*/  IMAD.MOV R25, RZ, RZ, -R23 ;  /* 0x000000ffff197224 */ /* 0x000fe400078e0a17 */
[----:B------:R-:W-:Y:S01]  /*2fb0*/  @!P4 IADD3 R22, PT, PT, R22, -R8, RZ ;  /* 0x800000081616c210 */ /* 0x000fe20007ffe0ff */
        /* <DEDUP_REMOVED lines=8> */
[----:B------:R-:W-:Y:S01]  /*3040*/  IABS R25, R15 ;  /* 0x0000000f00197213 */ /* 0x000fe20000000000 */
[----:B------:R-:W-:Y:S01]  /*3050*/  @!P1 VIADD R14, R14, 0x1 ;  /* 0x000000010e0e9836 */ /* 0x000fe20000000000 */
[----:B------:R-:W-:Y:S01]  /*3060*/  ISETP.GE.U32.AND P4, PT, R24, R6, PT ;  /* 0x000000061800720c */ /* 0x000fe20003f86070 */
[----:B------:R-:W-:Y:S01]  /*3070*/  IMAD.HI.U32 R24, R5, R22, RZ ;  /* 0x0000001605187227 */ /* 0x000fe200078e00ff */
[----:B------:R-:W-:-:S02]  /*3080*/  ISETP.GE.U32.AND P3, PT, R20, R6, PT ;  /* 0x000000061400720c */ /* 0x000fc40003f66070 */
[----:B------:R-:W-:Y:S01]  /*3090*/  LOP3.LUT R17, R17, R3, RZ, 0x3c, !PT ;  /* 0x0000000311117212 */ /* 0x000fe200078e3cff */
[----:B------:R-:W-:Y:S01]  /*30a0*/  IMAD.HI.U32 R20, R5, R25, RZ ;  /* 0x0000001905147227 */ /* 0x000fe200078e00ff */
[----:B------:R-:W-:Y:S02]  /*30b0*/  IADD3 R27, PT, PT, -R24, RZ, RZ ;  /* 0x000000ff181b7210 */ /* 0x000fe40007ffe1ff */
[----:B------:R-:W-:Y:S01]  /*30c0*/  LOP3.LUT R15, R15, R3, RZ, 0x3c, !PT ;  /* 0x000000030f0f7212 */ /* 0x000fe200078e3cff */
[----:B------:R-:W-:Y:S01]  /*30d0*/  @P5 VIADD R13, R13, 0x1 ;  /* 0x000000010d0d5836 */ /* 0x000fe20000000000 */
[----:B------:R-:W-:Y:S01]  /*30e0*/  ISETP.GT.U32.AND P5, PT, R6, R26, PT ;  /* 0x0000001a0600720c */ /* 0x000fe20003fa4070 */
[----:B------:R-:W-:Y:S01]  /*30f0*/  IMAD R22, R8, R27, R22 ;  /* 0x0000001b08167224 */ /* 0x000fe200078e0216 */
[----:B------:R-:W-:Y:S01]  /*3100*/  ISETP.GE.AND P1, PT, R16, RZ, PT ;  /* 0x000000ff1000720c */ /* 0x000fe20003f26270 */
[----:B------:R-:W-:Y:S02]  /*3110*/  IMAD.MOV R27, RZ, RZ, -R20 ;  /* 0x000000ffff1b7224 */ /* 0x000fe400078e0a14 */
[----:B------:R-:W-:Y:S01]  /*3120*/  @!P6 IMAD.MOV R13, RZ, RZ, -R13 ;  /* 0x000000ffff0de224 */ /* 0x000fe200078e0a0d */
[----:B------:R-:W-:Y:S01]  /*3130*/  ISETP.GT.U32.AND P6, PT, R6, R22, PT ;  /* 0x000000160600720c */ /* 0x000fe20003fc4070 */
[----:B------:R-:W-:-:S02]  /*3140*/  IMAD R25, R8, R27, R25 ;  /* 0x0000001b08197224 */ /* 0x000fc400078e0219 */
[----:B------:R-:W-:Y:S02]  /*3150*/  @P3 VIADD R18, R18, 0x1 ;  /* 0x0000000112123836 */ /* 0x000fe40000000000 */
[----:B------:R-:W-:Y:S01]  /*3160*/  @P4 VIADD R14, R14, 0x1 ;  /* 0x000000010e0e4836 */ /* 0x000fe20000000000 */
[----:B------:R-:W-:Y:S01]  /*3170*/  ISETP.GT.U32.AND P0, PT, R6, R25, PT ;  /* 0x000000190600720c */ /* 0x000fe20003f04070 */
[----:B------:R-:W-:Y:S01]  /*3180*/  @!P5 VIADD R23, R23, 0x1 ;  /* 0x000000011717d836 */ /* 0x000fe20000000000 */
[----:B------:R-:W-:Y:S01]  /*3190*/  @!P5 IADD3 R26, PT, PT, R26, -R8, RZ ;  /* 0x800000081a1ad210 */ /* 0x000fe20007ffe0ff */
[----:B------:R-:W-:Y:S01]  /*31a0*/  @!P2 IMAD.MOV R18, RZ, RZ, -R18 ;  /* 0x000000ffff12a224 */ /* 0x000fe200078e0a12 */
[----:B------:R-:W-:Y:S01]  /*31b0*/  ISETP.GE.AND P4, PT, R19, RZ, PT ;  /* 0x000000ff1300720c */ /* 0x000fe20003f86270 */
[----:B------:R-:W-:Y:S01]  /*31c0*/  @!P1 IMAD.MOV R14, RZ, RZ, -R14 ;  /* 0x000000ffff0e9224 */ /* 0x000fe200078e0a0e */
[----:B------:R-:W-:Y:S01]  /*31d0*/  ISETP.GE.U32.AND P3, PT, R26, R6, PT ;  /* 0x000000061a00720c */ /* 0x000fe20003f66070 */
[----:B------:R-:W-:Y:S01]  /*31e0*/  @!P6 VIADD R24, R24, 0x1 ;  /* 0x000000011818e836 */ /* 0x000fe20000000000 */
[----:B------:R-:W-:-:S02]  /*31f0*/  @!P6 IADD3 R22, PT, PT, R22, -R8, RZ ;  /* 0x800000081616e210 */ /* 0x000fc40007ffe0ff */
[----:B------:R-:W-:Y:S02]  /*3200*/  ISETP.GE.AND P6, PT, R17, RZ, PT ;  /* 0x000000ff1100720c */ /* 0x000fe40003fc6270 */
[-C--:B------:R-:W-:Y:S01]  /*3210*/  ISETP.GE.U32.AND P5, PT, R22, R6.reuse, PT ;  /* 0x000000061600720c */ /* 0x080fe20003fa6070 */
[----:B------:R-:W-:Y:S01]  /*3220*/  @!P0 IMAD.IADD R25, R25, 0x1, -R8 ;  /* 0x0000000119198824 */ /* 0x000fe200078e0a08 */
[----:B------:R-:W-:Y:S01]  /*3230*/  LOP3.LUT R8, RZ, R3, RZ, 0x33, !PT ;  /* 0x00000003ff087212 */ /* 0x000fe200078e33ff */
[----:B------:R-:W-:Y:S01]  /*3240*/  @!P0 VIADD R20, R20, 0x1 ;  /* 0x0000000114148836 */ /* 0x000fe20000000000 */
[----:B------:R-:W-:Y:S02]  /*3250*/  ISETP.GE.AND P0, PT, R15, RZ, PT ;  /* 0x000000ff0f00720c */ /* 0x000fe40003f06270 */
[----:B------:R-:W-:Y:S02]  /*3260*/  ISETP.GE.U32.AND P2, PT, R25, R6, PT ;  /* 0x000000061900720c */ /* 0x000fe40003f46070 */
[----:B------:R-:W-:-:S02]  /*3270*/  @P3 IADD3 R23, PT, PT, R23, 0x1, RZ ;  /* 0x0000000117173810 */ /* 0x000fc40007ffe0ff */
[----:B------:R-:W-:Y:S02]  /*3280*/  ISETP.NE.AND P3, PT, R3, RZ, PT ;  /* 0x000000ff0300720c */ /* 0x000fe40003f65270 */
[----:B------:R-:W-:Y:S01]  /*3290*/  @!P4 IADD3 R23, PT, PT, -R23, RZ, RZ ;  /* 0x000000ff1717c210 */ /* 0x000fe20007ffe1ff */
[----:B------:R-:W-:Y:S01]  /*32a0*/  @P5 VIADD R24, R24, 0x1 ;  /* 0x0000000118185836 */ /* 0x000fe20000000000 */
[C---:B------:R-:W-:Y:S02]  /*32b0*/  SEL R16, R8.reuse, R9, !P3 ;  /* 0x0000000908107207 */ /* 0x040fe40005800000 */
[C---:B------:R-:W-:Y:S01]  /*32c0*/  SEL R22, R8.reuse, R13, !P3 ;  /* 0x0000000d08167207 */ /* 0x040fe20005800000 */
[----:B------:R-:W-:Y:S01]  /*32d0*/  @!P6 IMAD.MOV R24, RZ, RZ, -R24 ;  /* 0x000000ffff18e224 */ /* 0x000fe200078e0a18 */
[----:B------:R-:W-:Y:S01]  /*32e0*/  SEL R9, R8, R18, !P3 ;  /* 0x0000001208097207 */ /* 0x000fe20005800000 */
[----:B------:R-:W-:Y:S01]  /*32f0*/  @P2 VIADD R20, R20, 0x1 ;  /* 0x0000000114142836 */ /* 0x000fe20000000000 */
[----:B------:R-:W-:-:S02]  /*3300*/  SEL R21, R8, R21, !P3 ;  /* 0x0000001508157207 */ /* 0x000fc40005800000 */
[C---:B------:R-:W-:Y:S01]  /*3310*/  SEL R14, R8.reuse, R14, !P3 ;  /* 0x0000000e080e7207 */ /* 0x040fe20005800000 */
[----:B------:R-:W-:Y:S01]  /*3320*/  @!P0 IMAD.MOV R20, RZ, RZ, -R20 ;  /* 0x000000ffff148224 */ /* 0x000fe200078e0a14 */
[----:B------:R-:W-:Y:S01]  /*3330*/  SEL R23, R8, R23, !P3 ;  /* 0x0000001708177207 */ /* 0x000fe20005800000 */
[----:B------:R-:W-:Y:S01]  /*3340*/  IMAD.IADD R9, R22, 0x1, -R9 ;  /* 0x0000000116097824 */ /* 0x000fe200078e0a09 */
[C---:B------:R-:W-:Y:S02]  /*3350*/  SEL R15, R8.reuse, R24, !P3 ;  /* 0x00000018080f7207 */ /* 0x040fe40005800000 */
[----:B------:R-:W-:Y:S01]  /*3360*/  SEL R8, R8, R20, !P3 ;  /* 0x0000001408087207 */ /* 0x000fe20005800000 */
[----:B------:R-:W-:Y:S01]  /*3370*/  IMAD.IADD R23, R14, 0x1, -R23 ;  /* 0x000000010e177824 */ /* 0x000fe200078e0a17 */
[----:B------:R-:W-:Y:S02]  /*3380*/  IADD3 R21, PT, PT, R16, -R21, RZ ;  /* 0x8000001510157210 */ /* 0x000fe40007ffe0ff */
[----:B------:R-:W-:-:S02]  /*3390*/  IADD3 R8, PT, PT, R15, -R8, RZ ;  /* 0x800000080f087210 */ /* 0x000fc40007ffe0ff */
[----:B------:R-:W-:Y:S02]  /*33a0*/  I2FP.F32.S32 R13, R21 ;  /* 0x00000015000d7245 */ /* 0x000fe40000201400 */
        /* <DEDUP_REMOVED lines=11> */
[----:B------:R-:W-:Y:S02]  /*3460*/  IMAD R13, R2, 0x2, R9 ;  /* 0x00000002020d7824 */ /* 0x000fe400078e0209 */
[----:B0-----:R-:W-:Y:S01]  /*3470*/  IMAD.U32 R17, R23, 0x10000, RZ ;  /* 0x0001000017117824 */ /* 0x001fe200078e00ff */
[----:B------:R-:W0:Y:S01]  /*3480*/  MUFU.RCP R8, R8 ;  /* 0x0000000800087308 */ /* 0x000e220000001000 */
[----:B------:R-:W-:Y:S02]  /*3490*/  ISETP.GE.AND P0, PT, R7, R3, PT ;  /* 0x000000030700720c */ /* 0x000fe40003f06270 */
[----:B-1----:R-:W-:-:S05]  /*34a0*/  SHF.L.U32 R18, R16, 0x10, RZ ;  /* 0x0000001010127819 */ /* 0x002fca00000006ff */
[----:B------:R-:W1:Y:S08]  /*34b0*/  MUFU.RCP R15, R15 ;  /* 0x0000000f000f7308 */ /* 0x000e700000001000 */
[----:B------:R-:W2:Y:S01]  /*34c0*/  MUFU.RCP R17, R17 ;  /* 0x0000001100117308 */ /* 0x000ea20000001000 */
[----:B0-----:R-:W-:-:S05]  /*34d0*/  FADD.FTZ R14, R8, -RZ ;  /* 0x800000ff080e7221 */ /* 0x001fca0000010000 */
[----:B------:R-:W-:Y:S02]  /*34e0*/  F2FP.BF16.F32.PACK_AB R14, RZ, R14 ;  /* 0x0000000eff0e723e */ /* 0x000fe400000010ff */
[----:B------:R-:W0:Y:S01]  /*34f0*/  MUFU.RCP R18, R18 ;  /* 0x0000001200127308 */ /* 0x000e220000001000 */
[----:B-1----:R-:W-:Y:S01]  /*3500*/  FADD.FTZ R16, R15, -RZ ;  /* 0x800000ff0f107221 */ /* 0x002fe20000010000 */
[C---:B------:R-:W-:Y:S01]  /*3510*/  IMAD R15, R2.reuse, 0x2, R13 ;  /* 0x00000002020f7824 */ /* 0x040fe200078e020d */
[----:B------:R3:W-:Y:S03]  /*3520*/  STS.U16 [R9], R14 ;  /* 0x0000000e09007388 */ /* 0x0007e60000000400 */
[----:B------:R-:W-:Y:S01]  /*3530*/  F2FP.BF16.F32.PACK_AB R16, RZ, R16 ;  /* 0x00000010ff10723e */ /* 0x000fe200000010ff */
[----:B--2---:R-:W-:Y:S01]  /*3540*/  FADD.FTZ R8, R17, -RZ ;  /* 0x800000ff11087221 */ /* 0x004fe20000010000 */
[----:B------:R-:W-:-:S03]  /*3550*/  LEA R17, R2, R15, 0x1 ;  /* 0x0000000f02117211 */ /* 0x000fc600078e08ff */
[----:B------:R3:W-:Y:S01]  /*3560*/  STS.U16 [R13], R16 ;  /* 0x000000100d007388 */ /* 0x0007e20000000400 */
[----:B------:R-:W-:Y:S01]  /*3570*/  F2FP.BF16.F32.PACK_AB R8, RZ, R8 ;  /* 0x00000008ff08723e */ /* 0x000fe200000010ff */
[----:B0-----:R-:W-:-:S04]  /*3580*/  FADD.FTZ R19, R18, -RZ ;  /* 0x800000ff12137221 */ /* 0x001fc80000010000 */
[----:B------:R3:W-:Y:S01]  /*3590*/  STS.U16 [R15], R8 ;  /* 0x000000080f007388 */ /* 0x0007e20000000400 */
[----:B------:R-:W-:-:S05]  /*35a0*/  F2FP.BF16.F32.PACK_AB R19, RZ, R19 ;  /* 0x00000013ff13723e */ /* 0x000fca00000010ff */
[----:B------:R3:W-:Y:S01]  /*35b0*/  STS.U16 [R17], R19 ;  /* 0x0000001311007388 */ /* 0x0007e20000000400 */
[----:B------:R-:W-:Y:S05]  /*35c0*/  @!P0 BRA `(.L_x_199) ;  /* 0xfffffff4005c8947 */ /* 0x000fea000383ffff */
.L_x_195:
[----:B------:R-:W-:Y:S05]  /*35d0*/  BSYNC.RECONVERGENT B0 ;  /* 0x0000000000007941 */ /* 0x000fea0003800200 */
.L_x_194:
[----:B-1-3--:R-:W1:Y:S01]  /*35e0*/  LDC R9, c[0x0][0x390] ;  /* 0x0000e400ff097b82 */ /* 0x00ae620000000800 */
[----:B------:R-:W2:Y:S01]  /*35f0*/  LDCU UR9, c[0x0][0x3ac] ;  /* 0x00007580ff0977ac */ /* 0x000ea20008000800 */
[----:B------:R-:W3:Y:S01]  /*3600*/  S2R R14, SR_TID.X ;  /* 0x00000000000e7919 */ /* 0x000ee20000002100 */
[----:B------:R-:W-:Y:S05]  /*3610*/  BSSY.RECONVERGENT B0, `(.L_x_200) ;  /* 0x000004f000007945 */ /* 0x000fea0003800200 */
[----:B------:R-:W4:Y:S08]  /*3620*/  S2UR UR5, SR_CTAID.X ;  /* 0x00000000000579c3 */ /* 0x000f300000002500 */
[----:B------:R-:W5:Y:S01]  /*3630*/  LDC R13, c[0x0][0x3a0] ;  /* 0x0000e800ff0d7b82 */ /* 0x000f620000000800 */
[----:B-1----:R-:W1:Y:S01]  /*3640*/  I2F.U32.RP R6, R9 ;  /* 0x0000000900067306 */ /* 0x002e620000209000 */
[----:B------:R-:W-:-:S07]  /*3650*/  ISETP.NE.U32.AND P2, PT, R9, RZ, PT ;  /* 0x000000ff0900720c */ /* 0x000fce0003f45070 */
[----:B-1----:R-:W1:Y:S01]  /*3660*/  MUFU.RCP R6, R6 ;  /* 0x0000000600067308 */ /* 0x002e620000001000 */
[----:B-----5:R-:W-:Y:S02]  /*3670*/  IMAD R17, R13, 0x2, R10 ;  /* 0x000000020d117824 */ /* 0x020fe400078e020a */
[----:B-1----:R-:W-:-:S05]  /*3680*/  VIADD R4, R6, 0xffffffe ;  /* 0x0ffffffe06047836 */ /* 0x002fca0000000000 */
[----:B------:R1:W5:Y:S02]  /*3690*/  F2I.FTZ.U32.TRUNC.NTZ R5, R4 ;  /* 0x0000000400057305 */ /* 0x000364000021f000 */
[----:B-1----:R-:W-:Y:S01]  /*36a0*/  MOV R4, RZ ;  /* 0x000000ff00047202 */ /* 0x002fe20000000f00 */
[----:B-----5:R-:W-:-:S04]  /*36b0*/  IMAD.MOV R8, RZ, RZ, -R5 ;  /* 0x000000ffff087224 */ /* 0x020fc800078e0a05 */
[----:B------:R-:W-:-:S04]  /*36c0*/  IMAD R7, R8, R9, RZ ;  /* 0x0000000908077224 */ /* 0x000fc800078e02ff */
[----:B------:R-:W-:-:S04]  /*36d0*/  IMAD.HI.U32 R5, R5, R7, R4 ;  /* 0x0000000705057227 */ /* 0x000fc800078e0004 */
[----:B--2---:R-:W-:Y:S02]  /*36e0*/  IMAD R7, R2, UR9, RZ ;  /* 0x0000000902077c24 */ /* 0x004fe4000f8e02ff */
[----:B----4-:R-:W-:-:S04]  /*36f0*/  IMAD.HI.U32 R5, R5, UR5, RZ ;  /* 0x0000000505057c27 */ /* 0x010fc8000f8e00ff */
[----:B------:R-:W-:-:S04]  /*3700*/  IMAD.MOV R8, RZ, RZ, -R5 ;  /* 0x000000ffff087224 */ /* 0x000fc800078e0a05 */
[----:B------:R-:W-:-:S05]  /*3710*/  IMAD R6, R9, R8, UR5 ;  /* 0x0000000509067e24 */ /* 0x000fca000f8e0208 */
[----:B------:R-:W-:-:S13]  /*3720*/  ISETP.GE.U32.AND P0, PT, R6, R9, PT ;  /* 0x000000090600720c */ /* 0x000fda0003f06070 */
[----:B------:R-:W-:Y:S02]  /*3730*/  @P0 IMAD.IADD R6, R6, 0x1, -R9 ;  /* 0x0000000106060824 */ /* 0x000fe400078e0a09 */
[----:B------:R-:W-:Y:S01]  /*3740*/  @P0 VIADD R5, R5, 0x1 ;  /* 0x0000000105050836 */ /* 0x000fe20000000000 */
[----:B------:R-:W-:Y:S02]  /*3750*/  ISETP.GE.U32.AND P0, PT, R0, R7, PT ;  /* 0x000000070000720c */ /* 0x000fe40003f06070 */
[----:B------:R-:W-:-:S13]  /*3760*/  ISETP.GE.U32.AND P1, PT, R6, R9, PT ;  /* 0x000000090600720c */ /* 0x000fda0003f26070 */
[----:B------:R-:W-:Y:S02]  /*3770*/  @P1 IADD3 R5, PT, PT, R5, 0x1, RZ ;  /* 0x0000000105051810 */ /* 0x000fe40007ffe0ff */
[----:B------:R-:W-:-:S05]  /*3780*/  @!P2 LOP3.LUT R5, RZ, R9, RZ, 0x33, !PT ;  /* 0x00000009ff05a212 */ /* 0x000fca00078e33ff */
[----:B0-----:R-:W-:-:S04]  /*3790*/  IMAD.MOV R16, RZ, RZ, -R5 ;  /* 0x000000ffff107224 */ /* 0x001fc800078e0a05 */
[----:B------:R-:W-:Y:S02]  /*37a0*/  IMAD R16, R9, R16, UR5 ;  /* 0x0000000509107e24 */ /* 0x000fe4000f8e0210 */
[----:B---3--:R-:W-:Y:S01]  /*37b0*/  IMAD R9, R5, R12, R14 ;  /* 0x0000000c05097224 */ /* 0x008fe200078e020e */
[----:B------:R-:W-:Y:S06]  /*37c0*/  @P0 BRA `(.L_x_201) ;  /* 0x0000000000cc0947 */ /* 0x000fec0003800000 */
[----:B------:R-:W0:Y:S01]  /*37d0*/  I2F.U32.RP R14, R2 ;  /* 0x00000002000e7306 */ /* 0x000e220000209000 */
[C---:B------:R-:W-:Y:S01]  /*37e0*/  IMAD.IADD R8, R2.reuse, 0x1, R0 ;  /* 0x0000000102087824 */ /* 0x040fe200078e0200 */
[----:B------:R-:W-:Y:S01]  /*37f0*/  IADD3 R19, PT, PT, RZ, -R2, RZ ;  /* 0x80000002ff137210 */ /* 0x000fe20007ffe0ff */
[----:B------:R-:W-:Y:S01]  /*3800*/  BSSY.RECONVERGENT B1, `(.L_x_202) ;  /* 0x0000023000017945 */ /* 0x000fe20003800200 */
[----:B------:R-:W-:Y:S02]  /*3810*/  ISETP.NE.U32.AND P2, PT, R2, RZ, PT ;  /* 0x000000ff0200720c */ /* 0x000fe40003f45070 */
[CC--:B------:R-:W-:Y:S02]  /*3820*/  ISETP.GE.U32.AND P0, PT, R8.reuse, R7.reuse, PT ;  /* 0x000000070800720c */ /* 0x0c0fe40003f06070 */
[----:B------:R-:W-:Y:S02]  /*3830*/  VIMNMX.U32 R6, PT, PT, R8, R7, !PT ;  /* 0x0000000708067248 */ /* 0x000fe40007fe0000 */
[----:B------:R-:W-:Y:S01]  /*3840*/  SEL R15, RZ, 0x1, P0 ;  /* 0x00000001ff0f7807 */ /* 0x000fe20000000000 */
[----:B0-----:R-:W0:Y:S02]  /*3850*/  MUFU.RCP R14, R14 ;  /* 0x0000000e000e7308 */ /* 0x001e240000001000 */
[----:B0-----:R-:W-:-:S06]  /*3860*/  VIADD R4, R14, 0xffffffe ;  /* 0x0ffffffe0e047836 */ /* 0x001fcc0000000000 */
[----:B------:R0:W1:Y:S02]  /*3870*/  F2I.FTZ.U32.TRUNC.NTZ R5, R4 ;  /* 0x0000000400057305 */ /* 0x000064000021f000 */
[----:B0-----:R-:W-:Y:S02]  /*3880*/  IMAD.MOV.U32 R4, RZ, RZ, RZ ;  /* 0x000000ffff047224 */ /* 0x001fe400078e00ff */
[----:B-1----:R-:W-:-:S04]  /*3890*/  IMAD R19, R19, R5, RZ ;  /* 0x0000000513137224 */ /* 0x002fc800078e02ff */
[----:B------:R-:W-:Y:S01]  /*38a0*/  IMAD.HI.U32 R14, R5, R19, R4 ;  /* 0x00000013050e7227 */ /* 0x000fe200078e0004 */
[----:B------:R-:W-:-:S05]  /*38b0*/  IADD3 R5, PT, PT, R6, -R8, -R15 ;  /* 0x8000000806057210 */ /* 0x000fca0007ffe80f */
[----:B------:R-:W-:-:S04]  /*38c0*/  IMAD.HI.U32 R4, R14, R5, RZ ;  /* 0x000000050e047227 */ /* 0x000fc800078e00ff */
[----:B------:R-:W-:-:S04]  /*38d0*/  IMAD.MOV R6, RZ, RZ, -R4 ;  /* 0x000000ffff067224 */ /* 0x000fc800078e0a04 */
[----:B------:R-:W-:-:S05]  /*38e0*/  IMAD R5, R2, R6, R5 ;  /* 0x0000000602057224 */ /* 0x000fca00078e0205 */
        /* <DEDUP_REMOVED lines=9> */
[----:B------:R-:W-:-:S13]  /*3980*/  ISETP.NE.AND P0, PT, R5, 0x3, PT ;  /* 0x000000030500780c */ /* 0x000fda0003f05270 */
[----:B------:R-:W-:Y:S05]  /*3990*/  @!P0 BRA `(.L_x_203) ;  /* 0x0000000000248947 */ /* 0x000fea0003800000 */
[----:B------:R-:W-:Y:S01]  /*39a0*/  IADD3 R4, PT, PT, R4, 0x1, RZ ;  /* 0x0000000104047810 */ /* 0x000fe20007ffe0ff */
[----:B------:R-:W-:-:S03]  /*39b0*/  IMAD.MOV.U32 R5, RZ, RZ, RZ ;  /* 0x000000ffff057224 */ /* 0x000fc600078e00ff */
[----:B------:R-:W-:-:S07]  /*39c0*/  LOP3.LUT R6, R4, 0x3, RZ, 0xc0, !PT ;  /* 0x0000000304067812 */ /* 0x000fce00078ec0ff */
.L_x_204:
[----:B------:R-:W-:Y:S01]  /*39d0*/  IMAD R4, R0, 0x2, R17 ;  /* 0x0000000200047824 */ /* 0x000fe200078e0211 */
[----:B------:R-:W-:Y:S01]  /*39e0*/  IADD3 R5, PT, PT, R5, 0x1, RZ ;  /* 0x0000000105057810 */ /* 0x000fe20007ffe0ff */
[----:B------:R-:W-:-:S03]  /*39f0*/  IMAD.IADD R0, R2, 0x1, R0 ;  /* 0x0000000102007824 */ /* 0x000fc600078e0200 */
[----:B------:R0:W-:Y:S01]  /*3a00*/  STS.U16 [R4], RZ ;  /* 0x000000ff04007388 */ /* 0x0001e20000000400 */
[----:B------:R-:W-:-:S13]  /*3a10*/  ISETP.NE.AND P0, PT, R5, R6, PT ;  /* 0x000000060500720c */ /* 0x000fda0003f05270 */
[----:B0-----:R-:W-:Y:S05]  /*3a20*/  @P0 BRA `(.L_x_204) ;  /* 0xfffffffc00e80947 */ /* 0x001fea000383ffff */
.L_x_203:
[----:B------:R-:W-:Y:S05]  /*3a30*/  BSYNC.RECONVERGENT B1 ;  /* 0x0000000000017941 */ /* 0x000fea0003800200 */
.L_x_202:
[----:B------:R-:W-:Y:S05]  /*3a40*/  @!P1 BRA `(.L_x_201) ;  /* 0x00000000002c9947 */ /* 0x000fea0003800000 */
.L_x_205:
[----:B0-----:R-:W-:Y:S01]  /*3a50*/  IMAD R19, R0, 0x2, R17 ;  /* 0x0000000200137824 */ /* 0x001fe200078e0211 */
[----:B------:R-:W-:-:S04]  /*3a60*/  LEA R0, R2, R0, 0x2 ;  /* 0x0000000002007211 */ /* 0x000fc800078e10ff */
[----:B------:R-:W-:Y:S01]  /*3a70*/  LEA R5, R2, R19, 0x1 ;  /* 0x0000001302057211 */ /* 0x000fe200078e08ff */
[----:B------:R0:W-:Y:S01]  /*3a80*/  STS.U16 [R19], RZ ;  /* 0x000000ff13007388 */ /* 0x0001e20000000400 */
[----:B------:R-:W-:-:S03]  /*3a90*/  ISETP.GE.U32.AND P0, PT, R0, R7, PT ;  /* 0x000000070000720c */ /* 0x000fc60003f06070 */
[C---:B------:R-:W-:Y:S01]  /*3aa0*/  IMAD R15, R2.reuse, 0x2, R5 ;  /* 0x00000002020f7824 */ /* 0x040fe200078e0205 */
[----:B------:R0:W-:Y:S03]  /*3ab0*/  STS.U16 [R5], RZ ;  /* 0x000000ff05007388 */ /* 0x0001e60000000400 */
[----:B------:R-:W-:Y:S01]  /*3ac0*/  IMAD R4, R2, 0x2, R15 ;  /* 0x0000000202047824 */ /* 0x000fe200078e020f */
[----:B------:R0:W-:Y:S04]  /*3ad0*/  STS.U16 [R15], RZ ;  /* 0x000000ff0f007388 */ /* 0x0001e80000000400 */
[----:B------:R0:W-:Y:S01]  /*3ae0*/  STS.U16 [R4], RZ ;  /* 0x000000ff04007388 */ /* 0x0001e20000000400 */
[----:B------:R-:W-:Y:S05]  /*3af0*/  @!P0 BRA `(.L_x_205) ;  /* 0xfffffffc00d48947 */ /* 0x000fea000383ffff */
.L_x_201:
[----:B------:R-:W-:Y:S05]  /*3b00*/  BSYNC.RECONVERGENT B0 ;  /* 0x0000000000007941 */ /* 0x000fea0003800200 */
.L_x_200:
[----:B0-----:R-:W0:Y:S01]  /*3b10*/  LDC R19, c[0x0][0x378] ;  /* 0x0000de00ff137b82 */ /* 0x001e220000000800 */
[----:B------:R-:W1:Y:S01]  /*3b20*/  S2R R20, SR_TID.Z ;  /* 0x0000000000147919 */ /* 0x000e620000002300 */
[----:B------:R-:W2:Y:S01]  /*3b30*/  LDCU UR10, c[0x0][0x394] ;  /* 0x00007280ff0a77ac */ /* 0x000ea20008000800 */
[----:B------:R-:W3:Y:S05]  /*3b40*/  LDCU UR11, c[0x0][0x3b0] ;  /* 0x00007600ff0b77ac */ /* 0x000eea0008000800 */
[----:B------:R-:W4:Y:S08]  /*3b50*/  LDC R0, c[0x0][0x374] ;  /* 0x0000dd00ff007b82 */ /* 0x000f300000000800 */
[----:B------:R-:W5:Y:S01]  /*3b60*/  LDC.64 R4, c[0x0][0x398] ;  /* 0x0000e600ff047b82 */ /* 0x000f620000000a00 */
[----:B0-----:R-:W0:Y:S07]  /*3b70*/  I2F.U32.RP R2, R19 ;  /* 0x0000001300027306 */ /* 0x001e2e0000209000 */
[----:B------:R-:W1:Y:S08]  /*3b80*/  S2UR UR5, SR_CTAID.Z ;  /* 0x00000000000579c3 */ /* 0x000e700000002700 */
[----:B------:R-:W-:Y:S01]  /*3b90*/  BAR.SYNC.DEFER_BLOCKING 0x0 ;  /* 0x0000000000007b1d */ /* 0x000fe20000010000 */
[----:B------:R-:W-:-:S05]  /*3ba0*/  ISETP.NE.U32.AND P2, PT, R19, RZ, PT ;  /* 0x000000ff1300720c */ /* 0x000fca0003f45070 */
[----:B----4-:R-:W4:Y:S02]  /*3bb0*/  I2F.U32.RP R8, R0 ;  /* 0x0000000000087306 */ /* 0x010f240000209000 */
[----:B------:R-:W2:Y:S06]  /*3bc0*/  S2UR UR8, SR_CTAID.Y ;  /* 0x00000000000879c3 */ /* 0x000eac0000002600 */
[----:B0-----:R-:W0:Y:S08]  /*3bd0*/  MUFU.RCP R2, R2 ;  /* 0x0000000200027308 */ /* 0x001e300000001000 */
[----:B----4-:R-:W4:Y:S01]  /*3be0*/  MUFU.RCP R8, R8 ;  /* 0x0000000800087308 */ /* 0x010f220000001000 */
[----:B0-----:R-:W-:Y:S01]  /*3bf0*/  VIADD R6, R2, 0xffffffe ;  /* 0x0ffffffe02067836 */ /* 0x001fe20000000000 */
[----:B-----5:R-:W-:-:S06]  /*3c00*/  IADD3 R2, PT, PT, R19, -0x1, R4 ;  /* 0xffffffff13027810 */ /* 0x020fcc0007ffe004 */
[----:B------:R0:W5:Y:S01]  /*3c10*/  F2I.FTZ.U32.TRUNC.NTZ R7, R6 ;  /* 0x0000000600077305 */ /* 0x000162000021f000 */
[----:B----4-:R-:W-:-:S07]  /*3c20*/  VIADD R14, R8, 0xffffffe ;  /* 0x0ffffffe080e7836 */ /* 0x010fce0000000000 */
[----:B------:R4:W3:Y:S01]  /*3c30*/  F2I.FTZ.U32.TRUNC.NTZ R15, R14 ;  /* 0x0000000e000f7305 */ /* 0x0008e2000021f000 */
[----:B0-----:R-:W-:Y:S01]  /*3c40*/  IMAD.MOV.U32 R6, RZ, RZ, RZ ;  /* 0x000000ffff067224 */ /* 0x001fe200078e00ff */
[----:B-----5:R-:W-:Y:S01]  /*3c50*/  IADD3 R18, PT, PT, RZ, -R7, RZ ;  /* 0x80000007ff127210 */ /* 0x020fe20007ffe0ff */
[----:B----4-:R-:W-:-:S04]  /*3c60*/  IMAD.MOV.U32 R14, RZ, RZ, RZ ;  /* 0x000000ffff0e7224 */ /* 0x010fc800078e00ff */
[----:B------:R-:W-:Y:S02]  /*3c70*/  IMAD R21, R18, R19, RZ ;  /* 0x0000001312157224 */ /* 0x000fe400078e02ff */
[----:B---3--:R-:W-:Y:S02]  /*3c80*/  IMAD.MOV R18, RZ, RZ, -R15 ;  /* 0x000000ffff127224 */ /* 0x008fe400078e0a0f */
[----:B------:R-:W-:-:S03]  /*3c90*/  IMAD.HI.U32 R7, R7, R21, R6 ;  /* 0x0000001507077227 */ /* 0x000fc600078e0006 */
[----:B------:R-:W-:-:S03]  /*3ca0*/  MOV R21, R18 ;  /* 0x0000001200157202 */ /* 0x000fc60000000f00 */
[----:B------:R-:W-:-:S04]  /*3cb0*/  IMAD.HI.U32 R6, R7, R2, RZ ;  /* 0x0000000207067227 */ /* 0x000fc800078e00ff */
[----:B------:R-:W-:Y:S02]  /*3cc0*/  IMAD R7, R21, R0, RZ ;  /* 0x0000000015077224 */ /* 0x000fe400078e02ff */
[----:B------:R-:W-:Y:S02]  /*3cd0*/  IMAD.MOV R8, RZ, RZ, -R6 ;  /* 0x000000ffff087224 */ /* 0x000fe400078e0a06 */
[----:B------:R-:W-:Y:S01]  /*3ce0*/  IMAD.HI.U32 R14, R15, R7, R14 ;  /* 0x000000070f0e7227 */ /* 0x000fe200078e000e */
[----:B------:R-:W-:-:S03]  /*3cf0*/  IADD3 R7, PT, PT, R0, -0x1, R5 ;  /* 0xffffffff00077810 */ /* 0x000fc60007ffe005 */
[----:B------:R-:W-:Y:S02]  /*3d00*/  IMAD R8, R19, R8, R2 ;  /* 0x0000000813087224 */ /* 0x000fe400078e0202 */
[----:B------:R-:W-:-:S03]  /*3d10*/  IMAD.HI.U32 R2, R14, R7, RZ ;  /* 0x000000070e027227 */ /* 0x000fc600078e00ff */
[----:B------:R-:W-:Y:S02]  /*3d20*/  ISETP.GE.U32.AND P0, PT, R8, R19, PT ;  /* 0x000000130800720c */ /* 0x000fe40003f06070 */
[----:B------:R-:W-:-:S05]  /*3d30*/  IADD3 R14, PT, PT, -R2, RZ, RZ ;  /* 0x000000ff020e7210 */ /* 0x000fca0007ffe1ff */
[----:B------:R-:W-:-:S05]  /*3d40*/  IMAD R7, R0, R14, R7 ;  /* 0x0000000e00077224 */ /* 0x000fca00078e0207 */
[----:B------:R-:W-:Y:S01]  /*3d50*/  ISETP.GE.U32.AND P3, PT, R7, R0, PT ;  /* 0x000000000700720c */ /* 0x000fe20003f66070 */
[----:B------:R-:W-:Y:S01]  /*3d60*/  @P0 IMAD.IADD R8, R8, 0x1, -R19 ;  /* 0x0000000108080824 */ /* 0x000fe200078e0a13 */
[----:B------:R-:W-:-:S04]  /*3d70*/  @P0 IADD3 R6, PT, PT, R6, 0x1, RZ ;  /* 0x0000000106060810 */ /* 0x000fc80007ffe0ff */
[----:B------:R-:W-:Y:S01]  /*3d80*/  ISETP.GE.U32.AND P1, PT, R8, R19, PT ;  /* 0x000000130800720c */ /* 0x000fe20003f26070 */
[----:B------:R-:W-:-:S06]  /*3d90*/  IMAD R8, R16, UR11, RZ ;  /* 0x0000000b10087c24 */ /* 0x000fcc000f8e02ff */
[----:B------:R-:W-:Y:S02]  /*3da0*/  @P3 IMAD.IADD R7, R7, 0x1, -R0 ;  /* 0x0000000107073824 */ /* 0x000fe400078e0a00 */
[----:B------:R-:W-:-:S03]  /*3db0*/  @P3 VIADD R2, R2, 0x1 ;  /* 0x0000000102023836 */ /* 0x000fc60000000000 */
[----:B------:R-:W-:Y:S01]  /*3dc0*/  ISETP.GE.U32.AND P0, PT, R7, R0, PT ;  /* 0x000000000700720c */ /* 0x000fe20003f06070 */
[----:B------:R-:W-:Y:S01]  /*3dd0*/  @P1 VIADD R6, R6, 0x1 ;  /* 0x0000000106061836 */ /* 0x000fe20000000000 */
[----:B------:R-:W-:Y:S02]  /*3de0*/  @!P2 LOP3.LUT R6, RZ, R19, RZ, 0x33, !PT ;  /* 0x00000013ff06a212 */ /* 0x000fe400078e33ff */
[----:B------:R-:W-:-:S03]  /*3df0*/  ISETP.NE.U32.AND P1, PT, R0, RZ, PT ;  /* 0x000000ff0000720c */ /* 0x000fc60003f25070 */
[----:B-1----:R-:W-:-:S05]  /*3e00*/  IMAD R15, R6, UR5, R20 ;  /* 0x00000005060f7c24 */ /* 0x002fca000f8e0214 */
[C---:B------:R-:W-:Y:S01]  /*3e10*/  VIADDMNMX R22, R15.reuse, R6, R4, PT ;  /* 0x000000060f167246 */ /* 0x040fe20003800104 */
[----:B--2---:R-:W-:Y:S01]  /*3e20*/  IMAD R4, R4, UR10, RZ ;  /* 0x0000000a04047c24 */ /* 0x004fe2000f8e02ff */
[----:B------:R-:W-:Y:S02]  /*3e30*/  @P0 IADD3 R2, PT, PT, R2, 0x1, RZ ;  /* 0x0000000102020810 */ /* 0x000fe40007ffe0ff */
[----:B------:R-:W-:Y:S01]  /*3e40*/  ISETP.GE.AND P0, PT, R15, R22, PT ;  /* 0x000000160f00720c */ /* 0x000fe20003f06270 */
[----:B------:R0:W-:Y:S01]  /*3e50*/  STL [R1+0x8], R22 ;  /* 0x0000081601007387 */ /* 0x0001e20000100800 */
[----:B------:R-:W-:Y:S01]  /*3e60*/  @!P1 LOP3.LUT R2, RZ, R0, RZ, 0x33, !PT ;  /* 0x00000000ff029212 */ /* 0x000fe200078e33ff */
[----:B------:R-:W-:Y:S01]  /*3e70*/  IMAD R0, R29, UR9, RZ ;  /* 0x000000091d007c24 */ /* 0x000fe2000f8e02ff */
[----:B0-----:R-:W0:Y:S03]  /*3e80*/  S2R R22, SR_TID.Y ;  /* 0x0000000000167919 */ /* 0x001e260000002200 */
[----:B0-----:R-:W-:-:S05]  /*3e90*/  IMAD R14, R2, UR8, R22 ;  /* 0x00000008020e7c24 */ /* 0x001fca000f8e0216 */
[----:B------:R0:W-:Y:S01]  /*3ea0*/  STL [R1+0x4], R14 ;  /* 0x0000040e01007387 */ /* 0x0001e20000100800 */
[----:B------:R-:W-:Y:S05]  /*3eb0*/  @P0 EXIT ;  /* 0x000000000000094d */ /* 0x000fea0003800000 */
[----:B------:R-:W-:Y:S01]  /*3ec0*/  IMAD R22, R20, UR6, R22 ;  /* 0x0000000614167c24 */ /* 0x000fe2000f8e0216 */
[----:B------:R-:W-:Y:S01]  /*3ed0*/  VIADDMNMX R29, R14, R2, R5, PT ;  /* 0x000000020e1d7246 */ /* 0x000fe20003800105 */
[----:B------:R-:W1:Y:S01]  /*3ee0*/  S2R R20, SR_TID.X ;  /* 0x0000000000147919 */ /* 0x000e620000002100 */
[----:B------:R-:W-:Y:S01]  /*3ef0*/  IMAD R6, R12, UR9, RZ ;  /* 0x000000090c067c24 */ /* 0x000fe2000f8e02ff */
[----:B------:R-:W2:Y:S01]  /*3f00*/  LDCU.64 UR8, c[0x0][0x358] ;  /* 0x00006b00ff0877ac */ /* 0x000ea20008000a00 */
[----:B------:R-:W-:Y:S02]  /*3f10*/  IMAD R7, R0, 0x2, R17 ;  /* 0x0000000200077824 */ /* 0x000fe400078e0211 */
[----:B------:R-:W-:-:S04]  /*3f20*/  IMAD R6, R22, R6, RZ ;  /* 0x0000000616067224 */ /* 0x000fc800078e02ff */
[----:B------:R-:W-:-:S05]  /*3f30*/  IMAD R6, R5, 0x4, R6 ;  /* 0x0000000405067824 */ /* 0x000fca00078e0206 */
[----:B-1----:R-:W-:Y:S01]  /*3f40*/  IADD3 R6, PT, PT, R3, R20, R6 ;  /* 0x0000001403067210 */ /* 0x002fe20007ffe006 */
[----:B------:R-:W-:Y:S02]  /*3f50*/  IMAD R3, R4, R5, RZ ;  /* 0x0000000504037224 */ /* 0x000fe400078e02ff */
[----:B------:R-:W-:Y:S01]  /*3f60*/  IMAD.MOV.U32 R5, RZ, RZ, R15 ;  /* 0x000000ffff057224 */ /* 0x000fe200078e000f */
[----:B------:R-:W-:Y:S01]  /*3f70*/  IADD3 R4, PT, PT, R6, R13, RZ ;  /* 0x0000000d06047210 */ /* 0x000fe20007ffe0ff */
[----:B------:R-:W-:-:S03]  /*3f80*/  IMAD R6, R16, R3, RZ ;  /* 0x0000000310067224 */ /* 0x000fc600078e02ff */
[----:B--2---:R-:W-:-:S07]  /*3f90*/  LEA R4, R4, UR4, 0x1 ;  /* 0x0000000404047c11 */ /* 0x004fce000f8e08ff */
.L_x_222:
[----:B------:R-:W2:Y:S01]  /*3fa0*/  LDL R20, [R1+0x4] ;  /* 0x0000040001147983 */ /* 0x000ea20000100800 */
[----:B------:R-:W-:Y:S01]  /*3fb0*/  BSSY.RECONVERGENT B0, `(.L_x_206) ;  /* 0x0000093000007945 */ /* 0x000fe20003800200 */
[----:B--2---:R-:W-:-:S13]  /*3fc0*/  ISETP.GE.AND P0, PT, R20, R29, PT ;  /* 0x0000001d1400720c */ /* 0x004fda0003f06270 */
[----:B----4-:R-:W-:Y:S05]  /*3fd0*/  @P0 BRA `(.L_x_207) ;  /* 0x0000000800400947 */ /* 0x010fea0003800000 */
[----:B------:R-:W1:Y:S01]  /*3fe0*/  LDC R0, c[0x0][0x398] ;  /* 0x0000e600ff007b82 */ /* 0x000e620000000800 */
[----:B------:R-:W2:Y:S02]  /*3ff0*/  LDCU UR5, c[0x0][0x3a0] ;  /* 0x00007400ff0577ac */ /* 0x000ea40008000800 */
[----:B--2---:R-:W-:-:S04]  /*4000*/  IMAD R17, R5, UR5, RZ ;  /* 0x0000000505117c24 */ /* 0x004fc8000f8e02ff */
[----:B------:R-:W-:Y:S01]  /*4010*/  VIADD R15, R17, UR5 ;  /* 0x00000005110f7c36 */ /* 0x000fe20008000000 */
[----:B-1----:R-:W-:-:S04]  /*4020*/  IABS R13, R0 ;  /* 0x00000000000d7213 */ /* 0x002fc80000000000 */
[----:B0-----:R-:W0:Y:S01]  /*4030*/  I2F.RP R14, R13 ;  /* 0x0000000d000e7306 */ /* 0x001e220000209400 */
[----:B------:R-:W-:-:S04]  /*4040*/  IADD3 R15, PT, PT, R15, -0x1, R0 ;  /* 0xffffffff0f0f7810 */ /* 0x000fc80007ffe000 */
[----:B------:R-:W-:Y:S02]  /*4050*/  IABS R18, R15 ;  /* 0x0000000f00127213 */ /* 0x000fe40000000000 */
[----:B------:R-:W-:-:S04]  /*4060*/  LOP3.LUT R15, R15, R0, RZ, 0x3c, !PT ;  /* 0x000000000f0f7212 */ /* 0x000fc800078e3cff */
[----:B------:R-:W-:Y:S01]  /*4070*/  ISETP.GE.AND P5, PT, R15, RZ, PT ;  /* 0x000000ff0f00720c */ /* 0x000fe20003fa6270 */
[----:B0-----:R-:W0:Y:S02]  /*4080*/  MUFU.RCP R14, R14 ;  /* 0x0000000e000e7308 */ /* 0x001e240000001000 */
[----:B0-----:R-:W-:Y:S01]  /*4090*/  VIADD R2, R14, 0xffffffe ;  /* 0x0ffffffe0e027836 */ /* 0x001fe20000000000 */
[----:B------:R-:W-:Y:S02]  /*40a0*/  IABS R14, R17 ;  /* 0x00000011000e7213 */ /* 0x000fe40000000000 */
[----:B------:R-:W-:-:S03]  /*40b0*/  LOP3.LUT R17, R17, R0, RZ, 0x3c, !PT ;  /* 0x0000000011117212 */ /* 0x000fc600078e3cff */
[----:B------:R0:W1:Y:S01]  /*40c0*/  F2I.FTZ.U32.TRUNC.NTZ R3, R2 ;  /* 0x0000000200037305 */ /* 0x000062000021f000 */
[----:B------:R-:W-:Y:S01]  /*40d0*/  ISETP.GE.AND P3, PT, R17, RZ, PT ;  /* 0x000000ff1100720c */ /* 0x000fe20003f66270 */
[----:B0-----:R-:W-:Y:S01]  /*40e0*/  IMAD.MOV.U32 R2, RZ, RZ, RZ ;  /* 0x000000ffff027224 */ /* 0x001fe200078e00ff */
[----:B-1----:R-:W-:-:S05]  /*40f0*/  IADD3 R16, PT, PT, RZ, -R3, RZ ;  /* 0x80000003ff107210 */ /* 0x002fca0007ffe0ff */
[----:B------:R-:W-:-:S04]  /*4100*/  IMAD R19, R16, R13, RZ ;  /* 0x0000000d10137224 */ /* 0x000fc800078e02ff */
[----:B------:R-:W-:-:S06]  /*4110*/  IMAD.HI.U32 R3, R3, R19, R2 ;  /* 0x0000001303037227 */ /* 0x000fcc00078e0002 */
[----:B------:R-:W-:-:S04]  /*4120*/  IMAD.HI.U32 R2, R3, R14, RZ ;  /* 0x0000000e03027227 */ /* 0x000fc800078e00ff */
[----:B------:R-:W-:Y:S01]  /*4130*/  IMAD.HI.U32 R3, R3, R18, RZ ;  /* 0x0000001203037227 */ /* 0x000fe200078e00ff */
[----:B------:R-:W-:-:S03]  /*4140*/  IADD3 R16, PT, PT, -R2, RZ, RZ ;  /* 0x000000ff02107210 */ /* 0x000fc60007ffe1ff */
[----:B------:R-:W-:Y:S02]  /*4150*/  IMAD.MOV R19, RZ, RZ, -R3 ;  /* 0x000000ffff137224 */ /* 0x000fe400078e0a03 */
[C---:B------:R-:W-:Y:S02]  /*4160*/  IMAD R14, R13.reuse, R16, R14 ;  /* 0x000000100d0e7224 */ /* 0x040fe400078e020e */
[----:B------:R-:W-:-:S03]  /*4170*/  IMAD R16, R13, R19, R18 ;  /* 0x000000130d107224 */ /* 0x000fc600078e0212 */
[C---:B------:R-:W-:Y:S02]  /*4180*/  ISETP.GT.U32.AND P2, PT, R13.reuse, R14, PT ;  /* 0x0000000e0d00720c */ /* 0x040fe40003f44070 */
[----:B------:R-:W-:-:S11]  /*4190*/  ISETP.GT.U32.AND P4, PT, R13, R16, PT ;  /* 0x000000100d00720c */ /* 0x000fd60003f84070 */
[----:B------:R-:W-:Y:S02]  /*41a0*/  @!P2 IMAD.IADD R14, R14, 0x1, -R13 ;  /* 0x000000010e0ea824 */ /* 0x000fe400078e0a0d */
[-C--:B------:R-:W-:Y:S01]  /*41b0*/  @!P4 IADD3 R16, PT, PT, R16, -R13.reuse, RZ ;  /* 0x8000000d1010c210 */ /* 0x080fe20007ffe0ff */
[----:B------:R-:W-:Y:S02]  /*41c0*/  @!P4 VIADD R3, R3, 0x1 ;  /* 0x000000010303c836 */ /* 0x000fe40000000000 */
[-C--:B------:R-:W-:Y:S01]  /*41d0*/  ISETP.GE.U32.AND P0, PT, R14, R13.reuse, PT ;  /* 0x0000000d0e00720c */ /* 0x080fe20003f06070 */
[----:B------:R-:W-:Y:S01]  /*41e0*/  @!P2 VIADD R2, R2, 0x1 ;  /* 0x000000010202a836 */ /* 0x000fe20000000000 */
[----:B------:R-:W-:Y:S02]  /*41f0*/  ISETP.GE.U32.AND P1, PT, R16, R13, PT ;  /* 0x0000000d1000720c */ /* 0x000fe40003f26070 */
[----:B------:R-:W-:-:S09]  /*4200*/  LOP3.LUT R13, RZ, R0, RZ, 0x33, !PT ;  /* 0x00000000ff0d7212 */ /* 0x000fd200078e33ff */
[----:B------:R-:W-:Y:S02]  /*4210*/  @P0 IADD3 R2, PT, PT, R2, 0x1, RZ ;  /* 0x0000000102020810 */ /* 0x000fe40007ffe0ff */
[----:B------:R-:W-:Y:S01]  /*4220*/  @P1 VIADD R3, R3, 0x1 ;  /* 0x0000000103031836 */ /* 0x000fe20000000000 */
[----:B------:R-:W-:Y:S02]  /*4230*/  ISETP.NE.AND P0, PT, R0, RZ, PT ;  /* 0x000000ff0000720c */ /* 0x000fe40003f05270 */
[----:B------:R-:W-:Y:S01]  /*4240*/  @!P3 IADD3 R2, PT, PT, -R2, RZ, RZ ;  /* 0x000000ff0202b210 */ /* 0x000fe20007ffe1ff */
[----:B------:R-:W-:Y:S02]  /*4250*/  IMAD.MOV.U32 R14, RZ, RZ, R3 ;  /* 0x000000ffff0e7224 */ /* 0x000fe400078e0003 */
[----:B------:R-:W-:Y:S01]  /*4260*/  IMAD.MOV.U32 R3, RZ, RZ, R20 ;  /* 0x000000ffff037224 */ /* 0x000fe200078e0014 */
[----:B------:R-:W-:Y:S01]  /*4270*/  SEL R2, R13, R2, !P0 ;  /* 0x000000020d027207 */ /* 0x000fe20004000000 */
[----:B------:R-:W-:-:S05]  /*4280*/  @!P5 IMAD.MOV R14, RZ, RZ, -R14 ;  /* 0x000000ffff0ed224 */ /* 0x000fca00078e0a0e */
[----:B------:R-:W-:-:S07]  /*4290*/  SEL R0, R13, R14, !P0 ;  /* 0x0000000e0d007207 */ /* 0x000fce0004000000 */
.L_x_221:
[----:B------:R-:W-:Y:S01]  /*42a0*/  ISETP.GE.AND P0, PT, R2, R0, PT ;  /* 0x000000000200720c */ /* 0x000fe20003f06270 */
[----:B------:R-:W-:-:S12]  /*42b0*/  BSSY.RECONVERGENT B1, `(.L_x_208) ;  /* 0x0000044000017945 */ /* 0x000fd80003800200 */
[----:B----4-:R-:W-:Y:S05]  /*42c0*/  @P0 BRA `(.L_x_209) ;  /* 0x0000000400080947 */ /* 0x010fea0003800000 */
[----:B------:R-:W2:Y:S01]  /*42d0*/  LDL R13, [R1] ;  /* 0x00000000010d7983 */ /* 0x000ea20000100800 */
[C---:B------:R-:W-:Y:S01]  /*42e0*/  LEA R16, R3.reuse, UR4, 0x2 ;  /* 0x0000000403107c11 */ /* 0x040fe2000f8e10ff */
[----:B------:R-:W-:Y:S01]  /*42f0*/  IMAD.MOV.U32 R17, RZ, RZ, R2 ;  /* 0x000000ffff117224 */ /* 0x000fe200078e0002 */
[----:B--2---:R-:W-:-:S05]  /*4300*/  LEA R13, R3, R13, 0x2 ;  /* 0x0000000d030d7211 */ /* 0x004fca00078e10ff */
[----:B------:R0:W1:Y:S02]  /*4310*/  LDS R14, [R13] ;  /* 0x000000000d0e7984 */ /* 0x0000640000000800 */
.L_x_217:
[----:B-1----:R-:W1:Y:S01]  /*4320*/  LDS R19, [R16] ;  /* 0x0000000010137984 */ /* 0x002e620000000800 */
[----:B------:R-:W-:Y:S01]  /*4330*/  BSSY.RECONVERGENT B2, `(.L_x_210) ;  /* 0x0000038000027945 */ /* 0x000fe20003800200 */
[----:B-1----:R-:W-:-:S13]  /*4340*/  ISETP.GE.AND P0, PT, R19, R14, PT ;  /* 0x0000000e1300720c */ /* 0x002fda0003f06270 */
[----:B------:R-:W-:Y:S05]  /*4350*/  @P0 BRA `(.L_x_211) ;  /* 0x0000000000d40947 */ /* 0x000fea0003800000 */
[----:B------:R-:W1:Y:S01]  /*4360*/  LDCU UR5, c[0x0][0x3b8] ;  /* 0x00007700ff0577ac */ /* 0x000e620008000800 */
[C---:B------:R-:W-:Y:S02]  /*4370*/  IMAD R20, R17.reuse, 0x2, R10 ;  /* 0x0000000211147824 */ /* 0x040fe400078e020a */
[----:B-1----:R-:W-:-:S05]  /*4380*/  IMAD R15, R17, UR5, RZ ;  /* 0x00000005110f7c24 */ /* 0x002fca000f8e02ff */
[----:B------:R-:W-:Y:S02]  /*4390*/  IADD3 R18, P0, PT, R8, R15, RZ ;  /* 0x0000000f08127210 */ /* 0x000fe40007f1e0ff */
[----:B------:R-:W-:-:S04]  /*43a0*/  SHF.R.S32.HI R21, RZ, 0x1f, R15 ;  /* 0x0000001fff157819 */ /* 0x000fc8000001140f */
[----:B------:R-:W-:-:S07]  /*43b0*/  LEA.HI.X.SX32 R21, R8, R21, 0x1, P0 ;  /* 0x0000001508157211 */ /* 0x000fce00000f0eff */
.L_x_216:
[----:B-1----:R-:W1:Y:S01]  /*43c0*/  LDC R22, c[0x0][0x394] ;  /* 0x0000e500ff167b82 */ /* 0x002e620000000800 */
[----:B------:R-:W-:Y:S01]  /*43d0*/  BSSY.RECONVERGENT B3, `(.L_x_212) ;  /* 0x000002a000037945 */ /* 0x000fe20003800200 */
[----:B-1----:R-:W-:-:S13]  /*43e0*/  ISETP.GE.AND P0, PT, R9, R22, PT ;  /* 0x000000160900720c */ /* 0x002fda0003f06270 */
[----:B------:R-:W-:Y:S05]  /*43f0*/  @P0 BRA `(.L_x_213) ;  /* 0x00000000009c0947 */ /* 0x000fea0003800000 */
[C---:B------:R-:W-:Y:S01]  /*4400*/  LEA R14, R19.reuse, R11, 0x1 ;  /* 0x0000000b130e7211 */ /* 0x040fe200078e08ff */
[----:B------:R-:W1:Y:S01]  /*4410*/  LDS.U16 R15, [R20] ;  /* 0x00000000140f7984 */ /* 0x000e620000000400 */
[----:B------:R-:W2:Y:S01]  /*4420*/  LDCU UR5, c[0x0][0x3bc] ;  /* 0x00007780ff0577ac */ /* 0x000ea20008000800 */
[----:B------:R-:W-:Y:S01]  /*4430*/  BSSY.RECONVERGENT B4, `(.L_x_214) ;  /* 0x0000022000047945 */ /* 0x000fe20003800200 */
[----:B------:R-:W-:Y:S02]  /*4440*/  IMAD.MOV.U32 R25, RZ, RZ, R9 ;  /* 0x000000ffff197224 */ /* 0x000fe400078e0009 */
[----:B------:R-:W3:Y:S01]  /*4450*/  LDS.U16 R14, [R14] ;  /* 0x000000000e0e7984 */ /* 0x000ee20000000400 */
[----:B--2---:R-:W-:-:S05]  /*4460*/  IMAD R26, R19, UR5, RZ ;  /* 0x00000005131a7c24 */ /* 0x004fca000f8e02ff */
[----:B------:R-:W-:-:S04]  /*4470*/  IADD3 R23, P0, PT, R26, R18, RZ ;  /* 0x000000121a177210 */ /* 0x000fc80007f1e0ff */
[----:B------:R-:W-:Y:S01]  /*4480*/  LEA.HI.X.SX32 R26, R26, R21, 0x1, P0 ;  /* 0x000000151a1a7211 */ /* 0x000fe200000f0eff */
[----:B-1----:R-:W-:Y:S02]  /*4490*/  IMAD.U32 R24, R15, 0x10000, RZ ;  /* 0x000100000f187824 */ /* 0x002fe400078e00ff */
[----:B---3--:R-:W-:-:S04]  /*44a0*/  IMAD.U32 R15, R14, 0x10000, RZ ;  /* 0x000100000e0f7824 */ /* 0x008fc800078e00ff */
[----:B------:R-:W-:Y:S01]  /*44b0*/  FMUL.FTZ R15, R15, R24 ;  /* 0x000000180f0f7220 */ /* 0x000fe20000410000 */
[----:B------:R-:W-:-:S03]  /*44c0*/  MOV R24, R4 ;  /* 0x0000000400187202 */ /* 0x000fc60000000f00 */
[----:B------:R-:W1:Y:S02]  /*44d0*/  F2F.BF16.F32 R27, R15 ;  /* 0x0000000f001b7304 */ /* 0x000e640000202000 */
[----:B-1----:R-:W-:-:S07]  /*44e0*/  IMAD.U32 R27, R27, 0x10000, RZ ;  /* 0x000100001b1b7824 */ /* 0x002fce00078e00ff */
.L_x_215:
[----:B------:R-:W1:Y:S01]  /*44f0*/  LDCU UR5, c[0x0][0x3b4] ;  /* 0x00007680ff0577ac */ /* 0x000e620008000800 */
[----:B------:R-:W2:Y:S01]  /*4500*/  LDCU.64 UR10, c[0x0][0x388] ;  /* 0x00007100ff0a77ac */ /* 0x000ea20008000a00 */
[----:B-1----:R-:W-:Y:S01]  /*4510*/  IMAD R28, R25, UR5, RZ ;  /* 0x00000005191c7c24 */ /* 0x002fe2000f8e02ff */
[----:B------:R-:W1:Y:S04]  /*4520*/  LDCU UR5, c[0x0][0x3a8] ;  /* 0x00007500ff0577ac */ /* 0x000e680008000800 */
[----:B------:R-:W-:-:S04]  /*4530*/  IADD3 R15, P0, PT, R28, R23, RZ ;  /* 0x000000171c0f7210 */ /* 0x000fc80007f1e0ff */
[----:B------:R-:W-:Y:S02]  /*4540*/  LEA.HI.X.SX32 R28, R28, R26, 0x1, P0 ;  /* 0x0000001a1c1c7211 */ /* 0x000fe400000f0eff */
[----:B--2---:R-:W-:-:S04]  /*4550*/  LEA R14, P0, R15, UR10, 0x1 ;  /* 0x0000000a0f0e7c11 */ /* 0x004fc8000f8008ff */
[----:B------:R-:W-:-:S05]  /*4560*/  LEA.HI.X R15, R15, UR11, R28, 0x1, P0 ;  /* 0x0000000b0f0f7c11 */ /* 0x000fca00080f0c1c */
[----:B------:R2:W3:Y:S01]  /*4570*/  LDG.E.U16.CONSTANT R14, desc[UR8][R14.64] ;  /* 0x000000080e0e7981 */ /* 0x0004e2000c1e9500 */
[----:B-1----:R-:W-:-:S05]  /*4580*/  IMAD R25, R12, UR5, R25 ;  /* 0x000000050c197c24 */ /* 0x002fca000f8e0219 */
[----:B------:R-:W-:Y:S01]  /*4590*/  ISETP.GE.AND P0, PT, R25, R22, PT ;  /* 0x000000161900720c */ /* 0x000fe20003f06270 */
[----:B--2---:R-:W1:Y:S02]  /*45a0*/  LDS.U16 R15, [R24] ;  /* 0x00000000180f7984 */ /* 0x004e640000000400 */
[----:B-1----:R-:W-:Y:S01]  /*45b0*/  IMAD.U32 R15, R15, 0x10000, RZ ;  /* 0x000100000f0f7824 */ /* 0x002fe200078e00ff */
[----:B---3--:R-:W-:-:S05]  /*45c0*/  SHF.L.U32 R14, R14, 0x10, RZ ;  /* 0x000000100e0e7819 */ /* 0x008fca00000006ff */
[----:B------:R-:W-:-:S06]  /*45d0*/  FMUL.FTZ R14, R27, R14 ;  /* 0x0000000e1b0e7220 */ /* 0x000fcc0000410000 */
[----:B------:R-:W1:Y:S02]  /*45e0*/  F2F.BF16.F32 R14, R14 ;  /* 0x0000000e000e7304 */ /* 0x000e640000202000 */
[----:B-1----:R-:W-:-:S04]  /*45f0*/  IMAD.U32 R14, R14, 0x10000, RZ ;  /* 0x000100000e0e7824 */ /* 0x002fc800078e00ff */
[----:B------:R-:W-:-:S05]  /*4600*/  FADD.FTZ R14, R15, R14 ;  /* 0x0000000e0f0e7221 */ /* 0x000fca0000010000 */
[----:B------:R-:W-:-:S05]  /*4610*/  F2FP.BF16.F32.PACK_AB R14, RZ, R14 ;  /* 0x0000000eff0e723e */ /* 0x000fca00000010ff */
[----:B------:R1:W-:Y:S02]  /*4620*/  STS.U16 [R24], R14 ;  /* 0x0000000e18007388 */ /* 0x0003e40000000400 */
[----:B-1----:R-:W-:Y:S01]  /*4630*/  LEA R24, R12, R24, 0x1 ;  /* 0x000000180c187211 */ /* 0x002fe200078e08ff */
[----:B------:R-:W-:Y:S06]  /*4640*/  @!P0 BRA `(.L_x_215) ;  /* 0xfffffffc00a88947 */ /* 0x000fec000383ffff */
[----:B------:R-:W-:Y:S05]  /*4650*/  BSYNC.RECONVERGENT B4 ;  /* 0x0000000000047941 */ /* 0x000fea0003800200 */
.L_x_214:
[----:B------:R1:W2:Y:S02]  /*4660*/  LDS R14, [R13] ;  /* 0x000000000d0e7984 */ /* 0x0002a40000000800 */
.L_x_213:
[----:B------:R-:W-:Y:S05]  /*4670*/  BSYNC.RECONVERGENT B3 ;  /* 0x0000000000037941 */ /* 0x000fea0003800200 */
.L_x_212:
[----:B------:R-:W-:-:S05]  /*4680*/  VIADD R19, R19, 0x1 ;  /* 0x0000000113137836 */ /* 0x000fca0000000000 */
[----:B--2---:R-:W-:-:S13]  /*4690*/  ISETP.GE.AND P0, PT, R19, R14, PT ;  /* 0x0000000e1300720c */ /* 0x004fda0003f06270 */
[----:B------:R-:W-:Y:S05]  /*46a0*/  @!P0 BRA `(.L_x_216) ;  /* 0xfffffffc00448947 */ /* 0x000fea000383ffff */
.L_x_211:
[----:B------:R-:W-:Y:S05]  /*46b0*/  BSYNC.RECONVERGENT B2 ;  /* 0x0000000000027941 */ /* 0x000fea0003800200 */
.L_x_210:
[----:B------:R-:W-:-:S05]  /*46c0*/  VIADD R17, R17, 0x1 ;  /* 0x0000000111117836 */ /* 0x000fca0000000000 */
[----:B------:R-:W-:-:S13]  /*46d0*/  ISETP.NE.AND P0, PT, R17, R0, PT ;  /* 0x000000001100720c */ /* 0x000fda0003f05270 */
[----:B------:R-:W-:Y:S05]  /*46e0*/  @P0 BRA `(.L_x_217) ;  /* 0xfffffffc000c0947 */ /* 0x000fea000383ffff */
.L_x_209:
[----:B------:R-:W-:Y:S05]  /*46f0*/  BSYNC.RECONVERGENT B1 ;  /* 0x0000000000017941 */ /* 0x000fea0003800200 */
.L_x_208:
[----:B01----:R-:W0:Y:S01]  /*4700*/  LDC R13, c[0x0][0x394] ;  /* 0x0000e500ff0d7b82 */ /* 0x003e220000000800 */
[----:B------:R-:W-:Y:S01]  /*4710*/  BSSY.RECONVERGENT B1, `(.L_x_218) ;  /* 0x0000019000017945 */ /* 0x000fe20003800200 */
[----:B0-----:R-:W-:-:S13]  /*4720*/  ISETP.GE.AND P0, PT, R9, R13, PT ;  /* 0x0000000d0900720c */ /* 0x001fda0003f06270 */
[----:B------:R-:W-:Y:S05]  /*4730*/  @P0 BRA `(.L_x_219) ;  /* 0x0000000000580947 */ /* 0x000fea0003800000 */
[----:B------:R-:W0:Y:S01]  /*4740*/  LDCU UR5, c[0x0][0x39c] ;  /* 0x00007380ff0577ac */ /* 0x000e220008000800 */
[----:B------:R-:W1:Y:S01]  /*4750*/  LDC R18, c[0x0][0x3a8] ;  /* 0x0000ea00ff127b82 */ /* 0x000e620000000800 */
[----:B------:R-:W2:Y:S01]  /*4760*/  S2R R21, SR_TID.X ;  /* 0x0000000000157919 */ /* 0x000ea20000002100 */
[----:B------:R-:W-:-:S06]  /*4770*/  MOV R20, R9 ;  /* 0x0000000900147202 */ /* 0x000fcc0000000f00 */
[----:B------:R-:W3:Y:S01]  /*4780*/  LDC.64 R14, c[0x0][0x380] ;  /* 0x0000e000ff0e7b82 */ /* 0x000ee20000000a00 */
[----:B0-----:R-:W-:-:S04]  /*4790*/  IMAD R16, R5, UR5, R3 ;  /* 0x0000000505107c24 */ /* 0x001fc8000f8e0203 */
[----:B------:R-:W-:-:S05]  /*47a0*/  IMAD R17, R16, R13, RZ ;  /* 0x0000000d10117224 */ /* 0x000fca00078e02ff */
[----:B------:R-:W-:Y:S02]  /*47b0*/  IADD3 R19, P0, PT, R6, R17, RZ ;  /* 0x0000001106137210 */ /* 0x000fe40007f1e0ff */
[----:B------:R-:W-:-:S04]  /*47c0*/  SHF.R.S32.HI R17, RZ, 0x1f, R17 ;  /* 0x0000001fff117819 */ /* 0x000fc80000011411 */
[----:B------:R-:W-:-:S07]  /*47d0*/  LEA.HI.X.SX32 R22, R6, R17, 0x1, P0 ;  /* 0x0000001106167211 */ /* 0x000fce00000f0eff */
.L_x_220:
[----:B--2-4-:R-:W-:Y:S01]  /*47e0*/  IMAD R23, R21, 0x2, R7 ;  /* 0x0000000215177824 */ /* 0x014fe200078e0207 */
[----:B------:R-:W-:Y:S01]  /*47f0*/  IADD3 R17, P0, PT, R20, R19, RZ ;  /* 0x0000001314117210 */ /* 0x000fe20007f1e0ff */
[----:B------:R-:W-:-:S03]  /*4800*/  IMAD.IADD R21, R12, 0x1, R21 ;  /* 0x000000010c157824 */ /* 0x000fc600078e0215 */
[----:B------:R-:W0:Y:S01]  /*4810*/  LDS.U16 R24, [R23] ;  /* 0x0000000017187984 */ /* 0x000e220000000400 */
[----:B------:R-:W-:Y:S01]  /*4820*/  LEA.HI.X.SX32 R25, R20, R22, 0x1, P0 ;  /* 0x0000001614197211 */ /* 0x000fe200000f0eff */
[----:B-1----:R-:W-:Y:S01]  /*4830*/  IMAD R20, R12, R18, R20 ;  /* 0x000000120c147224 */ /* 0x002fe200078e0214 */
[C---:B---3--:R-:W-:Y:S01]  /*4840*/  LEA R16, P0, R17.reuse, R14, 0x1 ;  /* 0x0000000e11107211 */ /* 0x048fe200078008ff */
[----:B------:R4:W-:Y:S03]  /*4850*/  STS.U16 [R23], RZ ;  /* 0x000000ff17007388 */ /* 0x0009e60000000400 */
[----:B------:R-:W-:Y:S02]  /*4860*/  LEA.HI.X R17, R17, R15, R25, 0x1, P0 ;  /* 0x0000000f11117211 */ /* 0x000fe400000f0c19 */
[----:B------:R-:W-:-:S03]  /*4870*/  ISETP.GE.AND P0, PT, R20, R13, PT ;  /* 0x0000000d1400720c */ /* 0x000fc60003f06270 */
[----:B0-----:R4:W-:Y:S10]  /*4880*/  STG.E.U16 desc[UR8][R16.64], R24 ;  /* 0x0000001810007986 */ /* 0x0019f4000c101508 */
[----:B------:R-:W-:Y:S05]  /*4890*/  @!P0 BRA `(.L_x_220) ;  /* 0xfffffffc00d08947 */ /* 0x000fea000383ffff */
.L_x_219:
[----:B------:R-:W-:Y:S05]  /*48a0*/  BSYNC.RECONVERGENT B1 ;  /* 0x0000000000017941 */ /* 0x000fea0003800200 */
.L_x_218:
[----:B------:R-:W-:-:S04]  /*48b0*/  IADD3 R3, PT, PT, R3, UR6, RZ ;  /* 0x0000000603037c10 */ /* 0x000fc8000fffe0ff */
[----:B------:R-:W-:-:S13]  /*48c0*/  ISETP.GE.AND P0, PT, R3, R29, PT ;  /* 0x0000001d0300720c */ /* 0x000fda0003f06270 */
[----:B------:R-:W-:Y:S05]  /*48d0*/  @!P0 BRA `(.L_x_221) ;  /* 0xfffffff800708947 */ /* 0x000fea000383ffff */
.L_x_207:
[----:B------:R-:W-:Y:S05]  /*48e0*/  BSYNC.RECONVERGENT B0 ;  /* 0x0000000000007941 */ /* 0x000fea0003800200 */
.L_x_206:
[----:B------:R-:W2:Y:S01]  /*48f0*/  LDL R13, [R1+0x8] ;  /* 0x00000800010d7983 */ /* 0x000ea20000100800 */
[----:B------:R-:W-:-:S05]  /*4900*/  VIADD R5, R5, UR7 ;  /* 0x0000000705057c36 */ /* 0x000fca0008000000 */
[----:B--2---:R-:W-:-:S13]  /*4910*/  ISETP.GE.AND P0, PT, R5, R13, PT ;  /* 0x0000000d0500720c */ /* 0x004fda0003f06270 */
[----:B------:R-:W-:Y:S05]  /*4920*/  @!P0 BRA `(.L_x_222) ;  /* 0xfffffff4009c8947 */ /* 0x000fea000383ffff */
[----:B------:R-:W-:Y:S05]  /*4930*/  EXIT ;  /* 0x000000000000794d */ /* 0x000fea0003800000 */
.L_x_223:
        /* <DEDUP_REMOVED lines=12> */
.L_x_595:


//--------------------- .text._ZN2at6native58_GLOBAL__N__9a069279_25_AdaptiveAveragePooling_cu_ef17039c31adaptive_average_gradinput_nhwcIiN3c104HalfEEEvPT0_PKS5_iiiiiiiiT_S9_S9_S9_ --------------------------
	.section	.text._ZN2at6native58_GLOBAL__N__9a069279_25_AdaptiveAveragePooling_cu_ef17039c31adaptive_average_gradinput_nhwcIiN3c104HalfEEEvPT0_PKS5_iiiiiiiiT_S9_S9_S9_,"ax",@progbits
	.align	128
.text._ZN2at6native58_GLOBAL__N__9a069279_25_AdaptiveAveragePooling_cu_ef17039c31adaptive_average_gradinput_nhwcIiN3c104HalfEEEvPT0_PKS5_iiiiiiiiT_S9_S9_S9_:
        .type           _ZN2at6native58_GLOBAL__N__9a069279_25_AdaptiveAveragePooling_cu_ef17039c31adaptive_average_gradinput_nhwcIiN3c104HalfEEEvPT0_PKS5_iiiiiiiiT_S9_S9_S9_,@function
        .size           _ZN2at6native58_GLOBAL__N__9a069279_25_AdaptiveAveragePooling_cu_ef17039c31adaptive_average_gradinput_nhwcIiN3c104HalfEEEvPT0_PKS5_iiiiiiiiT_S9_S9_S9_,(.L_x_596 - _ZN2at6native58_GLOBAL__N__9a069279_25_AdaptiveAveragePooling_cu_ef17039c31adaptive_average_gradinput_nhwcIiN3c104HalfEEEvPT0_PKS5_iiiiiiiiT_S9_S9_S9_)
        .other          _ZN2at6native58_GLOBAL__N__9a069279_25_AdaptiveAveragePooling_cu_ef17039c31adaptive_average_gradinput_nhwcIiN3c104HalfEEEvPT0_PKS5_iiiiiiiiT_S9_S9_S9_,@"STO_CUDA_ENTRY STV_DEFAULT"
_ZN2at6native58_GLOBAL__N__9a069279_25_AdaptiveAveragePooling_cu_ef17039c31adaptive_average_gradinput_nhwcIiN3c104HalfEEEvPT0_PKS5_iiiiiiiiT_S9_S9_S9_:
        /* <DEDUP_REMOVED lines=73> */
.L_x_228:
        /* <DEDUP_REMOVED lines=51> */
.L_x_227:
[----:B------:R-:W-:Y:S05]  /*07c0*/  BSYNC.RECONVERGENT B1 ;  /* 0x0000000000017941 */ /* 0x000fea0003800200 */
.L_x_226:
        /* <DEDUP_REMOVED lines=10> */
.L_x_229:
        /* <DEDUP_REMOVED lines=150> */
.L_x_225:
[----:B------:R-:W-:Y:S05]  /*11d0*/  BSYNC.RECONVERGENT B0 ;  /* 0x0000000000007941 */ /* 0x000fea0003800200 */
.L_x_224:
        /* <DEDUP_REMOVED lines=53> */
.L_x_234:
[----:B------:R-:W-:Y:S01]  /*1530*/  MOV R4, UR8 ;  /* 0x0000000800047c02 */ /* 0x000fe20008000f00 */
[----:B------:R-:W-:Y:S02]  /*1540*/  IMAD R18, R7, UR5, RZ ;  /* 0x0000000507127c24 */ /* 0x000fe4000f8e02ff */
[----:B------:R-:W-:Y:S01]  /*1550*/  VIADD R13, R13, 0x1 ;  /* 0x000000010d0d7836 */ /* 0x000fe20000000000 */
[----:B------:R-:W-:Y:S02]  /*1560*/  IABS R16, R4 ;  /* 0x0000000400107213 */ /* 0x000fe40000000000 */
[----:B------:R-:W-:Y:S02]  /*1570*/  IADD3 R17, PT, PT, R3, UR5, R18 ;  /* 0x0000000503117c10 */ /* 0x000fe4000fffe012 */
[----:B0-----:R-:W0:Y:S02]  /*1580*/  I2F.RP R20, R16 ;  /* 0x0000001000147306 */ /* 0x001e240000209400 */
        /* <DEDUP_REMOVED lines=30> */
[----:B------:R-:W-:-:S03]  /*1770*/  @!P6 VIADD R8, R8, 0x1 ;  /* 0x000000010808e836 */ /* 0x000fc60000000000 */
[----:B------:R-:W-:Y:S02]  /*1780*/  ISETP.GE.U32.AND P4, PT, R9, R6, PT ;  /* 0x000000060900720c */ /* 0x000fe40003f86070 */
[----:B------:R-:W-:-:S04]  /*1790*/  LOP3.LUT R9, RZ, R4, RZ, 0x33, !PT ;  /* 0x00000004ff097212 */ /* 0x000fc800078e33ff */
[----:B------:R-:W-:-:S07]  /*17a0*/  SEL R15, R9, R15, !P3 ;  /* 0x0000000f090f7207 */ /* 0x000fce0005800000 */
[----:B------:R-:W-:-:S04]  /*17b0*/  @P4 VIADD R8, R8, 0x1 ;  /* 0x0000000108084836 */ /* 0x000fc80000000000 */
[----:B------:R-:W-:Y:S01]  /*17c0*/  @!P1 IMAD.MOV R8, RZ, RZ, -R8 ;  /* 0x000000ffff089224 */ /* 0x000fe200078e0a08 */
[----:B------:R-:W-:-:S04]  /*17d0*/  ISETP.NE.AND P1, PT, R13, R14, PT ;  /* 0x0000000e0d00720c */ /* 0x000fc80003f25270 */
[----:B------:R-:W-:-:S04]  /*17e0*/  SEL R8, R9, R8, !P3 ;  /* 0x0000000809087207 */ /* 0x000fc80005800000 */
[----:B------:R-:W-:Y:S01]  /*17f0*/  IADD3 R8, PT, PT, R15, -R8, RZ ;  /* 0x800000080f087210 */ /* 0x000fe20007ffe0ff */
[----:B------:R-:W-:Y:S02]  /*1800*/  IMAD R15, R7, 0x2, R10 ;  /* 0x00000002070f7824 */ /* 0x000fe400078e020a */
[----:B------:R-:W-:Y:S01]  /*1810*/  IMAD.IADD R7, R2, 0x1, R7 ;  /* 0x0000000102077824 */ /* 0x000fe200078e0207 */
[----:B------:R-:W-:-:S04]  /*1820*/  I2FP.F32.S32 R8, R8 ;  /* 0x0000000800087245 */ /* 0x000fc80000201400 */
[----:B------:R-:W-:-:S05]  /*1830*/  F2FP.F16.F32.PACK_AB R8, RZ, R8 ;  /* 0x00000008ff08723e */ /* 0x000fca00000000ff */
[----:B------:R-:W-:-:S06]  /*1840*/  HADD2.F32 R8, -RZ, R8.H0_H0 ;  /* 0x20000008ff087230 */ /* 0x000fcc0000004100 */
[----:B------:R-:W0:Y:S02]  /*1850*/  MUFU.RCP R8, R8 ;  /* 0x0000000800087308 */ /* 0x000e240000001000 */
[----:B0-----:R-:W-:-:S05]  /*1860*/  FADD.FTZ R9, R8, -RZ ;  /* 0x800000ff08097221 */ /* 0x001fca0000010000 */
[----:B------:R-:W-:-:S05]  /*1870*/  F2FP.F16.F32.PACK_AB R9, RZ, R9 ;  /* 0x00000009ff09723e */ /* 0x000fca00000000ff */
[----:B------:R0:W-:Y:S01]  /*1880*/  STS.U16 [R15], R9 ;  /* 0x000000090f007388 */ /* 0x0001e20000000400 */
[----:B------:R-:W-:Y:S05]  /*1890*/  @P1 BRA `(.L_x_234) ;  /* 0xfffffffc00241947 */ /* 0x000fea000383ffff */
.L_x_233:
[----:B------:R-:W-:Y:S05]  /*18a0*/  BSYNC.RECONVERGENT B1 ;  /* 0x0000000000017941 */ /* 0x000fea0003800200 */
.L_x_232:
        /* <DEDUP_REMOVED lines=10> */
.L_x_235:
[----:B------:R-:W0:Y:S08]  /*1950*/  LDC R4, c[0x0][0x3a0] ;  /* 0x0000e800ff047b82 */ /* 0x000e300000000800 */
[----:B-1----:R-:W1:Y:S01]  /*1960*/  LDC R17, c[0x0][0x398] ;  /* 0x0000e600ff117b82 */ /* 0x002e620000000800 */
[----:B0-----:R-:W-:-:S04]  /*1970*/  IABS R8, R4 ;  /* 0x0000000400087213 */ /* 0x001fc80000000000 */
[----:B------:R-:W0:Y:S01]  /*1980*/  I2F.RP R16, R8 ;  /* 0x0000000800107306 */ /* 0x000e220000209400 */
[----:B-1----:R-:W-:-:S05]  /*1990*/  IMAD R20, R7, R17, RZ ;  /* 0x0000001107147224 */ /* 0x002fca00078e02ff */
[----:B------:R-:W-:Y:S02]  /*19a0*/  IADD3 R13, PT, PT, R3, R17, R20 ;  /* 0x00000011030d7210 */ /* 0x000fe40007ffe014 */
[----:B------:R-:W-:Y:S02]  /*19b0*/  IABS R25, R20 ;  /* 0x0000001400197213 */ /* 0x000fe40000000000 */
[----:B------:R-:W-:Y:S01]  /*19c0*/  IABS R19, R13 ;  /* 0x0000000d00137213 */ /* 0x000fe20000000000 */
[----:B0-----:R-:W0:Y:S01]  /*19d0*/  MUFU.RCP R16, R16 ;  /* 0x0000001000107308 */ /* 0x001e220000001000 */
[----:B------:R-:W-:-:S03]  /*19e0*/  LOP3.LUT R20, R20, R4, RZ, 0x3c, !PT ;  /* 0x0000000414147212 */ /* 0x000fc600078e3cff */
[----:B------:R-:W-:Y:S01]  /*19f0*/  IMAD.HI.U32 R9, R6, R19, RZ ;  /* 0x0000001306097227 */ /* 0x000fe200078e00ff */
[----:B------:R-:W-:-:S04]  /*1a00*/  ISETP.GE.AND P3, PT, R20, RZ, PT ;  /* 0x000000ff1400720c */ /* 0x000fc80003f66270 */
[----:B------:R-:W-:-:S05]  /*1a10*/  IADD3 R6, PT, PT, -R9, RZ, RZ ;  /* 0x000000ff09067210 */ /* 0x000fca0007ffe1ff */
[----:B------:R-:W-:Y:S02]  /*1a20*/  IMAD R19, R8, R6, R19 ;  /* 0x0000000608137224 */ /* 0x000fe400078e0213 */
[----:B0-----:R-:W-:-:S03]  /*1a30*/  VIADD R14, R16, 0xffffffe ;  /* 0x0ffffffe100e7836 */ /* 0x001fc60000000000 */
[----:B------:R-:W-:Y:S01]  /*1a40*/  ISETP.GT.U32.AND P4, PT, R5, R19, PT ;  /* 0x000000130500720c */ /* 0x000fe20003f84070 */
[C---:B------:R-:W-:Y:S01]  /*1a50*/  IMAD.IADD R16, R2.reuse, 0x1, R7 ;  /* 0x0000000102107824 */ /* 0x040fe200078e0207 */
[----:B------:R0:W1:Y:S04]  /*1a60*/  F2I.FTZ.U32.TRUNC.NTZ R15, R14 ;  /* 0x0000000e000f7305 */ /* 0x000068000021f000 */
[----:B------:R-:W-:-:S04]  /*1a70*/  IADD3 R18, PT, PT, R2, 0x1, R16 ;  /* 0x0000000102127810 */ /* 0x000fc80007ffe010 */
[----:B------:R-:W-:Y:S01]  /*1a80*/  IADD3 R24, PT, PT, R2, R18, RZ ;  /* 0x0000001202187210 */ /* 0x000fe20007ffe0ff */
[----:B0-----:R-:W-:Y:S02]  /*1a90*/  IMAD.MOV.U32 R14, RZ, RZ, RZ ;  /* 0x000000ffff0e7224 */ /* 0x001fe400078e00ff */
[----:B------:R-:W-:Y:S01]  /*1aa0*/  @!P4 IADD3 R9, PT, PT, R9, 0x1, RZ ;  /* 0x000000010909c810 */ /* 0x000fe20007ffe0ff */
[----:B------:R-:W-:Y:S02]  /*1ab0*/  @!P4 IMAD.IADD R19, R19, 0x1, -R8 ;  /* 0x000000011313c824 */ /* 0x000fe400078e0a08 */
[----:B-1----:R-:W-:-:S03]  /*1ac0*/  IMAD.MOV R21, RZ, RZ, -R15 ;  /* 0x000000ffff157224 */ /* 0x002fc600078e0a0f */
[----:B------:R-:W-:Y:S01]  /*1ad0*/  ISETP.GE.U32.AND P1, PT, R19, R5, PT ;  /* 0x000000051300720c */ /* 0x000fe20003f26070 */
[----:B------:R-:W-:Y:S02]  /*1ae0*/  IMAD.MOV.U32 R5, RZ, RZ, R8 ;  /* 0x000000ffff057224 */ /* 0x000fe400078e0008 */
[----:B------:R-:W-:-:S04]  /*1af0*/  IMAD R21, R21, R8, RZ ;  /* 0x0000000815157224 */ /* 0x000fc800078e02ff */
[----:B------:R-:W-:-:S04]  /*1b00*/  IMAD.HI.U32 R6, R15, R21, R14 ;  /* 0x000000150f067227 */ /* 0x000fc800078e000e */
[----:B------:R-:W-:Y:S02]  /*1b10*/  IMAD R14, R16, R17, RZ ;  /* 0x00000011100e7224 */ /* 0x000fe400078e02ff */
[----:B------:R-:W-:-:S03]  /*1b20*/  IMAD.HI.U32 R21, R6, R25, RZ ;  /* 0x0000001906157227 */ /* 0x000fc600078e00ff */
[-C--:B------:R-:W-:Y:S01]  /*1b30*/  IADD3 R23, PT, PT, R3, R17.reuse, R14 ;  /* 0x0000001103177210 */ /* 0x080fe20007ffe00e */
[----:B------:R-:W-:Y:S01]  /*1b40*/  IMAD.MOV R22, RZ, RZ, -R21 ;  /* 0x000000ffff167224 */ /* 0x000fe200078e0a15 */
[----:B------:R-:W-:Y:S01]  /*1b50*/  IABS R20, R14 ;  /* 0x0000000e00147213 */ /* 0x000fe20000000000 */
[----:B------:R-:W-:Y:S01]  /*1b60*/  IMAD R16, R18, R17, R3 ;  /* 0x0000001112107224 */ /* 0x000fe200078e0203 */
[----:B------:R-:W-:Y:S01]  /*1b70*/  IABS R19, R23 ;  /* 0x0000001700137213 */ /* 0x000fe20000000000 */
[----:B------:R-:W-:Y:S01]  /*1b80*/  IMAD R25, R8, R22, R25 ;  /* 0x0000001608197224 */ /* 0x000fe200078e0219 */
[-C--:B------:R-:W-:Y:S01]  /*1b90*/  LOP3.LUT R14, R14, R4.reuse, RZ, 0x3c, !PT ;  /* 0x000000040e0e7212 */ /* 0x080fe200078e3cff */
[----:B------:R-:W-:Y:S01]  /*1ba0*/  IMAD R15, R18, R17, -R17 ;  /* 0x00000011120f7224 */ /* 0x000fe200078e0a11 */
[----:B------:R-:W-:Y:S01]  /*1bb0*/  MOV R22, R19 ;  /* 0x0000001300167202 */ /* 0x000fe20000000f00 */
[C---:B------:R-:W-:Y:S01]  /*1bc0*/  IMAD R18, R24.reuse, R17, R3 ;  /* 0x0000001118127224 */ /* 0x040fe200078e0203 */
[----:B------:R-:W-:Y:S01]  /*1bd0*/  ISETP.GT.U32.AND P6, PT, R5, R25, PT ;  /* 0x000000190500720c */ /* 0x000fe20003fc4070 */
[----:B------:R-:W-:Y:S01]  /*1be0*/  IMAD R17, R24, R17, -R17 ;  /* 0x0000001118117224 */ /* 0x000fe200078e0a11 */
[----:B------:R-:W-:Y:S01]  /*1bf0*/  LOP3.LUT R24, R13, R4, RZ, 0x3c, !PT ;  /* 0x000000040d187212 */ /* 0x000fe200078e3cff */
[----:B------:R-:W-:Y:S01]  /*1c00*/  IMAD.HI.U32 R19, R6, R20, RZ ;  /* 0x0000001406137227 */ /* 0x000fe200078e00ff */
[----:B------:R-:W-:-:S02]  /*1c10*/  ISETP.GE.AND P2, PT, R14, RZ, PT ;  /* 0x000000ff0e00720c */ /* 0x000fc40003f46270 */
[----:B------:R-:W-:Y:S01]  /*1c20*/  ISETP.GE.AND P0, PT, R24, RZ, PT ;  /* 0x000000ff1800720c */ /* 0x000fe20003f06270 */
[----:B------:R-:W-:Y:S01]  /*1c30*/  IMAD.HI.U32 R13, R6, R22, RZ ;  /* 0x00000016060d7227 */ /* 0x000fe200078e00ff */
[----:B------:R-:W-:Y:S02]  /*1c40*/  IABS R24, R16 ;  /* 0x0000001000187213 */ /* 0x000fe40000000000 */
[----:B------:R-:W-:Y:S01]  /*1c50*/  LOP3.LUT R16, R16, R4, RZ, 0x3c, !PT ;  /* 0x0000000410107212 */ /* 0x000fe200078e3cff */
[----:B------:R-:W-:Y:S02]  /*1c60*/  IMAD.MOV R14, RZ, RZ, -R19 ;  /* 0x000000ffff0e7224 */ /* 0x000fe400078e0a13 */
        /* <DEDUP_REMOVED lines=11> */
[C---:B------:R-:W-:Y:S01]  /*1d20*/  ISETP.GT.U32.AND P4, PT, R5.reuse, R22, PT ;  /* 0x000000160500720c */ /* 0x040fe20003f84070 */
[----:B------:R-:W-:Y:S01]  /*1d30*/  IMAD R24, R8, R25, R24 ;  /* 0x0000001908187224 */ /* 0x000fe200078e0218 */
[----:B------:R-:W-:Y:S01]  /*1d40*/  ISETP.GT.U32.AND P1, PT, R5, R20, PT ;  /* 0x000000140500720c */ /* 0x000fe20003f24070 */
[----:B------:R-:W-:Y:S01]  /*1d50*/  @!P0 IMAD.MOV R9, RZ, RZ, -R9 ;  /* 0x000000ffff098224 */ /* 0x000fe200078e0a09 */
[----:B------:R-:W-:Y:S01]  /*1d60*/  LOP3.LUT R25, R23, R4, RZ, 0x3c, !PT ;  /* 0x0000000417197212 */ /* 0x000fe200078e3cff */
[----:B------:R-:W-:Y:S01]  /*1d70*/  @P5 VIADD R21, R21, 0x1 ;  /* 0x0000000115155836 */ /* 0x000fe20000000000 */
[----:B------:R-:W-:Y:S01]  /*1d80*/  ISETP.GT.U32.AND P0, PT, R5, R24, PT ;  /* 0x000000180500720c */ /* 0x000fe20003f04070 */
[----:B------:R-:W-:Y:S01]  /*1d90*/  IMAD.HI.U32 R23, R6, R26, RZ ;  /* 0x0000001a06177227 */ /* 0x000fe200078e00ff */
[----:B------:R-:W-:-:S03]  /*1da0*/  ISETP.GE.AND P6, PT, R25, RZ, PT ;  /* 0x000000ff1900720c */ /* 0x000fc60003fc6270 */
[----:B------:R-:W-:Y:S02]  /*1db0*/  IMAD.MOV R25, RZ, RZ, -R23 ;  /* 0x000000ffff197224 */ /* 0x000fe400078e0a17 */
[----:B------:R-:W-:Y:S02]  /*1dc0*/  @!P4 IMAD.IADD R22, R22, 0x1, -R8 ;  /* 0x000000011616c824 */ /* 0x000fe400078e0a08 */
[----:B------:R-:W-:Y:S01]  /*1dd0*/  @!P4 VIADD R13, R13, 0x1 ;  /* 0x000000010d0dc836 */ /* 0x000fe20000000000 */
[----:B------:R-:W-:Y:S01]  /*1de0*/  @!P1 IADD3 R20, PT, PT, R20, -R8, RZ ;  /* 0x8000000814149210 */ /* 0x000fe20007ffe0ff */
[----:B------:R-:W-:Y:S01]  /*1df0*/  IMAD R26, R8, R25, R26 ;  /* 0x00000019081a7224 */ /* 0x000fe200078e021a */
[----:B------:R-:W-:Y:S01]  /*1e00*/  ISETP.GE.U32.AND P5, PT, R22, R5, PT ;  /* 0x000000051600720c */ /* 0x000fe20003fa6070 */
[----:B------:R-:W-:Y:S01]  /*1e10*/  @!P0 IMAD.IADD R24, R24, 0x1, -R8 ;  /* 0x0000000118188824 */ /* 0x000fe200078e0a08 */
[----:B------:R-:W-:Y:S01]  /*1e20*/  IABS R22, R18 ;  /* 0x0000001200167213 */ /* 0x000fe20000000000 */
[----:B------:R-:W-:Y:S01]  /*1e30*/  @!P3 IMAD.MOV R21, RZ, RZ, -R21 ;  /* 0x000000ffff15b224 */ /* 0x000fe200078e0a15 */
[----:B------:R-:W-:Y:S01]  /*1e40*/  IABS R25, R17 ;  /* 0x0000001100197213 */ /* 0x000fe20000000000 */
[----:B------:R-:W-:Y:S01]  /*1e50*/  @!P1 VIADD R19, R19, 0x1 ;  /* 0x0000000113139836 */ /* 0x000fe20000000000 */
[-C--:B------:R-:W-:Y:S01]  /*1e60*/  ISETP.GE.U32.AND P4, PT, R24, R5.reuse, PT ;  /* 0x000000051800720c */ /* 0x080fe20003f86070 */
[----:B------:R-:W-:Y:S01]  /*1e70*/  IMAD.HI.U32 R24, R6, R22, RZ ;  /* 0x0000001606187227 */ /* 0x000fe200078e00ff */
[----:B------:R-:W-:-:S02]  /*1e80*/  ISETP.GE.U32.AND P3, PT, R20, R5, PT ;  /* 0x000000051400720c */ /* 0x000fc40003f66070 */
[-C--:B------:R-:W-:Y:S01]  /*1e90*/  LOP3.LUT R18, R18, R4.reuse, RZ, 0x3c, !PT ;  /* 0x0000000412127212 */ /* 0x080fe200078e3cff */
[----:B------:R-:W-:Y:S01]  /*1ea0*/  IMAD.MOV R27, RZ, RZ, -R24 ;  /* 0x000000ffff1b7224 */ /* 0x000fe200078e0a18 */
[----:B------:R-:W-:Y:S01]  /*1eb0*/  LOP3.LUT R17, R17, R4, RZ, 0x3c, !PT ;  /* 0x0000000411117212 */ /* 0x000fe200078e3cff */
[----:B------:R-:W-:Y:S01]  /*1ec0*/  IMAD.HI.U32 R20, R6, R25, RZ ;  /* 0x0000001906147227 */ /* 0x000fe200078e00ff */
[----:B------:R-:W-:Y:S02]  /*1ed0*/  @P5 IADD3 R13, PT, PT, R13, 0x1, RZ ;  /* 0x000000010d0d5810 */ /* 0x000fe40007ffe0ff */
[C---:B------:R-:W-:Y:S01]  /*1ee0*/  ISETP.GT.U32.AND P5, PT, R5.reuse, R26, PT ;  /* 0x0000001a0500720c */ /* 0x040fe20003fa4070 */
[----:B------:R-:W-:Y:S02]  /*1ef0*/  IMAD R22, R8, R27, R22 ;  /* 0x0000001b08167224 */ /* 0x000fe400078e0216 */
[----:B------:R-:W-:Y:S02]  /*1f00*/  @!P6 IMAD.MOV R13, RZ, RZ, -R13 ;  /* 0x000000ffff0de224 */ /* 0x000fe400078e0a0d */
[----:B------:R-:W-:Y:S01]  /*1f10*/  IMAD.MOV R27, RZ, RZ, -R20 ;  /* 0x000000ffff1b7224 */ /* 0x000fe200078e0a14 */
[----:B------:R-:W-:Y:S01]  /*1f20*/  ISETP.GT.U32.AND P6, PT, R5, R22, PT ;  /* 0x000000160500720c */ /* 0x000fe20003fc4070 */
[----:B------:R-:W-:-:S02]  /*1f30*/  @P3 VIADD R19, R19, 0x1 ;  /* 0x0000000113133836 */ /* 0x000fc40000000000 */
[----:B------:R-:W-:Y:S02]  /*1f40*/  IMAD R25, R8, R27, R25 ;  /* 0x0000001b08197224 */ /* 0x000fe400078e0219 */
[----:B------:R-:W-:Y:S01]  /*1f50*/  @!P0 VIADD R14, R14, 0x1 ;  /* 0x000000010e0e8836 */ /* 0x000fe20000000000 */
[----:B------:R-:W-:Y:S01]  /*1f60*/  ISETP.GE.AND P0, PT, R15, RZ, PT ;  /* 0x000000ff0f00720c */ /* 0x000fe20003f06270 */
[----:B------:R-:W-:Y:S01]  /*1f70*/  @!P5 VIADD R23, R23, 0x1 ;  /* 0x000000011717d836 */ /* 0x000fe20000000000 */
[-C--:B------:R-:W-:Y:S01]  /*1f80*/  @!P5 IADD3 R26, PT, PT, R26, -R8.reuse, RZ ;  /* 0x800000081a1ad210 */ /* 0x080fe20007ffe0ff */
[----:B------:R-:W-:Y:S01]  /*1f90*/  @P4 VIADD R14, R14, 0x1 ;  /* 0x000000010e0e4836 */ /* 0x000fe20000000000 */
[----:B------:R-:W-:Y:S01]  /*1fa0*/  ISETP.GT.U32.AND P3, PT, R5, R25, PT ;  /* 0x000000190500720c */ /* 0x000fe20003f64070 */
[----:B------:R-:W-:Y:S01]  /*1fb0*/  @!P2 IMAD.MOV R19, RZ, RZ, -R19 ;  /* 0x000000ffff13a224 */ /* 0x000fe200078e0a13 */
[----:B------:R-:W-:Y:S01]  /*1fc0*/  ISETP.GE.U32.AND P1, PT, R26, R5, PT ;  /* 0x000000051a00720c */ /* 0x000fe20003f26070 */
[----:B------:R-:W-:Y:S01]  /*1fd0*/  @!P6 VIADD R24, R24, 0x1 ;  /* 0x000000011818e836 */ /* 0x000fe20000000000 */
[----:B------:R-:W-:-:S02]  /*1fe0*/  @!P6 IADD3 R22, PT, PT, R22, -R8, RZ ;  /* 0x800000081616e210 */ /* 0x000fc40007ffe0ff */
[----:B------:R-:W-:Y:S02]  /*1ff0*/  ISETP.GE.AND P2, PT, R16, RZ, PT ;  /* 0x000000ff1000720c */ /* 0x000fe40003f46270 */
[----:B------:R-:W-:Y:S02]  /*2000*/  ISETP.GE.U32.AND P4, PT, R22, R5, PT ;  /* 0x000000051600720c */ /* 0x000fe40003f86070 */
[----:B------:R-:W-:Y:S02]  /*2010*/  ISETP.NE.AND P5, PT, R4, RZ, PT ;  /* 0x000000ff0400720c */ /* 0x000fe40003fa5270 */
[----:B------:R-:W-:Y:S01]  /*2020*/  ISETP.GE.AND P6, PT, R18, RZ, PT ;  /* 0x000000ff1200720c */ /* 0x000fe20003fc6270 */
[----:B------:R-:W-:Y:S01]  /*2030*/  @!P3 VIADD R20, R20, 0x1 ;  /* 0x000000011414b836 */ /* 0x000fe20000000000 */
[----:B------:R-:W-:Y:S01]  /*2040*/  @!P3 IADD3 R25, PT, PT, R25, -R8, RZ ;  /* 0x800000081919b210 */ /* 0x000fe20007ffe0ff */
[----:B------:R-:W-:Y:S01]  /*2050*/  @P1 VIADD R23, R23, 0x1 ;  /* 0x0000000117171836 */ /* 0x000fe20000000000 */
[----:B------:R-:W-:-:S02]  /*2060*/  LOP3.LUT R8, RZ, R4, RZ, 0x33, !PT ;  /* 0x00000004ff087212 */ /* 0x000fc400078e33ff */
[----:B------:R-:W-:Y:S01]  /*2070*/  ISETP.GE.U32.AND P1, PT, R25, R5, PT ;  /* 0x000000051900720c */ /* 0x000fe20003f26070 */
[----:B------:R-:W-:Y:S01]  /*2080*/  @!P0 IMAD.MOV R23, RZ, RZ, -R23 ;  /* 0x000000ffff178224 */ /* 0x000fe200078e0a17 */
[----:B------:R-:W-:Y:S02]  /*2090*/  SEL R16, R8, R9, !P5 ;  /* 0x0000000908107207 */ /* 0x000fe40006800000 */
[----:B------:R-:W-:Y:S02]  /*20a0*/  @P4 IADD3 R24, PT, PT, R24, 0x1, RZ ;  /* 0x0000000118184810 */ /* 0x000fe40007ffe0ff */
[----:B------:R-:W-:Y:S02]  /*20b0*/  ISETP.GE.AND P4, PT, R17, RZ, PT ;  /* 0x000000ff1100720c */ /* 0x000fe40003f86270 */
[----:B------:R-:W-:Y:S01]  /*20c0*/  SEL R21, R8, R21, !P5 ;  /* 0x0000001508157207 */ /* 0x000fe20006800000 */
[----:B------:R-:W-:Y:S01]  /*20d0*/  @!P6 IMAD.MOV R24, RZ, RZ, -R24 ;  /* 0x000000ffff18e224 */ /* 0x000fe200078e0a18 */
[----:B------:R-:W-:-:S02]  /*20e0*/  @!P2 IADD3 R14, PT, PT, -R14, RZ, RZ ;  /* 0x000000ff0e0ea210 */ /* 0x000fc40007ffe1ff */
[----:B------:R-:W-:Y:S01]  /*20f0*/  SEL R23, R8, R23, !P5 ;  /* 0x0000001708177207 */ /* 0x000fe20006800000 */
[----:B------:R-:W-:Y:S01]  /*2100*/  IMAD.IADD R21, R16, 0x1, -R21 ;  /* 0x0000000110157824 */ /* 0x000fe200078e0a15 */
[----:B------:R-:W-:Y:S01]  /*2110*/  SEL R16, R8, R13, !P5 ;  /* 0x0000000d08107207 */ /* 0x000fe20006800000 */
[----:B------:R-:W-:Y:S01]  /*2120*/  @P1 VIADD R20, R20, 0x1 ;  /* 0x0000000114141836 */ /* 0x000fe20000000000 */
[----:B------:R-:W-:Y:S02]  /*2130*/  SEL R13, R8, R19, !P5 ;  /* 0x00000013080d7207 */ /* 0x000fe40006800000 */
[----:B------:R-:W-:Y:S01]  /*2140*/  I2FP.F32.S32 R9, R21 ;  /* 0x0000001500097245 */ /* 0x000fe20000201400 */
[----:B------:R-:W-:Y:S02]  /*2150*/  @!P4 IMAD.MOV R20, RZ, RZ, -R20 ;  /* 0x000000ffff14c224 */ /* 0x000fe400078e0a14 */
[----:B------:R-:W-:Y:S01]  /*2160*/  IMAD.IADD R13, R16, 0x1, -R13 ;  /* 0x00000001100d7824 */ /* 0x000fe200078e0a0d */
[----:B------:R-:W-:-:S02]  /*2170*/  SEL R16, R8, R14, !P5 ;  /* 0x0000000e08107207 */ /* 0x000fc40006800000 */
[C---:B------:R-:W-:Y:S02]  /*2180*/  SEL R14, R8.reuse, R24, !P5 ;  /* 0x00000018080e7207 */ /* 0x040fe40006800000 */
[----:B------:R-:W-:Y:S02]  /*2190*/  SEL R15, R8, R20, !P5 ;  /* 0x00000014080f7207 */ /* 0x000fe40006800000 */
[----:B------:R-:W-:Y:S02]  /*21a0*/  IADD3 R23, PT, PT, R16, -R23, RZ ;  /* 0x8000001710177210 */ /* 0x000fe40007ffe0ff */
[----:B------:R-:W-:Y:S01]  /*21b0*/  I2FP.F32.S32 R13, R13 ;  /* 0x0000000d000d7245 */ /* 0x000fe20000201400 */
[----:B------:R-:W-:Y:S01]  /*21c0*/  IMAD.IADD R15, R14, 0x1, -R15 ;  /* 0x000000010e0f7824 */ /* 0x000fe200078e0a0f */
[----:B------:R-:W-:Y:S02]  /*21d0*/  F2FP.F16.F32.PACK_AB R9, RZ, R9 ;  /* 0x00000009ff09723e */ /* 0x000fe400000000ff */
[----:B------:R-:W-:-:S02]  /*21e0*/  I2FP.F32.S32 R23, R23 ;  /* 0x0000001700177245 */ /* 0x000fc40000201400 */
[----:B------:R-:W-:Y:S01]  /*21f0*/  I2FP.F32.S32 R15, R15 ;  /* 0x0000000f000f7245 */ /* 0x000fe20000201400 */
[----:B------:R-:W-:Y:S01]  /*2200*/  HADD2.F32 R8, -RZ, R9.H0_H0 ;  /* 0x20000009ff087230 */ /* 0x000fe20000004100 */
[----:B------:R-:W-:Y:S01]  /*2210*/  F2FP.F16.F32.PACK_AB R13, RZ, R13 ;  /* 0x0000000dff0d723e */ /* 0x000fe200000000ff */
[----:B------:R-:W-:Y:S01]  /*2220*/  IMAD R9, R7, 0x2, R10 ;  /* 0x0000000207097824 */ /* 0x000fe200078e020a */
[----:B------:R-:W-:Y:S01]  /*2230*/  F2FP.F16.F32.PACK_AB R15, RZ, R15 ;  /* 0x0000000fff0f723e */ /* 0x000fe200000000ff */
[----:B------:R-:W-:Y:S01]  /*2240*/  IMAD R7, R2, 0x4, R7 ;  /* 0x0000000402077824 */ /* 0x000fe200078e0207 */
[----:B------:R-:W-:Y:S01]  /*2250*/  F2FP.F16.F32.PACK_AB R23, RZ, R23 ;  /* 0x00000017ff17723e */ /* 0x000fe200000000ff */
[----:B------:R-:W-:Y:S01]  /*2260*/  HADD2.F32 R14, -RZ, R13.H0_H0 ;  /* 0x2000000dff0e7230 */ /* 0x000fe20000004100 */
[----:B------:R-:W0:Y:S01]  /*2270*/  MUFU.RCP R8, R8 ;  /* 0x0000000800087308 */ /* 0x000e220000001000 */
[----:B------:R-:W-:Y:S01]  /*2280*/  HADD2.F32 R18, -RZ, R15.H0_H0 ;  /* 0x2000000fff127230 */ /* 0x000fe20000004100 */
[----:B------:R-:W-:Y:S01]  /*2290*/  ISETP.GE.AND P0, PT, R7, R4, PT ;  /* 0x000000040700720c */ /* 0x000fe20003f06270 */
[----:B------:R-:W-:-:S02]  /*22a0*/  HADD2.F32 R23, -RZ, R23.H0_H0 ;  /* 0x20000017ff177230 */ /* 0x000fc40000004100 */
[----:B------:R-:W-:-:S03]  /*22b0*/  IMAD R13, R2, 0x2, R9 ;  /* 0x00000002020d7824 */ /* 0x000fc600078e0209 */
[----:B------:R-:W1:Y:S02]  /*22c0*/  MUFU.RCP R14, R14 ;  /* 0x0000000e000e7308 */ /* 0x000e640000001000 */
[----:B------:R-:W-:-:S06]  /*22d0*/  LEA R15, R2, R13, 0x1 ;  /* 0x0000000d020f7211 */ /* 0x000fcc00078e08ff */
[----:B------:R-:W2:Y:S01]  /*22e0*/  MUFU.RCP R17, R23 ;  /* 0x0000001700117308 */ /* 0x000ea20000001000 */
[----:B0-----:R-:W-:-:S05]  /*22f0*/  FADD.FTZ R8, R8, -RZ ;  /* 0x800000ff08087221 */ /* 0x001fca0000010000 */
[----:B------:R-:W-:Y:S02]  /*2300*/  F2FP.F16.F32.PACK_AB R8, RZ, R8 ;  /* 0x00000008ff08723e */ /* 0x000fe400000000ff */
[----:B------:R-:W0:Y:S01]  /*2310*/  MUFU.RCP R18, R18 ;  /* 0x0000001200127308 */ /* 0x000e220000001000 */
[----:B-1----:R-:W-:Y:S02]  /*2320*/  FADD.FTZ R16, R14, -RZ ;  /* 0x800000ff0e107221 */ /* 0x002fe40000010000 */
[----:B------:R1:W-:Y:S03]  /*2330*/  STS.U16 [R9], R8 ;  /* 0x0000000809007388 */ /* 0x0003e60000000400 */
[----:B------:R-:W-:Y:S01]  /*2340*/  F2FP.F16.F32.PACK_AB R16, RZ, R16 ;  /* 0x00000010ff10723e */ /* 0x000fe200000000ff */
[----:B--2---:R-:W-:-:S04]  /*2350*/  FADD.FTZ R17, R17, -RZ ;  /* 0x800000ff11117221 */ /* 0x004fc80000010000 */
[----:B------:R1:W-:Y:S01]  /*2360*/  STS.U16 [R13], R16 ;  /* 0x000000100d007388 */ /* 0x0003e20000000400 */
[----:B------:R-:W-:Y:S01]  /*2370*/  F2FP.F16.F32.PACK_AB R17, RZ, R17 ;  /* 0x00000011ff11723e */ /* 0x000fe200000000ff */
[----:B0-----:R-:W-:Y:S01]  /*2380*/  FADD.FTZ R14, R18, -RZ ;  /* 0x800000ff120e7221 */ /* 0x001fe20000010000 */
[----:B------:R-:W-:-:S03]  /*2390*/  IMAD R18, R2, 0x2, R15 ;  /* 0x0000000202127824 */ /* 0x000fc600078e020f */
[----:B------:R1:W-:Y:S01]  /*23a0*/  STS.U16 [R15], R17 ;  /* 0x000000110f007388 */ /* 0x0003e20000000400 */
[----:B------:R-:W-:-:S05]  /*23b0*/  F2FP.F16.F32.PACK_AB R14, RZ, R14 ;  /* 0x0000000eff0e723e */ /* 0x000fca00000000ff */
[----:B------:R1:W-:Y:S01]  /*23c0*/  STS.U16 [R18], R14 ;  /* 0x0000000e12007388 */ /* 0x0003e20000000400 */
[----:B------:R-:W-:Y:S05]  /*23d0*/  @!P0 BRA `(.L_x_235) ;  /* 0xfffffff4005c8947 */ /* 0x000fea000383ffff */
.L_x_231:
[----:B------:R-:W-:Y:S05]  /*23e0*/  BSYNC.RECONVERGENT B0 ;  /* 0x0000000000007941 */ /* 0x000fea0003800200 */
.L_x_230:
        /* <DEDUP_REMOVED lines=52> */
.L_x_240:
[----:B------:R-:W-:Y:S02]  /*2730*/  IMAD.U32 R3, RZ, RZ, UR9 ;  /* 0x00000009ff037e24 */ /* 0x000fe4000f8e00ff */
[----:B------:R-:W-:Y:S02]  /*2740*/  IMAD R18, R7, UR5, RZ ;  /* 0x0000000507127c24 */ /* 0x000fe4000f8e02ff */
[----:B------:R-:W-:Y:S01]  /*2750*/  VIADD R13, R13, 0x1 ;  /* 0x000000010d0d7836 */ /* 0x000fe20000000000 */
[----:B------:R-:W-:Y:S02]  /*2760*/  IABS R17, R3 ;  /* 0x0000000300117213 */ /* 0x000fe40000000000 */
[----:B------:R-:W-:Y:S02]  /*2770*/  IADD3 R16, PT, PT, R4, UR5, R18 ;  /* 0x0000000504107c10 */ /* 0x000fe4000fffe012 */
[----:B0-----:R-:W0:Y:S01]  /*2780*/  I2F.RP R19, R17 ;  /* 0x0000001100137306 */ /* 0x001e220000209400 */
[----:B------:R-:W-:-:S02]  /*2790*/  IABS R21, R18 ;  /* 0x0000001200157213 */ /* 0x000fc40000000000 */
[----:B------:R-:W-:Y:S02]  /*27a0*/  IABS R20, R16 ;  /* 0x0000001000147213 */ /* 0x000fe40000000000 */
[-C--:B------:R-:W-:Y:S02]  /*27b0*/  LOP3.LUT R16, R16, R3.reuse, RZ, 0x3c, !PT ;  /* 0x0000000310107212 */ /* 0x080fe400078e3cff */
[----:B------:R-:W-:Y:S01]  /*27c0*/  LOP3.LUT R18, R18, R3, RZ, 0x3c, !PT ;  /* 0x0000000312127212 */ /* 0x000fe200078e3cff */
[----:B------:R-:W-:Y:S01]  /*27d0*/  IMAD.HI.U32 R15, R6, R20, RZ ;  /* 0x00000014060f7227 */ /* 0x000fe200078e00ff */
[----:B------:R-:W-:Y:S02]  /*27e0*/  ISETP.GE.AND P2, PT, R16, RZ, PT ;  /* 0x000000ff1000720c */ /* 0x000fe40003f46270 */
[----:B------:R-:W-:Y:S01]  /*27f0*/  ISETP.GE.AND P1, PT, R18, RZ, PT ;  /* 0x000000ff1200720c */ /* 0x000fe20003f26270 */
[----:B------:R-:W-:Y:S01]  /*2800*/  IMAD.MOV R6, RZ, RZ, -R15 ;  /* 0x000000ffff067224 */ /* 0x000fe200078e0a0f */
[----:B0-----:R-:W0:Y:S03]  /*2810*/  MUFU.RCP R19, R19 ;  /* 0x0000001300137308 */ /* 0x001e260000001000 */
[----:B------:R-:W-:-:S05]  /*2820*/  IMAD R20, R17, R6, R20 ;  /* 0x0000000611147224 */ /* 0x000fca00078e0214 */
        /* <DEDUP_REMOVED lines=28> */
[----:B------:R-:W-:Y:S02]  /*29f0*/  IMAD.IADD R8, R15, 0x1, -R8 ;  /* 0x000000010f087824 */ /* 0x000fe400078e0a08 */
[----:B------:R-:W-:Y:S01]  /*2a00*/  IMAD R15, R7, 0x2, R11 ;  /* 0x00000002070f7824 */ /* 0x000fe200078e020b */
[----:B------:R-:W-:Y:S02]  /*2a10*/  IADD3 R7, PT, PT, R2, R7, RZ ;  /* 0x0000000702077210 */ /* 0x000fe40007ffe0ff */
        /* <DEDUP_REMOVED lines=8> */
.L_x_239:
[----:B------:R-:W-:Y:S05]  /*2aa0*/  BSYNC.RECONVERGENT B1 ;  /* 0x0000000000017941 */ /* 0x000fea0003800200 */
.L_x_238:
[----:B------:R-:W-:Y:S05]  /*2ab0*/  @!P0 BRA `(.L_x_237) ;  /* 0x0000000800c48947 */ /* 0x000fea0003800000 */
[----:B------:R-:W-:-:S04]  /*2ac0*/  IABS R6, R3 ;  /* 0x0000000300067213 */ /* 0x000fc80000000000 */
[----:B------:R-:W1:Y:S08]  /*2ad0*/  I2F.RP R3, R6 ;  /* 0x0000000600037306 */ /* 0x000e700000209400 */
[----:B-1----:R-:W1:Y:S02]  /*2ae0*/  MUFU.RCP R3, R3 ;  /* 0x0000000300037308 */ /* 0x002e640000001000 */
[----:B-1----:R-:W-:-:S06]  /*2af0*/  VIADD R8, R3, 0xffffffe ;  /* 0x0ffffffe03087836 */ /* 0x002fcc0000000000 */
[----:B0-----:R0:W1:Y:S02]  /*2b00*/  F2I.FTZ.U32.TRUNC.NTZ R9, R8 ;  /* 0x0000000800097305 */ /* 0x001064000021f000 */
[----:B0-----:R-:W-:Y:S02]  /*2b10*/  IMAD.MOV.U32 R8, RZ, RZ, RZ ;  /* 0x000000ffff087224 */ /* 0x001fe400078e00ff */
[----:B-1----:R-:W-:-:S04]  /*2b20*/  IMAD.MOV R5, RZ, RZ, -R9 ;  /* 0x000000ffff057224 */ /* 0x002fc800078e0a09 */
[----:B------:R-:W-:-:S04]  /*2b30*/  IMAD R5, R5, R6, RZ ;  /* 0x0000000605057224 */ /* 0x000fc800078e02ff */
[----:B------:R-:W-:-:S07]  /*2b40*/  IMAD.HI.U32 R5, R9, R5, R8 ;  /* 0x0000000509057227 */ /* 0x000fce00078e0008 */
.L_x_241:
[----:B------:R-:W-:Y:S01]  /*2b50*/  MOV R3, UR10 ;  /* 0x0000000a00037c02 */ /* 0x000fe20008000f00 */
[----:B---3--:R-:W0:Y:S03]  /*2b60*/  LDC R17, c[0x0][0x39c] ;  /* 0x0000e700ff117b82 */ /* 0x008e260000000800 */
[----:B------:R-:W-:-:S04]  /*2b70*/  IABS R8, R3 ;  /* 0x0000000300087213 */ /* 0x000fc80000000000 */
[----:B------:R-:W1:Y:S08]  /*2b80*/  I2F.RP R16, R8 ;  /* 0x0000000800107306 */ /* 0x000e700000209400 */
[----:B-1----:R-:W1:Y:S01]  /*2b90*/  MUFU.RCP R16, R16 ;  /* 0x0000001000107308 */ /* 0x002e620000001000 */
[----:B0-----:R-:W-:-:S05]  /*2ba0*/  IMAD R22, R7, R17, RZ ;  /* 0x0000001107167224 */ /* 0x001fca00078e02ff */
[----:B------:R-:W-:Y:S02]  /*2bb0*/  IADD3 R18, PT, PT, R4, R17, R22 ;  /* 0x0000001104127210 */ /* 0x000fe40007ffe016 */
[----:B------:R-:W-:Y:S02]  /*2bc0*/  IABS R25, R22 ;  /* 0x0000001600197213 */ /* 0x000fe40000000000 */
[----:B------:R-:W-:Y:S02]  /*2bd0*/  IABS R13, R18 ;  /* 0x00000012000d7213 */ /* 0x000fe40000000000 */
[----:B------:R-:W-:-:S03]  /*2be0*/  LOP3.LUT R22, R22, R3, RZ, 0x3c, !PT ;  /* 0x0000000316167212 */ /* 0x000fc600078e3cff */
[----:B------:R-:W-:Y:S01]  /*2bf0*/  IMAD.HI.U32 R9, R5, R13, RZ ;  /* 0x0000000d05097227 */ /* 0x000fe200078e00ff */
[----:B------:R-:W-:-:S03]  /*2c00*/  ISETP.GE.AND P3, PT, R22, RZ, PT ;  /* 0x000000ff1600720c */ /* 0x000fc60003f66270 */
[----:B-1----:R-:W-:Y:S01]  /*2c10*/  VIADD R14, R16, 0xffffffe ;  /* 0x0ffffffe100e7836 */ /* 0x002fe20000000000 */
[----:B------:R-:W-:Y:S01]  /*2c20*/  IADD3 R16, PT, PT, R2, R7, RZ ;  /* 0x0000000702107210 */ /* 0x000fe20007ffe0ff */
[----:B------:R-:W-:Y:S02]  /*2c30*/  IMAD.MOV R5, RZ, RZ, -R9 ;  /* 0x000000ffff057224 */ /* 0x000fe400078e0a09 */
[----:B------:R0:W1:Y:S02]  /*2c40*/  F2I.FTZ.U32.TRUNC.NTZ R15, R14 ;  /* 0x0000000e000f7305 */ /* 0x000064000021f000 */
[----:B------:R-:W-:Y:S02]  /*2c50*/  IMAD R13, R8, R5, R13 ;  /* 0x00000005080d7224 */ /* 0x000fe400078e020d */
[----:B------:R-:W-:-:S03]  /*2c60*/  IMAD R20, R16, R17, RZ ;  /* 0x0000001110147224 */ /* 0x000fc600078e02ff */
[----:B------:R-:W-:Y:S01]  /*2c70*/  ISETP.GT.U32.AND P4, PT, R6, R13, PT ;  /* 0x0000000d0600720c */ /* 0x000fe20003f84070 */
[----:B0-----:R-:W-:Y:S01]  /*2c80*/  IMAD.MOV.U32 R14, RZ, RZ, RZ ;  /* 0x000000ffff0e7224 */ /* 0x001fe200078e00ff */
[----:B------:R-:W-:-:S04]  /*2c90*/  IADD3 R23, PT, PT, R4, R17, R20 ;  /* 0x0000001104177210 */ /* 0x000fc80007ffe014 */
[----:B------:R-:W-:Y:S01]  /*2ca0*/  IABS R22, R23 ;  /* 0x0000001700167213 */ /* 0x000fe20000000000 */
[----:B-1----:R-:W-:-:S04]  /*2cb0*/  IMAD.MOV R19, RZ, RZ, -R15 ;  /* 0x000000ffff137224 */ /* 0x002fc800078e0a0f */
[----:B------:R-:W-:Y:S02]  /*2cc0*/  IMAD R5, R19, R8, RZ ;  /* 0x0000000813057224 */ /* 0x000fe400078e02ff */
[----:B------:R-:W-:Y:S02]  /*2cd0*/  @!P4 IMAD.IADD R13, R13, 0x1, -R8 ;  /* 0x000000010d0dc824 */ /* 0x000fe400078e0a08 */
[----:B------:R-:W-:Y:S01]  /*2ce0*/  IMAD.HI.U32 R5, R15, R5, R14 ;  /* 0x000000050f057227 */ /* 0x000fe200078e000e */
[----:B------:R-:W-:Y:S02]  /*2cf0*/  LOP3.LUT R15, R20, R3, RZ, 0x3c, !PT ;  /* 0x00000003140f7212 */ /* 0x000fe400078e3cff */
[----:B------:R-:W-:Y:S01]  /*2d00*/  ISETP.GE.U32.AND P1, PT, R13, R6, PT ;  /* 0x000000060d00720c */ /* 0x000fe20003f26070 */
[----:B------:R-:W-:Y:S01]  /*2d10*/  IMAD.MOV.U32 R6, RZ, RZ, R8 ;  /* 0x000000ffff067224 */ /* 0x000fe200078e0008 */
[----:B------:R-:W-:Y:S01]  /*2d20*/  ISETP.GE.AND P2, PT, R15, RZ, PT ;  /* 0x000000ff0f00720c */ /* 0x000fe20003f46270 */
[----:B------:R-:W-:Y:S01]  /*2d30*/  IMAD.HI.U32 R21, R5, R25, RZ ;  /* 0x0000001905157227 */ /* 0x000fe200078e00ff */
[----:B------:R-:W-:-:S02]  /*2d40*/  IADD3 R15, PT, PT, R2, 0x1, R16 ;  /* 0x00000001020f7810 */ /* 0x000fc40007ffe010 */
[----:B------:R-:W-:Y:S01]  /*2d50*/  IABS R20, R20 ;  /* 0x0000001400147213 */ /* 0x000fe20000000000 */
[----:B------:R-:W-:Y:S01]  /*2d60*/  IMAD.MOV R14, RZ, RZ, -R21 ;  /* 0x000000ffff0e7224 */ /* 0x000fe200078e0a15 */
[----:B------:R-:W-:Y:S01]  /*2d70*/  IADD3 R19, PT, PT, R2, R15, RZ ;  /* 0x0000000f02137210 */ /* 0x000fe20007ffe0ff */
[C-C-:B------:R-:W-:Y:S02]  /*2d80*/  IMAD R16, R15.reuse, R17, R4.reuse ;  /* 0x000000110f107224 */ /* 0x140fe400078e0204 */
[----:B------:R-:W-:Y:S01]  /*2d90*/  IMAD R25, R8, R14, R25 ;  /* 0x0000000e08197224 */ /* 0x000fe200078e0219 */
[----:B------:R-:W-:Y:S01]  /*2da0*/  LOP3.LUT R14, R18, R3, RZ, 0x3c, !PT ;  /* 0x00000003120e7212 */ /* 0x000fe200078e3cff */
[-CC-:B------:R-:W-:Y:S01]  /*2db0*/  IMAD R15, R15, R17.reuse, -R17.reuse ;  /* 0x000000110f0f7224 */ /* 0x180fe200078e0a11 */
[----:B------:R-:W-:Y:S01]  /*2dc0*/  IABS R24, R16 ;  /* 0x0000001000187213 */ /* 0x000fe20000000000 */
[C---:B------:R-:W-:Y:S01]  /*2dd0*/  IMAD R18, R19.reuse, R17, R4 ;  /* 0x0000001113127224 */ /* 0x040fe200078e0204 */
[----:B------:R-:W-:Y:S01]  /*2de0*/  ISETP.GT.U32.AND P6, PT, R6, R25, PT ;  /* 0x000000190600720c */ /* 0x000fe20003fc4070 */
[----:B------:R-:W-:Y:S01]  /*2df0*/  IMAD R17, R19, R17, -R17 ;  /* 0x0000001113117224 */ /* 0x000fe200078e0a11 */
[----:B------:R-:W-:Y:S01]  /*2e00*/  ISETP.GE.AND P0, PT, R14, RZ, PT ;  /* 0x000000ff0e00720c */ /* 0x000fe20003f06270 */
[----:B------:R-:W-:Y:S01]  /*2e10*/  IMAD.HI.U32 R19, R5, R20, RZ ;  /* 0x0000001405137227 */ /* 0x000fe200078e00ff */
[----:B------:R-:W-:-:S03]  /*2e20*/  LOP3.LUT R16, R16, R3, RZ, 0x3c, !PT ;  /* 0x0000000310107212 */ /* 0x000fc600078e3cff */
[----:B------:R-:W-:-:S04]  /*2e30*/  IMAD.HI.U32 R13, R5, R22, RZ ;  /* 0x00000016050d7227 */ /* 0x000fc800078e00ff */
[----:B------:R-:W-:Y:S02]  /*2e40*/  IMAD.MOV R14, RZ, RZ, -R19 ;  /* 0x000000ffff0e7224 */ /* 0x000fe400078e0a13 */
[----:B------:R-:W-:Y:S01]  /*2e50*/  IMAD.MOV R26, RZ, RZ, -R13 ;  /* 0x000000ffff1a7224 */ /* 0x000fe200078e0a0d */
[----:B------:R-:W-:Y:S01]  /*2e60*/  @!P6 IADD3 R25, PT, PT, R25, -R8, RZ ;  /* 0x800000081919e210 */ /* 0x000fe20007ffe0ff */
[----:B------:R-:W-:Y:S02]  /*2e70*/  IMAD R20, R8, R14, R20 ;  /* 0x0000000e08147224 */ /* 0x000fe400078e0214 */
[----:B------:R-:W-:Y:S01]  /*2e80*/  IMAD.HI.U32 R14, R5, R24, RZ ;  /* 0x00000018050e7227 */ /* 0x000fe200078e00ff */
[----:B------:R-:W-:-:S03]  /*2e90*/  ISETP.GE.U32.AND P5, PT, R25, R6, PT ;  /* 0x000000061900720c */ /* 0x000fc60003fa6070 */
[----:B------:R-:W-:Y:S01]  /*2ea0*/  IMAD R22, R8, R26, R22 ;  /* 0x0000001a08167224 */ /* 0x000fe200078e0216 */
[----:B------:R-:W-:Y:S01]  /*2eb0*/  IABS R26, R15 ;  /* 0x0000000f001a7213 */ /* 0x000fe20000000000 */
[----:B------:R-:W-:Y:S01]  /*2ec0*/  @!P4 VIADD R9, R9, 0x1 ;  /* 0x000000010909c836 */ /* 0x000fe20000000000 */
[----:B------:R-:W-:Y:S01]  /*2ed0*/  LOP3.LUT R15, R15, R3, RZ, 0x3c, !PT ;  /* 0x000000030f0f7212 */ /* 0x000fe200078e3cff */
[----:B------:R-:W-:Y:S01]  /*2ee0*/  IMAD.MOV R25, RZ, RZ, -R14 ;  /* 0x000000ffff197224 */ /* 0x000fe200078e0a0e */
[C---:B------:R-:W-:Y:S01]  /*2ef0*/  ISETP.GT.U32.AND P4, PT, R6.reuse, R22, PT ;  /* 0x000000160600720c */ /* 0x040fe20003f84070 */
[----:B------:R-:W-:Y:S01]  /*2f00*/  @P1 VIADD R9, R9, 0x1 ;  /* 0x0000000109091836 */ /* 0x000fe20000000000 */
[----:B------:R-:W-:Y:S01]  /*2f10*/  ISETP.GT.U32.AND P1, PT, R6, R20, PT ;  /* 0x000000140600720c */ /* 0x000fe20003f24070 */
[----:B------:R-:W-:Y:S01]  /*2f20*/  IMAD R24, R8, R25, R24 ;  /* 0x0000001908187224 */ /* 0x000fe200078e0218 */
[----:B------:R-:W-:Y:S01]  /*2f30*/  LOP3.LUT R25, R23, R3, RZ, 0x3c, !PT ;  /* 0x0000000317197212 */ /* 0x000fe200078e3cff */
[----:B------:R-:W-:Y:S01]  /*2f40*/  @!P6 VIADD R21, R21, 0x1 ;  /* 0x000000011515e836 */ /* 0x000fe20000000000 */
[----:B------:R-:W-:Y:S01]  /*2f50*/  @!P0 IADD3 R9, PT, PT, -R9, RZ, RZ ;  /* 0x000000ff09098210 */ /* 0x000fe20007ffe1ff */
[----:B------:R-:W-:Y:S01]  /*2f60*/  IMAD.HI.U32 R23, R5, R26, RZ ;  /* 0x0000001a05177227 */ /* 0x000fe200078e00ff */
[----:B------:R-:W-:-:S02]  /*2f70*/  ISETP.GT.U32.AND P0, PT, R6, R24, PT ;  /* 0x000000180600720c */ /* 0x000fc40003f04070 */
[----:B------:R-:W-:Y:S02]  /*2f80*/  @P5 IADD3 R21, PT, PT, R21, 0x1, RZ ;  /* 0x0000000115155810 */ /* 0x000fe40007ffe0ff */
[----:B------:R-:W-:Y:S01]  /*2f90*/  ISETP.GE.AND P6, PT, R25, RZ, PT ;  /* 0x000000ff1900720c */ /* 0x000fe20003fc6270 */
[--C-:B------:R-:W-:Y:S01]  /*2fa0*/  @!P4 IMAD.IADD R22, R22, 0x1, -R8.reuse ;  /* 0x000000011616c824 */ /* 0x100fe200078e0a08 */
[----:B------:R-:W-:Y:S01]  /*2fb0*/  @!P4 IADD3 R13, PT, PT, R13, 0x1, RZ ;  /* 0x000000010d0dc810 */ /* 0x000fe20007ffe0ff */
[----:B------:R-:W-:Y:S02]  /*2fc0*/  IMAD.MOV R25, RZ, RZ, -R23 ;  /* 0x000000ffff197224 */ /* 0x000fe400078e0a17 */
[----:B------:R-:W-:Y:S01]  /*2fd0*/  @!P1 IMAD.IADD R20, R20, 0x1, -R8 ;  /* 0x0000000114149824 */ /* 0x000fe200078e0a08 */
[----:B------:R-:W-:Y:S01]  /*2fe0*/  ISETP.GE.U32.AND P5, PT, R22, R6, PT ;  /* 0x000000061600720c */ /* 0x000fe20003fa6070 */
[----:B------:R-:W-:Y:S01]  /*2ff0*/  IMAD R26, R8, R25, R26 ;  /* 0x00000019081a7224 */ /* 0x000fe200078e021a */
[----:B------:R-:W-:Y:S01]  /*3000*/  IABS R22, R18 ;  /* 0x0000001200167213 */ /* 0x000fe20000000000 */
[----:B------:R-:W-:Y:S01]  /*3010*/  @!P0 IMAD.IADD R24, R24, 0x1, -R8 ;  /* 0x0000000118188824 */ /* 0x000fe200078e0a08 */
[----:B------:R-:W-:Y:S01]  /*3020*/  IABS R25, R17 ;  /* 0x0000001100197213 */ /* 0x000fe20000000000 */
[----:B------:R-:W-:Y:S01]  /*3030*/  @!P3 IMAD.MOV R21, RZ, RZ, -R21 ;  /* 0x000000ffff15b224 */ /* 0x000fe200078e0a15 */
[-C--:B------:R-:W-:Y:S01]  /*3040*/  ISETP.GE.U32.AND P3, PT, R20, R6.reuse, PT ;  /* 0x000000061400720c */ /* 0x080fe20003f66070 */
[----:B------:R-:W-:Y:S01]  /*3050*/  @!P1 VIADD R19, R19, 0x1 ;  /* 0x0000000113139836 */ /* 0x000fe20000000000 */
[----:B------:R-:W-:Y:S01]  /*3060*/  ISETP.GE.U32.AND P4, PT, R24, R6, PT ;  /* 0x000000061800720c */ /* 0x000fe20003f86070 */
[----:B------:R-:W-:Y:S01]  /*3070*/  IMAD.HI.U32 R24, R5, R22, RZ ;  /* 0x0000001605187227 */ /* 0x000fe200078e00ff */
[----:B------:R-:W-:-:S02]  /*3080*/  @!P0 IADD3 R14, PT, PT, R14, 0x1, RZ ;  /* 0x000000010e0e8810 */ /* 0x000fc40007ffe0ff */
[-C--:B------:R-:W-:Y:S01]  /*3090*/  LOP3.LUT R18, R18, R3.reuse, RZ, 0x3c, !PT ;  /* 0x0000000312127212 */ /* 0x080fe200078e3cff */
[----:B------:R-:W-:Y:S01]  /*30a0*/  IMAD.MOV R27, RZ, RZ, -R24 ;  /* 0x000000ffff1b7224 */ /* 0x000fe200078e0a18 */
[----:B------:R-:W-:Y:S01]  /*30b0*/  LOP3.LUT R17, R17, R3, RZ, 0x3c, !PT ;  /* 0x0000000311117212 */ /* 0x000fe200078e3cff */
[----:B------:R-:W-:Y:S01]  /*30c0*/  @P5 VIADD R13, R13, 0x1 ;  /* 0x000000010d0d5836 */ /* 0x000fe20000000000 */
[----:B------:R-:W-:Y:S01]  /*30d0*/  ISETP.GT.U32.AND P5, PT, R6, R26, PT ;  /* 0x0000001a0600720c */ /* 0x000fe20003fa4070 */
[----:B------:R-:W-:Y:S01]  /*30e0*/  IMAD R22, R8, R27, R22 ;  /* 0x0000001b08167224 */ /* 0x000fe200078e0216 */
[----:B------:R-:W-:Y:S01]  /*30f0*/  ISETP.GE.AND P0, PT, R15, RZ, PT ;  /* 0x000000ff0f00720c */ /* 0x000fe20003f06270 */
[----:B------:R-:W-:Y:S01]  /*3100*/  IMAD.HI.U32 R20, R5, R25, RZ ;  /* 0x0000001905147227 */ /* 0x000fe200078e00ff */
[----:B------:R-:W-:Y:S02]  /*3110*/  @!P6 IADD3 R13, PT, PT, -R13, RZ, RZ ;  /* 0x000000ff0d0de210 */ /* 0x000fe40007ffe1ff */
[----:B------:R-:W-:Y:S01]  /*3120*/  ISETP.GT.U32.AND P6, PT, R6, R22, PT ;  /* 0x000000160600720c */ /* 0x000fe20003fc4070 */
[----:B------:R-:W-:-:S02]  /*3130*/  IMAD.MOV R27, RZ, RZ, -R20 ;  /* 0x000000ffff1b7224 */ /* 0x000fc400078e0a14 */
[----:B------:R-:W-:Y:S02]  /*3140*/  @P3 VIADD R19, R19, 0x1 ;  /* 0x0000000113133836 */ /* 0x000fe40000000000 */
[----:B------:R-:W-:Y:S02]  /*3150*/  IMAD R25, R8, R27, R25 ;  /* 0x0000001b08197224 */ /* 0x000fe400078e0219 */
[--C-:B------:R-:W-:Y:S01]  /*3160*/  @!P5 IMAD.IADD R26, R26, 0x1, -R8.reuse ;  /* 0x000000011a1ad824 */ /* 0x100fe200078e0a08 */
[----:B------:R-:W-:Y:S01]  /*3170*/  @!P5 IADD3 R23, PT, PT, R23, 0x1, RZ ;  /* 0x000000011717d810 */ /* 0x000fe20007ffe0ff */
[----:B------:R-:W-:Y:S01]  /*3180*/  @P4 VIADD R14, R14, 0x1 ;  /* 0x000000010e0e4836 */ /* 0x000fe20000000000 */
[----:B------:R-:W-:Y:S01]  /*3190*/  ISETP.GT.U32.AND P3, PT, R6, R25, PT ;  /* 0x000000190600720c */ /* 0x000fe20003f64070 */
[----:B------:R-:W-:Y:S01]  /*31a0*/  @!P2 IMAD.MOV R19, RZ, RZ, -R19 ;  /* 0x000000ffff13a224 */ /* 0x000fe200078e0a13 */
[----:B------:R-:W-:Y:S01]  /*31b0*/  ISETP.GE.U32.AND P1, PT, R26, R6, PT ;  /* 0x000000061a00720c */ /* 0x000fe20003f26070 */
[----:B------:R-:W-:Y:S01]  /*31c0*/  @!P6 IMAD.IADD R22, R22, 0x1, -R8 ;  /* 0x000000011616e824 */ /* 0x000fe200078e0a08 */
[----:B------:R-:W-:Y:S01]  /*31d0*/  ISETP.GE.AND P2, PT, R16, RZ, PT ;  /* 0x000000ff1000720c */ /* 0x000fe20003f46270 */
[----:B------:R-:W-:Y:S01]  /*31e0*/  @!P6 VIADD R24, R24, 0x1 ;  /* 0x000000011818e836 */ /* 0x000fe20000000000 */
[----:B------:R-:W-:-:S02]  /*31f0*/  ISETP.GE.AND P6, PT, R18, RZ, PT ;  /* 0x000000ff1200720c */ /* 0x000fc40003fc6270 */
[----:B------:R-:W-:Y:S02]  /*3200*/  ISETP.GE.U32.AND P4, PT, R22, R6, PT ;  /* 0x000000061600720c */ /* 0x000fe40003f86070 */
[----:B------:R-:W-:-:S03]  /*3210*/  ISETP.NE.AND P5, PT, R3, RZ, PT ;  /* 0x000000ff0300720c */ /* 0x000fc60003fa5270 */
[----:B------:R-:W-:Y:S01]  /*3220*/  @!P3 IMAD.IADD R25, R25, 0x1, -R8 ;  /* 0x000000011919b824 */ /* 0x000fe200078e0a08 */
[----:B------:R-:W-:Y:S01]  /*3230*/  LOP3.LUT R8, RZ, R3, RZ, 0x33, !PT ;  /* 0x00000003ff087212 */ /* 0x000fe200078e33ff */
[----:B------:R-:W-:Y:S02]  /*3240*/  @P1 VIADD R23, R23, 0x1 ;  /* 0x0000000117171836 */ /* 0x000fe40000000000 */
[----:B------:R-:W-:Y:S01]  /*3250*/  @!P3 VIADD R20, R20, 0x1 ;  /* 0x000000011414b836 */ /* 0x000fe20000000000 */
[----:B------:R-:W-:Y:S01]  /*3260*/  ISETP.GE.U32.AND P1, PT, R25, R6, PT ;  /* 0x000000061900720c */ /* 0x000fe20003f26070 */
[----:B------:R-:W-:Y:S01]  /*3270*/  @!P2 IMAD.MOV R14, RZ, RZ, -R14 ;  /* 0x000000ffff0ea224 */ /* 0x000fe200078e0a0e */
[----:B------:R-:W-:Y:S01]  /*3280*/  SEL R16, R8, R9, !P5 ;  /* 0x0000000908107207 */ /* 0x000fe20006800000 */
[----:B------:R-:W-:Y:S01]  /*3290*/  @P4 VIADD R24, R24, 0x1 ;  /* 0x0000000118184836 */ /* 0x000fe20000000000 */
[----:B------:R-:W-:Y:S01]  /*32a0*/  ISETP.GE.AND P4, PT, R17, RZ, PT ;  /* 0x000000ff1100720c */ /* 0x000fe20003f86270 */
[----:B------:R-:W-:Y:S01]  /*32b0*/  @!P0 IMAD.MOV R23, RZ, RZ, -R23 ;  /* 0x000000ffff178224 */ /* 0x000fe200078e0a17 */
[----:B------:R-:W-:Y:S01]  /*32c0*/  SEL R21, R8, R21, !P5 ;  /* 0x0000001508157207 */ /* 0x000fe20006800000 */
[----:B------:R-:W-:-:S03]  /*32d0*/  @!P6 IMAD.MOV R24, RZ, RZ, -R24 ;  /* 0x000000ffff18e224 */ /* 0x000fc600078e0a18 */
[----:B------:R-:W-:Y:S02]  /*32e0*/  IADD3 R21, PT, PT, R16, -R21, RZ ;  /* 0x8000001510157210 */ /* 0x000fe40007ffe0ff */
[----:B------:R-:W-:Y:S02]  /*32f0*/  SEL R16, R8, R13, !P5 ;  /* 0x0000000d08107207 */ /* 0x000fe40006800000 */
[----:B------:R-:W-:Y:S02]  /*3300*/  @P1 IADD3 R20, PT, PT, R20, 0x1, RZ ;  /* 0x0000000114141810 */ /* 0x000fe40007ffe0ff */
[----:B------:R-:W-:Y:S02]  /*3310*/  SEL R13, R8, R19, !P5 ;  /* 0x00000013080d7207 */ /* 0x000fe40006800000 */
[----:B------:R-:W-:Y:S02]  /*3320*/  @!P4 IADD3 R20, PT, PT, -R20, RZ, RZ ;  /* 0x000000ff1414c210 */ /* 0x000fe40007ffe1ff */
[----:B------:R-:W-:Y:S01]  /*3330*/  SEL R23, R8, R23, !P5 ;  /* 0x0000001708177207 */ /* 0x000fe20006800000 */
[----:B------:R-:W-:Y:S01]  /*3340*/  IMAD.IADD R13, R16, 0x1, -R13 ;  /* 0x00000001100d7824 */ /* 0x000fe200078e0a0d */
[----:B------:R-:W-:-:S02]  /*3350*/  SEL R16, R8, R14, !P5 ;  /* 0x0000000e08107207 */ /* 0x000fc40006800000 */
[C---:B------:R-:W-:Y:S02]  /*3360*/  SEL R14, R8.reuse, R24, !P5 ;  /* 0x00000018080e7207 */ /* 0x040fe40006800000 */
[----:B------:R-:W-:Y:S01]  /*3370*/  SEL R15, R8, R20, !P5 ;  /* 0x00000014080f7207 */ /* 0x000fe20006800000 */
[----:B------:R-:W-:Y:S01]  /*3380*/  IMAD.IADD R23, R16, 0x1, -R23 ;  /* 0x0000000110177824 */ /* 0x000fe200078e0a17 */
[----:B------:R-:W-:Y:S02]  /*3390*/  I2FP.F32.S32 R9, R21 ;  /* 0x0000001500097245 */ /* 0x000fe40000201400 */
        /* <DEDUP_REMOVED lines=9> */
[C---:B------:R-:W-:Y:S01]  /*3430*/  IMAD R7, R2.reuse, 0x4, R7 ;  /* 0x0000000402077824 */ /* 0x040fe200078e0207 */
[----:B------:R-:W-:Y:S01]  /*3440*/  F2FP.F16.F32.PACK_AB R23, RZ, R23 ;  /* 0x00000017ff17723e */ /* 0x000fe200000000ff */
[----:B------:R-:W-:Y:S01]  /*3450*/  HADD2.F32 R14, -RZ, R13.H0_H0 ;  /* 0x2000000dff0e7230 */ /* 0x000fe20000004100 */
[----:B------:R-:W0:Y:S01]  /*3460*/  MUFU.RCP R8, R8 ;  /* 0x0000000800087308 */ /* 0x000e220000001000 */
[----:B------:R-:W-:Y:S01]  /*3470*/  HADD2.F32 R18, -RZ, R15.H0_H0 ;  /* 0x2000000fff127230 */ /* 0x000fe20000004100 */
[----:B------:R-:W-:Y:S01]  /*3480*/  LEA R13, R2, R9, 0x1 ;  /* 0x00000009020d7211 */ /* 0x000fe200078e08ff */
[----:B------:R-:W-:Y:S01]  /*3490*/  HADD2.F32 R23, -RZ, R23.H0_H0 ;  /* 0x20000017ff177230 */ /* 0x000fe20000004100 */
[----:B------:R-:W-:-:S03]  /*34a0*/  ISETP.GE.AND P0, PT, R7, R3, PT ;  /* 0x000000030700720c */ /* 0x000fc60003f06270 */
[----:B------:R-:W-:Y:S01]  /*34b0*/  IMAD R15, R2, 0x2, R13 ;  /* 0x00000002020f7824 */ /* 0x000fe200078e020d */
[----:B------:R-:W1:Y:S08]  /*34c0*/  MUFU.RCP R14, R14 ;  /* 0x0000000e000e7308 */ /* 0x000e700000001000 */
        /* <DEDUP_REMOVED lines=16> */
.L_x_237:
[----:B------:R-:W-:Y:S05]  /*35d0*/  BSYNC.RECONVERGENT B0 ;  /* 0x0000000000007941 */ /* 0x000fea0003800200 */
.L_x_236:
[----:B01-3--:R-:W0:Y:S01]  /*35e0*/  LDC R9, c[0x0][0x390] ;  /* 0x0000e400ff097b82 */ /* 0x00be220000000800 */
[----:B------:R-:W1:Y:S01]  /*35f0*/  LDCU UR9, c[0x0][0x3ac] ;  /* 0x00007580ff0977ac */ /* 0x000e620008000800 */
[----:B------:R-:W2:Y:S01]  /*3600*/  S2R R14, SR_TID.X ;  /* 0x00000000000e7919 */ /* 0x000ea20000002100 */
[----:B------:R-:W-:Y:S05]  /*3610*/  BSSY.RECONVERGENT B0, `(.L_x_242) ;  /* 0x000004f000007945 */ /* 0x000fea0003800200 */
[----:B------:R-:W3:Y:S08]  /*3620*/  S2UR UR5, SR_CTAID.X ;  /* 0x00000000000579c3 */ /* 0x000ef00000002500 */
[----:B------:R-:W4:Y:S01]  /*3630*/  LDC R13, c[0x0][0x3a0] ;  /* 0x0000e800ff0d7b82 */ /* 0x000f220000000800 */
[----:B0-----:R-:W0:Y:S01]  /*3640*/  I2F.U32.RP R6, R9 ;  /* 0x0000000900067306 */ /* 0x001e220000209000 */
[----:B------:R-:W-:-:S07]  /*3650*/  ISETP.NE.U32.AND P2, PT, R9, RZ, PT ;  /* 0x000000ff0900720c */ /* 0x000fce0003f45070 */
[----:B0-----:R-:W0:Y:S01]  /*3660*/  MUFU.RCP R6, R6 ;  /* 0x0000000600067308 */ /* 0x001e220000001000 */
[----:B----4-:R-:W-:Y:S02]  /*3670*/  LEA R17, R13, R10, 0x1 ;  /* 0x0000000a0d117211 */ /* 0x010fe400078e08ff */
[----:B0-----:R-:W-:-:S05]  /*3680*/  IADD3 R4, PT, PT, R6, 0xffffffe, RZ ;  /* 0x0ffffffe06047810 */ /* 0x001fca0007ffe0ff */
[----:B------:R0:W4:Y:S02]  /*3690*/  F2I.FTZ.U32.TRUNC.NTZ R5, R4 ;  /* 0x0000000400057305 */ /* 0x000124000021f000 */
[----:B0-----:R-:W-:Y:S02]  /*36a0*/  IMAD.MOV.U32 R4, RZ, RZ, RZ ;  /* 0x000000ffff047224 */ /* 0x001fe400078e00ff */
[----:B----4-:R-:W-:-:S04]  /*36b0*/  IMAD.MOV R8, RZ, RZ, -R5 ;  /* 0x000000ffff087224 */ /* 0x010fc800078e0a05 */
[----:B------:R-:W-:-:S04]  /*36c0*/  IMAD R7, R8, R9, RZ ;  /* 0x0000000908077224 */ /* 0x000fc800078e02ff */
[----:B------:R-:W-:-:S04]  /*36d0*/  IMAD.HI.U32 R5, R5, R7, R4 ;  /* 0x0000000705057227 */ /* 0x000fc800078e0004 */
[----:B-1----:R-:W-:Y:S02]  /*36e0*/  IMAD R7, R2, UR9, RZ ;  /* 0x0000000902077c24 */ /* 0x002fe4000f8e02ff */
[----:B---3--:R-:W-:-:S04]  /*36f0*/  IMAD.HI.U32 R5, R5, UR5, RZ ;  /* 0x0000000505057c27 */ /* 0x008fc8000f8e00ff */
[----:B------:R-:W-:-:S04]  /*3700*/  IMAD.MOV R8, RZ, RZ, -R5 ;  /* 0x000000ffff087224 */ /* 0x000fc800078e0a05 */
[----:B------:R-:W-:-:S05]  /*3710*/  IMAD R6, R9, R8, UR5 ;  /* 0x0000000509067e24 */ /* 0x000fca000f8e0208 */
[----:B------:R-:W-:-:S13]  /*3720*/  ISETP.GE.U32.AND P0, PT, R6, R9, PT ;  /* 0x000000090600720c */ /* 0x000fda0003f06070 */
[----:B------:R-:W-:Y:S01]  /*3730*/  @P0 IADD3 R6, PT, PT, R6, -R9, RZ ;  /* 0x8000000906060210 */ /* 0x000fe20007ffe0ff */
[----:B------:R-:W-:Y:S01]  /*3740*/  @P0 VIADD R5, R5, 0x1 ;  /* 0x0000000105050836 */ /* 0x000fe20000000000 */
[----:B------:R-:W-:Y:S02]  /*3750*/  ISETP.GE.U32.AND P0, PT, R0, R7, PT ;  /* 0x000000070000720c */ /* 0x000fe40003f06070 */
[----:B------:R-:W-:-:S13]  /*3760*/  ISETP.GE.U32.AND P1, PT, R6, R9, PT ;  /* 0x000000090600720c */ /* 0x000fda0003f26070 */
[----:B------:R-:W-:Y:S01]  /*3770*/  @P1 VIADD R5, R5, 0x1 ;  /* 0x0000000105051836 */ /* 0x000fe20000000000 */
[----:B------:R-:W-:-:S05]  /*3780*/  @!P2 LOP3.LUT R5, RZ, R9, RZ, 0x33, !PT ;  /* 0x00000009ff05a212 */ /* 0x000fca00078e33ff */
[----:B------:R-:W-:-:S04]  /*3790*/  IMAD.MOV R16, RZ, RZ, -R5 ;  /* 0x000000ffff107224 */ /* 0x000fc800078e0a05 */
[----:B------:R-:W-:Y:S02]  /*37a0*/  IMAD R16, R9, R16, UR5 ;  /* 0x0000000509107e24 */ /* 0x000fe4000f8e0210 */
[----:B--2---:R-:W-:Y:S01]  /*37b0*/  IMAD R9, R5, R12, R14 ;  /* 0x0000000c05097224 */ /* 0x004fe200078e020e */
[----:B------:R-:W-:Y:S06]  /*37c0*/  @P0 BRA `(.L_x_243) ;  /* 0x0000000000cc0947 */ /* 0x000fec0003800000 */
[----:B------:R-:W0:Y:S01]  /*37d0*/  I2F.U32.RP R14, R2 ;  /* 0x00000002000e7306 */ /* 0x000e220000209000 */
        /* <DEDUP_REMOVED lines=8> */
[----:B0-----:R-:W-:-:S06]  /*3860*/  VIADD R4, R14, 0xffffffe ;  /* 0x0ffffffe0e047836 */ /* 0x001fcc0000000000 */
[----:B------:R0:W1:Y:S02]  /*3870*/  F2I.FTZ.U32.TRUNC.NTZ R5, R4 ;  /* 0x0000000400057305 */ /* 0x000064000021f000 */
[----:B0-----:R-:W-:Y:S02]  /*3880*/  HFMA2 R4, -RZ, RZ, 0, 0 ;  /* 0x00000000ff047431 */ /* 0x001fe400000001ff */
[----:B-1----:R-:W-:-:S04]  /*3890*/  IMAD R19, R19, R5, RZ ;  /* 0x0000000513137224 */ /* 0x002fc800078e02ff */
[----:B------:R-:W-:Y:S01]  /*38a0*/  IMAD.HI.U32 R14, R5, R19, R4 ;  /* 0x00000013050e7227 */ /* 0x000fe200078e0004 */
[----:B------:R-:W-:-:S05]  /*38b0*/  IADD3 R5, PT, PT, R6, -R8, -R15 ;  /* 0x8000000806057210 */ /* 0x000fca0007ffe80f */
[----:B------:R-:W-:-:S04]  /*38c0*/  IMAD.HI.U32 R4, R14, R5, RZ ;  /* 0x000000050e047227 */ /* 0x000fc800078e00ff */
[----:B------:R-:W-:-:S04]  /*38d0*/  IMAD.MOV R6, RZ, RZ, -R4 ;  /* 0x000000ffff067224 */ /* 0x000fc800078e0a04 */
[----:B------:R-:W-:-:S05]  /*38e0*/  IMAD R5, R2, R6, R5 ;  /* 0x0000000602057224 */ /* 0x000fca00078e0205 */
[----:B------:R-:W-:-:S13]  /*38f0*/  ISETP.GE.U32.AND P0, PT, R5, R2, PT ;  /* 0x000000020500720c */ /* 0x000fda0003f06070 */
[----:B------:R-:W-:Y:S02]  /*3900*/  @P0 IMAD.IADD R5, R5, 0x1, -R2 ;  /* 0x0000000105050824 */ /* 0x000fe400078e0a02 */
[----:B------:R-:W-:-:S03]  /*3910*/  @P0 VIADD R4, R4, 0x1 ;  /* 0x0000000104040836 */ /* 0x000fc60000000000 */
[----:B------:R-:W-:-:S13]  /*3920*/  ISETP.GE.U32.AND P1, PT, R5, R2, PT ;  /* 0x000000020500720c */ /* 0x000fda0003f26070 */
[----:B------:R-:W-:Y:S02]  /*3930*/  @P1 IADD3 R4, PT, PT, R4, 0x1, RZ ;  /* 0x0000000104041810 */ /* 0x000fe40007ffe0ff */
[----:B------:R-:W-:-:S05]  /*3940*/  @!P2 LOP3.LUT R4, RZ, R2, RZ, 0x33, !PT ;  /* 0x00000002ff04a212 */ /* 0x000fca00078e33ff */
[----:B------:R-:W-:-:S05]  /*3950*/  IMAD.IADD R4, R15, 0x1, R4 ;  /* 0x000000010f047824 */ /* 0x000fca00078e0204 */
[C---:B------:R-:W-:Y:S02]  /*3960*/  LOP3.LUT R5, R4.reuse, 0x3, RZ, 0xc0, !PT ;  /* 0x0000000304057812 */ /* 0x040fe400078ec0ff */
[----:B------:R-:W-:Y:S02]  /*3970*/  ISETP.GE.U32.AND P1, PT, R4, 0x3, PT ;  /* 0x000000030400780c */ /* 0x000fe40003f26070 */
[----:B------:R-:W-:-:S13]  /*3980*/  ISETP.NE.AND P0, PT, R5, 0x3, PT ;  /* 0x000000030500780c */ /* 0x000fda0003f05270 */
[----:B------:R-:W-:Y:S05]  /*3990*/  @!P0 BRA `(.L_x_245) ;  /* 0x0000000000248947 */ /* 0x000fea0003800000 */
[----:B------:R-:W-:Y:S02]  /*39a0*/  VIADD R4, R4, 0x1 ;  /* 0x0000000104047836 */ /* 0x000fe40000000000 */
[----:B------:R-:W-:-:S03]  /*39b0*/  IMAD.MOV.U32 R5, RZ, RZ, RZ ;  /* 0x000000ffff057224 */ /* 0x000fc600078e00ff */
[----:B------:R-:W-:-:S07]  /*39c0*/  LOP3.LUT R6, R4, 0x3, RZ, 0xc0, !PT ;  /* 0x0000000304067812 */ /* 0x000fce00078ec0ff */
.L_x_246:
[----:B------:R-:W-:Y:S01]  /*39d0*/  LEA R4, R0, R17, 0x1 ;  /* 0x0000001100047211 */ /* 0x000fe200078e08ff */
[----:B------:R-:W-:Y:S02]  /*39e0*/  VIADD R5, R5, 0x1 ;  /* 0x0000000105057836 */ /* 0x000fe40000000000 */
[----:B------:R-:W-:Y:S02]  /*39f0*/  IMAD.IADD R0, R2, 0x1, R0 ;  /* 0x0000000102007824 */ /* 0x000fe400078e0200 */
[----:B------:R0:W-:Y:S01]  /*3a00*/  STS.U16 [R4], RZ ;  /* 0x000000ff04007388 */ /* 0x0001e20000000400 */
[----:B------:R-:W-:-:S13]  /*3a10*/  ISETP.NE.AND P0, PT, R5, R6, PT ;  /* 0x000000060500720c */ /* 0x000fda0003f05270 */
[----:B0-----:R-:W-:Y:S05]  /*3a20*/  @P0 BRA `(.L_x_246) ;  /* 0xfffffffc00e80947 */ /* 0x001fea000383ffff */
.L_x_245:
[----:B------:R-:W-:Y:S05]  /*3a30*/  BSYNC.RECONVERGENT B1 ;  /* 0x0000000000017941 */ /* 0x000fea0003800200 */
.L_x_244:
[----:B------:R-:W-:Y:S05]  /*3a40*/  @!P1 BRA `(.L_x_243) ;  /* 0x00000000002c9947 */ /* 0x000fea0003800000 */
.L_x_247:
[----:B0-----:R-:W-:Y:S02]  /*3a50*/  IMAD R19, R0, 0x2, R17 ;  /* 0x0000000200137824 */ /* 0x001fe400078e0211 */
[----:B------:R-:W-:-:S03]  /*3a60*/  IMAD R0, R2, 0x4, R0 ;  /* 0x0000000402007824 */ /* 0x000fc600078e0200 */
        /* <DEDUP_REMOVED lines=9> */
.L_x_243:
[----:B------:R-:W-:Y:S05]  /*3b00*/  BSYNC.RECONVERGENT B0 ;  /* 0x0000000000007941 */ /* 0x000fea0003800200 */
.L_x_242:
        /* <DEDUP_REMOVED lines=14> */
[----:B0-----:R-:W-:-:S02]  /*3bf0*/  IADD3 R6, PT, PT, R2, 0xffffffe, RZ ;  /* 0x0ffffffe02067810 */ /* 0x001fc40007ffe0ff */
[----:B-----5:R-:W-:-:S05]  /*3c00*/  IADD3 R2, PT, PT, R19, -0x1, R4 ;  /* 0xffffffff13027810 */ /* 0x020fca0007ffe004 */
[----:B------:R0:W5:Y:S01]  /*3c10*/  F2I.FTZ.U32.TRUNC.NTZ R7, R6 ;  /* 0x0000000600077305 */ /* 0x000162000021f000 */
[----:B----4-:R-:W-:-:S07]  /*3c20*/  VIADD R14, R8, 0xffffffe ;  /* 0x0ffffffe080e7836 */ /* 0x010fce0000000000 */
[----:B------:R4:W3:Y:S01]  /*3c30*/  F2I.FTZ.U32.TRUNC.NTZ R15, R14 ;  /* 0x0000000e000f7305 */ /* 0x0008e2000021f000 */
[----:B0-----:R-:W-:Y:S02]  /*3c40*/  IMAD.MOV.U32 R6, RZ, RZ, RZ ;  /* 0x000000ffff067224 */ /* 0x001fe400078e00ff */
[----:B-----5:R-:W-:Y:S02]  /*3c50*/  IMAD.MOV R18, RZ, RZ, -R7 ;  /* 0x000000ffff127224 */ /* 0x020fe400078e0a07 */
[----:B----4-:R-:W-:Y:S02]  /*3c60*/  IMAD.MOV.U32 R14, RZ, RZ, RZ ;  /* 0x000000ffff0e7224 */ /* 0x010fe400078e00ff */
[----:B------:R-:W-:Y:S01]  /*3c70*/  IMAD R21, R18, R19, RZ ;  /* 0x0000001312157224 */ /* 0x000fe200078e02ff */
[----:B---3--:R-:W-:-:S03]  /*3c80*/  IADD3 R18, PT, PT, RZ, -R15, RZ ;  /* 0x8000000fff127210 */ /* 0x008fc60007ffe0ff */
[----:B------:R-:W-:-:S04]  /*3c90*/  IMAD.HI.U32 R7, R7, R21, R6 ;  /* 0x0000001507077227 */ /* 0x000fc800078e0006 */
[----:B------:R-:W-:Y:S02]  /*3ca0*/  IMAD.MOV.U32 R21, RZ, RZ, R18 ;  /* 0x000000ffff157224 */ /* 0x000fe400078e0012 */
        /* <DEDUP_REMOVED lines=47> */
.L_x_264:
        /* <DEDUP_REMOVED lines=48> */
.L_x_263:
        /* <DEDUP_REMOVED lines=8> */
.L_x_259:
        /* <DEDUP_REMOVED lines=10> */
.L_x_258:
        /* <DEDUP_REMOVED lines=13> */
[----:B-1----:R-:W-:Y:S02]  /*4490*/  HADD2.F32 R24, -RZ, R15.H0_H0 ;  /* 0x2000000fff187230 */ /* 0x002fe40000004100 */
[----:B---3--:R-:W-:-:S05]  /*44a0*/  HADD2.F32 R15, -RZ, R14.H0_H0 ;  /* 0x2000000eff0f7230 */ /* 0x008fca0000004100 */
[----:B------:R-:W-:Y:S01]  /*44b0*/  FMUL.FTZ R15, R15, R24 ;  /* 0x000000180f0f7220 */ /* 0x000fe20000410000 */
[----:B------:R-:W-:-:S04]  /*44c0*/  IMAD.MOV.U32 R24, RZ, RZ, R4 ;  /* 0x000000ffff187224 */ /* 0x000fc800078e0004 */
[----:B------:R-:W-:-:S05]  /*44d0*/  F2FP.F16.F32.PACK_AB R15, RZ, R15 ;  /* 0x0000000fff0f723e */ /* 0x000fca00000000ff */
[----:B------:R-:W-:-:S07]  /*44e0*/  HADD2.F32 R25, -RZ, R15.H0_H0 ;  /* 0x2000000fff197230 */ /* 0x000fce0000004100 */
.L_x_257:
        /* <DEDUP_REMOVED lines=12> */
[----:B-1----:R-:W-:Y:S02]  /*45b0*/  HADD2.F32 R15, -RZ, R15.H0_H0 ;  /* 0x2000000fff0f7230 */ /* 0x002fe40000004100 */
[----:B---3--:R-:W-:-:S05]  /*45c0*/  HADD2.F32 R14, -RZ, R14.H0_H0 ;  /* 0x2000000eff0e7230 */ /* 0x008fca0000004100 */
[----:B------:R-:W-:-:S05]  /*45d0*/  FMUL.FTZ R14, R25, R14 ;  /* 0x0000000e190e7220 */ /* 0x000fca0000410000 */
[----:B------:R-:W-:-:S05]  /*45e0*/  F2FP.F16.F32.PACK_AB R14, RZ, R14 ;  /* 0x0000000eff0e723e */ /* 0x000fca00000000ff */
[----:B------:R-:W-:-:S05]  /*45f0*/  HADD2.F32 R14, -RZ, R14.H0_H0 ;  /* 0x2000000eff0e7230 */ /* 0x000fca0000004100 */
[----:B------:R-:W-:-:S05]  /*4600*/  FADD.FTZ R14, R15, R14 ;  /* 0x0000000e0f0e7221 */ /* 0x000fca0000010000 */
[----:B------:R-:W-:-:S05]  /*4610*/  F2FP.F16.F32.PACK_AB R14, RZ, R14 ;  /* 0x0000000eff0e723e */ /* 0x000fca00000000ff */
[----:B------:R1:W-:Y:S02]  /*4620*/  STS.U16 [R24], R14 ;  /* 0x0000000e18007388 */ /* 0x0003e40000000400 */
[----:B-1----:R-:W-:Y:S01]  /*4630*/  LEA R24, R12, R24, 0x1 ;  /* 0x000000180c187211 */ /* 0x002fe200078e08ff */
[----:B------:R-:W-:Y:S06]  /*4640*/  @!P0 BRA `(.L_x_257) ;  /* 0xfffffffc00a88947 */ /* 0x000fec000383ffff */
[----:B------:R-:W-:Y:S05]  /*4650*/  BSYNC.RECONVERGENT B4 ;  /* 0x0000000000047941 */ /* 0x000fea0003800200 */
.L_x_256:
[----:B------:R1:W2:Y:S02]  /*4660*/  LDS R14, [R13] ;  /* 0x000000000d0e7984 */ /* 0x0002a40000000800 */
.L_x_255:
[----:B------:R-:W-:Y:S05]  /*4670*/  BSYNC.RECONVERGENT B3 ;  /* 0x0000000000037941 */ /* 0x000fea0003800200 */
.L_x_254:
[----:B------:R-:W-:-:S05]  /*4680*/  VIADD R19, R19, 0x1 ;  /* 0x0000000113137836 */ /* 0x000fca0000000000 */
[----:B--2---:R-:W-:-:S13]  /*4690*/  ISETP.GE.AND P0, PT, R19, R14, PT ;  /* 0x0000000e1300720c */ /* 0x004fda0003f06270 */
[----:B------:R-:W-:Y:S05]  /*46a0*/  @!P0 BRA `(.L_x_258) ;  /* 0xfffffffc00448947 */ /* 0x000fea000383ffff */
.L_x_253:
[----:B------:R-:W-:Y:S05]  /*46b0*/  BSYNC.RECONVERGENT B2 ;  /* 0x0000000000027941 */ /* 0x000fea0003800200 */
.L_x_252:
[----:B------:R-:W-:-:S05]  /*46c0*/  VIADD R17, R17, 0x1 ;  /* 0x0000000111117836 */ /* 0x000fca0000000000 */
[----:B------:R-:W-:-:S13]  /*46d0*/  ISETP.NE.AND P0, PT, R17, R0, PT ;  /* 0x000000001100720c */ /* 0x000fda0003f05270 */
[----:B------:R-:W-:Y:S05]  /*46e0*/  @P0 BRA `(.L_x_259) ;  /* 0xfffffffc000c0947 */ /* 0x000fea000383ffff */
.L_x_251:
[----:B------:R-:W-:Y:S05]  /*46f0*/  BSYNC.RECONVERGENT B1 ;  /* 0x0000000000017941 */ /* 0x000fea0003800200 */
.L_x_250:
        /* <DEDUP_REMOVED lines=14> */
.L_x_262:
        /* <DEDUP_REMOVED lines=12> */
.L_x_261:
[----:B------:R-:W-:Y:S05]  /*48a0*/  BSYNC.RECONVERGENT B1 ;  /* 0x0000000000017941 */ /* 0x000fea0003800200 */
.L_x_260:
[----:B------:R-:W-:-:S04]  /*48b0*/  IADD3 R3, PT, PT, R3, UR6, RZ ;  /* 0x0000000603037c10 */ /* 0x000fc8000fffe0ff */
[----:B------:R-:W-:-:S13]  /*48c0*/  ISETP.GE.AND P0, PT, R3, R29, PT ;  /* 0x0000001d0300720c */ /* 0x000fda0003f06270 */
[----:B------:R-:W-:Y:S05]  /*48d0*/  @!P0 BRA `(.L_x_263) ;  /* 0xfffffff800708947 */ /* 0x000fea000383ffff */
.L_x_249:
[----:B------:R-:W-:Y:S05]  /*48e0*/  BSYNC.RECONVERGENT B0 ;  /* 0x0000000000007941 */ /* 0x000fea0003800200 */
.L_x_248:
[----:B------:R-:W2:Y:S01]  /*48f0*/  LDL R13, [R1+0x8] ;  /* 0x00000800010d7983 */ /* 0x000ea20000100800 */
[----:B------:R-:W-:-:S05]  /*4900*/  VIADD R5, R5, UR7 ;  /* 0x0000000705057c36 */ /* 0x000fca0008000000 */
[----:B--2---:R-:W-:-:S13]  /*4910*/  ISETP.GE.AND P0, PT, R5, R13, PT ;  /* 0x0000000d0500720c */ /* 0x004fda0003f06270 */
[----:B------:R-:W-:Y:S05]  /*4920*/  @!P0 BRA `(.L_x_264) ;  /* 0xfffffff4009c8947 */ /* 0x000fea000383ffff */
[----:B------:R-:W-:Y:S05]  /*4930*/  EXIT ;  /* 0x000000000000794d */ /* 0x000fea0003800000 */
.L_x_265:
        /* <DEDUP_REMOVED lines=12> */
.L_x_596:


//--------------------- .text._ZN2at6native58_GLOBAL__N__9a069279_25_AdaptiveAveragePooling_cu_ef17039c31adaptive_average_gradinput_nhwcIifEEvPT0_PKS3_iiiiiiiiT_S7_S7_S7_ --------------------------
	.section	.text._ZN2at6native58_GLOBAL__N__9a069279_25_AdaptiveAveragePooling_cu_ef17039c31adaptive_average_gradinput_nhwcIifEEvPT0_PKS3_iiiiiiiiT_S7_S7_S7_,"ax",@progbits
	.align	128
.text._ZN2at6native58_GLOBAL__N__9a069279_25_AdaptiveAveragePooling_cu_ef17039c31adaptive_average_gradinput_nhwcIifEEvPT0_PKS3_iiiiiiiiT_S7_S7_S7_:
        .type           _ZN2at6native58_GLOBAL__N__9a069279_25_AdaptiveAveragePooling_cu_ef17039c31adaptive_average_gradinput_nhwcIifEEvPT0_PKS3_iiiiiiiiT_S7_S7_S7_,@function
        .size           _ZN2at6native58_GLOBAL__N__9a069279_25_AdaptiveAveragePooling_cu_ef17039c31adaptive_average_gradinput_nhwcIifEEvPT0_PKS3_iiiiiiiiT_S7_S7_S7_,(.L_x_597 - _ZN2at6native58_GLOBAL__N__9a069279_25_AdaptiveAveragePooling_cu_ef17039c31adaptive_average_gradinput_nhwcIifEEvPT0_PKS3_iiiiiiiiT_S7_S7_S7_)
        .other          _ZN2at6native58_GLOBAL__N__9a069279_25_AdaptiveAveragePooling_cu_ef17039c31adaptive_average_gradinput_nhwcIifEEvPT0_PKS3_iiiiiiiiT_S7_S7_S7_,@"STO_CUDA_ENTRY STV_DEFAULT"
_ZN2at6native58_GLOBAL__N__9a069279_25_AdaptiveAveragePooling_cu_ef17039c31adaptive_average_gradinput_nhwcIifEEvPT0_PKS3_iiiiiiiiT_S7_S7_S7_:
        /* <DEDUP_REMOVED lines=73> */
.L_x_270:
        /* <DEDUP_REMOVED lines=51> */
.L_x_269:
[----:B------:R-:W-:Y:S05]  /*07c0*/  BSYNC.RECONVERGENT B1 ;  /* 0x0000000000017941 */ /* 0x000fea0003800200 */
.L_x_268:
        /* <DEDUP_REMOVED lines=10> */
.L_x_271:
        /* <DEDUP_REMOVED lines=150> */
.L_x_267:
[----:B------:R-:W-:Y:S05]  /*11d0*/  BSYNC.RECONVERGENT B0 ;  /* 0x0000000000007941 */ /* 0x000fea0003800200 */
.L_x_266:
        /* <DEDUP_REMOVED lines=53> */
.L_x_276:
        /* <DEDUP_REMOVED lines=43> */
[----:B------:R-:W-:Y:S01]  /*17e0*/  SEL R8, R9, R8, !P3 ;  /* 0x0000000809087207 */ /* 0x000fe20005800000 */
[----:B------:R-:W-:Y:S02]  /*17f0*/  IMAD R9, R7, 0x4, R10 ;  /* 0x0000000407097824 */ /* 0x000fe400078e020a */
[----:B------:R-:W-:Y:S01]  /*1800*/  IMAD.IADD R7, R2, 0x1, R7 ;  /* 0x0000000102077824 */ /* 0x000fe200078e0207 */
[----:B------:R-:W-:-:S04]  /*1810*/  IADD3 R8, PT, PT, R15, -R8, RZ ;  /* 0x800000080f087210 */ /* 0x000fc80007ffe0ff */
[----:B------:R-:W-:-:S06]  /*1820*/  I2FP.F32.S32 R8, R8 ;  /* 0x0000000800087245 */ /* 0x000fcc0000201400 */
[----:B------:R-:W0:Y:S02]  /*1830*/  MUFU.RCP R8, R8 ;  /* 0x0000000800087308 */ /* 0x000e240000001000 */
[----:B0-----:R0:W-:Y:S01]  /*1840*/  STS [R9], R8 ;  /* 0x0000000809007388 */ /* 0x0011e20000000800 */
[----:B------:R-:W-:Y:S05]  /*1850*/  @P1 BRA `(.L_x_276) ;  /* 0xfffffffc00341947 */ /* 0x000fea000383ffff */
.L_x_275:
[----:B------:R-:W-:Y:S05]  /*1860*/  BSYNC.RECONVERGENT B1 ;  /* 0x0000000000017941 */ /* 0x000fea0003800200 */
.L_x_274:
[----:B------:R-:W-:Y:S05]  /*1870*/  @!P0 BRA `(.L_x_273) ;  /* 0x0000000800848947 */ /* 0x000fea0003800000 */
[----:B------:R-:W-:-:S04]  /*1880*/  IABS R5, R4 ;  /* 0x0000000400057213 */ /* 0x000fc80000000000 */
[----:B------:R-:W1:Y:S08]  /*1890*/  I2F.RP R4, R5 ;  /* 0x0000000500047306 */ /* 0x000e700000209400 */
[----:B-1----:R-:W0:Y:S02]  /*18a0*/  MUFU.RCP R4, R4 ;  /* 0x0000000400047308 */ /* 0x002e240000001000 */
[----:B0-----:R-:W-:-:S06]  /*18b0*/  IADD3 R8, PT, PT, R4, 0xffffffe, RZ ;  /* 0x0ffffffe04087810 */ /* 0x001fcc0007ffe0ff */
[----:B------:R0:W1:Y:S02]  /*18c0*/  F2I.FTZ.U32.TRUNC.NTZ R9, R8 ;  /* 0x0000000800097305 */ /* 0x000064000021f000 */
[----:B0-----:R-:W-:Y:S02]  /*18d0*/  IMAD.MOV.U32 R8, RZ, RZ, RZ ;  /* 0x000000ffff087224 */ /* 0x001fe400078e00ff */
[----:B-1----:R-:W-:-:S04]  /*18e0*/  IMAD.MOV R6, RZ, RZ, -R9 ;  /* 0x000000ffff067224 */ /* 0x002fc800078e0a09 */
[----:B------:R-:W-:-:S04]  /*18f0*/  IMAD R13, R6, R5, RZ ;  /* 0x00000005060d7224 */ /* 0x000fc800078e02ff */
[----:B------:R-:W-:-:S07]  /*1900*/  IMAD.HI.U32 R6, R9, R13, R8 ;  /* 0x0000000d09067227 */ /* 0x000fce00078e0008 */
.L_x_277:
[----:B------:R-:W0:Y:S08]  /*1910*/  LDC R4, c[0x0][0x3a0] ;  /* 0x0000e800ff047b82 */ /* 0x000e300000000800 */
[----:B------:R-:W1:Y:S01]  /*1920*/  LDC R20, c[0x0][0x398] ;  /* 0x0000e600ff147b82 */ /* 0x000e620000000800 */
[----:B0--3--:R-:W-:-:S04]  /*1930*/  IABS R8, R4 ;  /* 0x0000000400087213 */ /* 0x009fc80000000000 */
        /* <DEDUP_REMOVED lines=11> */
[----:B------:R-:W-:Y:S02]  /*19f0*/  IMAD.IADD R17, R2, 0x1, R7 ;  /* 0x0000000102117824 */ /* 0x000fe400078e0207 */
[----:B0-----:R-:W-:Y:S01]  /*1a00*/  VIADD R14, R16, 0xffffffe ;  /* 0x0ffffffe100e7836 */ /* 0x001fe20000000000 */
[----:B------:R-:W-:Y:S02]  /*1a10*/  ISETP.GT.U32.AND P4, PT, R5, R18, PT ;  /* 0x000000120500720c */ /* 0x000fe40003f84070 */
[----:B------:R-:W-:Y:S01]  /*1a20*/  IADD3 R19, PT, PT, R2, 0x1, R17 ;  /* 0x0000000102137810 */ /* 0x000fe20007ffe011 */
[----:B------:R0:W1:Y:S04]  /*1a30*/  F2I.FTZ.U32.TRUNC.NTZ R15, R14 ;  /* 0x0000000e000f7305 */ /* 0x000068000021f000 */
[----:B------:R-:W-:-:S02]  /*1a40*/  IMAD R16, R19, R20, R3 ;  /* 0x0000001413107224 */ /* 0x000fc400078e0203 */
[----:B0-----:R-:W-:-:S04]  /*1a50*/  IMAD.MOV.U32 R14, RZ, RZ, RZ ;  /* 0x000000ffff0e7224 */ /* 0x001fc800078e00ff */
[--C-:B------:R-:W-:Y:S02]  /*1a60*/  @!P4 IMAD.IADD R18, R18, 0x1, -R8.reuse ;  /* 0x000000011212c824 */ /* 0x100fe400078e0a08 */
[----:B------:R-:W-:Y:S02]  /*1a70*/  @!P4 VIADD R9, R9, 0x1 ;  /* 0x000000010909c836 */ /* 0x000fe40000000000 */
[----:B-1----:R-:W-:Y:S01]  /*1a80*/  IMAD.MOV R21, RZ, RZ, -R15 ;  /* 0x000000ffff157224 */ /* 0x002fe200078e0a0f */
[----:B------:R-:W-:Y:S01]  /*1a90*/  ISETP.GE.U32.AND P1, PT, R18, R5, PT ;  /* 0x000000051200720c */ /* 0x000fe20003f26070 */
[----:B------:R-:W-:Y:S02]  /*1aa0*/  IMAD.MOV.U32 R5, RZ, RZ, R8 ;  /* 0x000000ffff057224 */ /* 0x000fe400078e0008 */
[----:B------:R-:W-:-:S04]  /*1ab0*/  IMAD R21, R21, R8, RZ ;  /* 0x0000000815157224 */ /* 0x000fc800078e02ff */
[----:B------:R-:W-:Y:S01]  /*1ac0*/  IMAD.HI.U32 R6, R15, R21, R14 ;  /* 0x000000150f067227 */ /* 0x000fe200078e000e */
[----:B------:R-:W-:-:S03]  /*1ad0*/  IADD3 R15, PT, PT, R2, R19, RZ ;  /* 0x00000013020f7210 */ /* 0x000fc60007ffe0ff */
[-C--:B------:R-:W-:Y:S02]  /*1ae0*/  IMAD R14, R17, R20.reuse, RZ ;  /* 0x00000014110e7224 */ /* 0x080fe400078e02ff */
[----:B------:R-:W-:Y:S01]  /*1af0*/  IMAD.HI.U32 R21, R6, R25, RZ ;  /* 0x0000001906157227 */ /* 0x000fe200078e00ff */
[----:B------:R-:W-:Y:S02]  /*1b00*/  @P1 IADD3 R9, PT, PT, R9, 0x1, RZ ;  /* 0x0000000109091810 */ /* 0x000fe40007ffe0ff */
[-C--:B------:R-:W-:Y:S01]  /*1b10*/  IADD3 R23, PT, PT, R3, R20.reuse, R14 ;  /* 0x0000001403177210 */ /* 0x080fe20007ffe00e */
[----:B------:R-:W-:Y:S02]  /*1b20*/  IMAD.MOV R24, RZ, RZ, -R21 ;  /* 0x000000ffff187224 */ /* 0x000fe400078e0a15 */
[----:B------:R-:W-:Y:S01]  /*1b30*/  IMAD R17, R15, R20, R3 ;  /* 0x000000140f117224 */ /* 0x000fe200078e0203 */
[----:B------:R-:W-:Y:S01]  /*1b40*/  IABS R22, R23 ;  /* 0x0000001700167213 */ /* 0x000fe20000000000 */
[----:B------:R-:W-:Y:S01]  /*1b50*/  IMAD R25, R8, R24, R25 ;  /* 0x0000001808197224 */ /* 0x000fe200078e0219 */
[----:B------:R-:W-:Y:S01]  /*1b60*/  LOP3.LUT R24, R13, R4, RZ, 0x3c, !PT ;  /* 0x000000040d187212 */ /* 0x000fe200078e3cff */
[----:B------:R-:W-:-:S02]  /*1b70*/  IMAD R19, R19, R20, -R20 ;  /* 0x0000001413137224 */ /* 0x000fc400078e0a14 */
[----:B------:R-:W-:Y:S01]  /*1b80*/  IMAD R15, R15, R20, -R20 ;  /* 0x000000140f0f7224 */ /* 0x000fe200078e0a14 */
[----:B------:R-:W-:Y:S01]  /*1b90*/  ISETP.GT.U32.AND P6, PT, R5, R25, PT ;  /* 0x000000190500720c */ /* 0x000fe20003fc4070 */
[----:B------:R-:W-:Y:S01]  /*1ba0*/  IMAD.HI.U32 R13, R6, R22, RZ ;  /* 0x00000016060d7227 */ /* 0x000fe200078e00ff */
[----:B------:R-:W-:Y:S02]  /*1bb0*/  IABS R20, R14 ;  /* 0x0000000e00147213 */ /* 0x000fe40000000000 */
[----:B------:R-:W-:Y:S02]  /*1bc0*/  LOP3.LUT R14, R14, R4, RZ, 0x3c, !PT ;  /* 0x000000040e0e7212 */ /* 0x000fe400078e3cff */
[----:B------:R-:W-:Y:S01]  /*1bd0*/  ISETP.GE.AND P0, PT, R24, RZ, PT ;  /* 0x000000ff1800720c */ /* 0x000fe20003f06270 */
[----:B------:R-:W-:Y:S01]  /*1be0*/  IMAD.HI.U32 R18, R6, R20, RZ ;  /* 0x0000001406127227 */ /* 0x000fe200078e00ff */
[----:B------:R-:W-:Y:S02]  /*1bf0*/  ISETP.GE.AND P2, PT, R14, RZ, PT ;  /* 0x000000ff0e00720c */ /* 0x000fe40003f46270 */
[----:B------:R-:W-:Y:S01]  /*1c00*/  IABS R24, R16 ;  /* 0x0000001000187213 */ /* 0x000fe20000000000 */
[----:B------:R-:W-:Y:S01]  /*1c10*/  IMAD.MOV R14, RZ, RZ, -R18 ;  /* 0x000000ffff0e7224 */ /* 0x000fe200078e0a12 */
[----:B------:R-:W-:Y:S01]  /*1c20*/  IADD3 R26, PT, PT, -R13, RZ, RZ ;  /* 0x000000ff0d1a7210 */ /* 0x000fe20007ffe1ff */
[----:B------:R-:W-:Y:S01]  /*1c30*/  @!P6 IMAD.IADD R25, R25, 0x1, -R8 ;  /* 0x000000011919e824 */ /* 0x000fe200078e0a08 */
[----:B------:R-:W-:Y:S01]  /*1c40*/  LOP3.LUT R16, R16, R4, RZ, 0x3c, !PT ;  /* 0x0000000410107212 */ /* 0x000fe200078e3cff */
[----:B------:R-:W-:-:S02]  /*1c50*/  IMAD R20, R8, R14, R20 ;  /* 0x0000000e08147224 */ /* 0x000fc400078e0214 */
[----:B------:R-:W-:Y:S01]  /*1c60*/  IMAD.HI.U32 R14, R6, R24, RZ ;  /* 0x00000018060e7227 */ /* 0x000fe200078e00ff */
[----:B------:R-:W-:-:S03]  /*1c70*/  ISETP.GE.U32.AND P5, PT, R25, R5, PT ;  /* 0x000000051900720c */ /* 0x000fc60003fa6070 */
[C---:B------:R-:W-:Y:S01]  /*1c80*/  IMAD R22, R8.reuse, R26, R22 ;  /* 0x0000001a08167224 */ /* 0x040fe200078e0216 */
[----:B------:R-:W-:Y:S01]  /*1c90*/  IABS R26, R19 ;  /* 0x00000013001a7213 */ /* 0x000fe20000000000 */
[----:B------:R-:W-:Y:S01]  /*1ca0*/  IMAD.MOV R25, RZ, RZ, -R14 ;  /* 0x000000ffff197224 */ /* 0x000fe200078e0a0e */
[----:B------:R-:W-:Y:S01]  /*1cb0*/  LOP3.LUT R19, R19, R4, RZ, 0x3c, !PT ;  /* 0x0000000413137212 */ /* 0x000fe200078e3cff */
[----:B------:R-:W-:Y:S01]  /*1cc0*/  @!P0 IMAD.MOV R9, RZ, RZ, -R9 ;  /* 0x000000ffff098224 */ /* 0x000fe200078e0a09 */
[C---:B------:R-:W-:Y:S01]  /*1cd0*/  ISETP.GT.U32.AND P4, PT, R5.reuse, R22, PT ;  /* 0x000000160500720c */ /* 0x040fe20003f84070 */
[----:B------:R-:W-:Y:S01]  /*1ce0*/  IMAD R24, R8, R25, R24 ;  /* 0x0000001908187224 */ /* 0x000fe200078e0218 */
[----:B------:R-:W-:Y:S01]  /*1cf0*/  ISETP.GT.U32.AND P0, PT, R5, R20, PT ;  /* 0x000000140500720c */ /* 0x000fe20003f04070 */
[----:B------:R-:W-:Y:S01]  /*1d00*/  @!P6 VIADD R21, R21, 0x1 ;  /* 0x000000011515e836 */ /* 0x000fe20000000000 */
[----:B------:R-:W-:Y:S01]  /*1d10*/  LOP3.LUT R25, R23, R4, RZ, 0x3c, !PT ;  /* 0x0000000417197212 */ /* 0x000fe200078e3cff */
[----:B------:R-:W-:Y:S01]  /*1d20*/  IMAD.HI.U32 R23, R6, R26, RZ ;  /* 0x0000001a06177227 */ /* 0x000fe200078e00ff */
[----:B------:R-:W-:-:S02]  /*1d30*/  ISETP.GT.U32.AND P1, PT, R5, R24, PT ;  /* 0x000000180500720c */ /* 0x000fc40003f24070 */
[----:B------:R-:W-:Y:S01]  /*1d40*/  ISETP.GE.AND P6, PT, R25, RZ, PT ;  /* 0x000000ff1900720c */ /* 0x000fe20003fc6270 */
[----:B------:R-:W-:Y:S02]  /*1d50*/  @P5 VIADD R21, R21, 0x1 ;  /* 0x0000000115155836 */ /* 0x000fe40000000000 */
[----:B------:R-:W-:Y:S02]  /*1d60*/  IMAD.MOV R25, RZ, RZ, -R23 ;  /* 0x000000ffff197224 */ /* 0x000fe400078e0a17 */
[-C--:B------:R-:W-:Y:S01]  /*1d70*/  @!P4 IADD3 R22, PT, PT, R22, -R8.reuse, RZ ;  /* 0x800000081616c210 */ /* 0x080fe20007ffe0ff */
        /* <DEDUP_REMOVED lines=10> */
[-C--:B------:R-:W-:Y:S01]  /*1e20*/  ISETP.GE.U32.AND P4, PT, R24, R5.reuse, PT ;  /* 0x000000051800720c */ /* 0x080fe20003f86070 */
[----:B------:R-:W-:Y:S01]  /*1e30*/  IMAD.HI.U32 R24, R6, R22, RZ ;  /* 0x0000001606187227 */ /* 0x000fe200078e00ff */
[----:B------:R-:W-:-:S02]  /*1e40*/  ISETP.GE.U32.AND P3, PT, R20, R5, PT ;  /* 0x000000051400720c */ /* 0x000fc40003f66070 */
[-C--:B------:R-:W-:Y:S01]  /*1e50*/  LOP3.LUT R17, R17, R4.reuse, RZ, 0x3c, !PT ;  /* 0x0000000411117212 */ /* 0x080fe200078e3cff */
[----:B------:R-:W-:Y:S01]  /*1e60*/  IMAD.HI.U32 R20, R6, R25, RZ ;  /* 0x0000001906147227 */ /* 0x000fe200078e00ff */
[----:B------:R-:W-:Y:S02]  /*1e70*/  IADD3 R27, PT, PT, -R24, RZ, RZ ;  /* 0x000000ff181b7210 */ /* 0x000fe40007ffe1ff */
[----:B------:R-:W-:Y:S01]  /*1e80*/  LOP3.LUT R15, R15, R4, RZ, 0x3c, !PT ;  /* 0x000000040f0f7212 */ /* 0x000fe200078e3cff */
[----:B------:R-:W-:Y:S01]  /*1e90*/  @P5 VIADD R13, R13, 0x1 ;  /* 0x000000010d0d5836 */ /* 0x000fe20000000000 */
[C---:B------:R-:W-:Y:S01]  /*1ea0*/  ISETP.GT.U32.AND P5, PT, R5.reuse, R26, PT ;  /* 0x0000001a0500720c */ /* 0x040fe20003fa4070 */
        /* <DEDUP_REMOVED lines=10> */
[-C--:B------:R-:W-:Y:S01]  /*1f50*/  @!P5 IADD3 R26, PT, PT, R26, -R8.reuse, RZ ;  /* 0x800000081a1ad210 */ /* 0x080fe20007ffe0ff */
        /* <DEDUP_REMOVED lines=30> */
[----:B------:R-:W-:Y:S01]  /*2140*/  IADD3 R21, PT, PT, R16, -R21, RZ ;  /* 0x8000001510157210 */ /* 0x000fe20007ffe0ff */
[----:B------:R-:W-:Y:S01]  /*2150*/  IMAD R14, R7, 0x4, R10 ;  /* 0x00000004070e7824 */ /* 0x000fe200078e020a */
[----:B------:R-:W-:Y:S01]  /*2160*/  IADD3 R8, PT, PT, R15, -R8, RZ ;  /* 0x800000080f087210 */ /* 0x000fe20007ffe0ff */
[C---:B------:R-:W-:Y:S01]  /*2170*/  IMAD R7, R2.reuse, 0x4, R7 ;  /* 0x0000000402077824 */ /* 0x040fe200078e0207 */
[----:B------:R-:W-:Y:S01]  /*2180*/  I2FP.F32.S32 R13, R21 ;  /* 0x00000015000d7245 */ /* 0x000fe20000201400 */
[----:B------:R-:W-:Y:S01]  /*2190*/  IMAD R16, R2, 0x4, R14 ;  /* 0x0000000402107824 */ /* 0x000fe200078e020e */
[----:B------:R-:W-:-:S02]  /*21a0*/  I2FP.F32.S32 R9, R9 ;  /* 0x0000000900097245 */ /* 0x000fc40000201400 */
[----:B------:R-:W-:Y:S01]  /*21b0*/  I2FP.F32.S32 R23, R23 ;  /* 0x0000001700177245 */ /* 0x000fe20000201400 */
[C---:B------:R-:W-:Y:S01]  /*21c0*/  IMAD R17, R2.reuse, 0x4, R16 ;  /* 0x0000000402117824 */ /* 0x040fe200078e0210 */
[----:B------:R-:W-:Y:S01]  /*21d0*/  I2FP.F32.S32 R8, R8 ;  /* 0x0000000800087245 */ /* 0x000fe20000201400 */
[----:B------:R-:W0:Y:S01]  /*21e0*/  MUFU.RCP R13, R13 ;  /* 0x0000000d000d7308 */ /* 0x000e220000001000 */
[----:B------:R-:W-:Y:S02]  /*21f0*/  ISETP.GE.AND P0, PT, R7, R4, PT ;  /* 0x000000040700720c */ /* 0x000fe40003f06270 */
[----:B------:R-:W-:-:S05]  /*2200*/  LEA R15, R2, R17, 0x2 ;  /* 0x00000011020f7211 */ /* 0x000fca00078e10ff */
[----:B------:R-:W1:Y:S08]  /*2210*/  MUFU.RCP R9, R9 ;  /* 0x0000000900097308 */ /* 0x000e700000001000 */
[----:B------:R-:W2:Y:S01]  /*2220*/  MUFU.RCP R23, R23 ;  /* 0x0000001700177308 */ /* 0x000ea20000001000 */
[----:B0-----:R3:W-:Y:S07]  /*2230*/  STS [R14], R13 ;  /* 0x0000000d0e007388 */ /* 0x0017ee0000000800 */
[----:B------:R-:W0:Y:S01]  /*2240*/  MUFU.RCP R8, R8 ;  /* 0x0000000800087308 */ /* 0x000e220000001000 */
[----:B-1----:R3:W-:Y:S04]  /*2250*/  STS [R16], R9 ;  /* 0x0000000910007388 */ /* 0x0027e80000000800 */
[----:B--2---:R3:W-:Y:S04]  /*2260*/  STS [R17], R23 ;  /* 0x0000001711007388 */ /* 0x0047e80000000800 */
[----:B0-----:R3:W-:Y:S01]  /*2270*/  STS [R15], R8 ;  /* 0x000000080f007388 */ /* 0x0017e20000000800 */
[----:B------:R-:W-:Y:S05]  /*2280*/  @!P0 BRA `(.L_x_277) ;  /* 0xfffffff400a08947 */ /* 0x000fea000383ffff */
.L_x_273:
[----:B------:R-:W-:Y:S05]  /*2290*/  BSYNC.RECONVERGENT B0 ;  /* 0x0000000000007941 */ /* 0x000fea0003800200 */
.L_x_272:
[----:B------:R-:W1:Y:S01]  /*22a0*/  LDCU UR8, c[0x0][0x3a4] ;  /* 0x00007480ff0877ac */ /* 0x000e620008000800 */
[----:B------:R-:W-:Y:S01]  /*22b0*/  BSSY.RECONVERGENT B0, `(.L_x_278) ;  /* 0x000010a000007945 */ /* 0x000fe20003800200 */
[----:B------:R-:W2:Y:S01]  /*22c0*/  LDCU UR5, c[0x0][0x39c] ;  /* 0x00007380ff0577ac */ /* 0x000ea20008000800 */
[----:B------:R-:W4:Y:S01]  /*22d0*/  LDCU UR9, c[0x0][0x3a4] ;  /* 0x00007480ff0977ac */ /* 0x000f220008000800 */
[----:B------:R-:W0:Y:S01]  /*22e0*/  LDCU UR10, c[0x0][0x3a4] ;  /* 0x00007480ff0a77ac */ /* 0x000e220008000800 */
[----:B-1----:R-:W-:-:S05]  /*22f0*/  IMAD.U32 R3, RZ, RZ, UR8 ;  /* 0x00000008ff037e24 */ /* 0x002fca000f8e00ff */
[----:B------:R-:W-:-:S13]  /*2300*/  ISETP.GE.AND P0, PT, R0, R3, PT ;  /* 0x000000030000720c */ /* 0x000fda0003f06270 */
[----:B0-2-4-:R-:W-:Y:S05]  /*2310*/  @P0 BRA `(.L_x_279) ;  /* 0x00000010000c0947 */ /* 0x015fea0003800000 */
[----:B---3--:R-:W0:Y:S01]  /*2320*/  I2F.U32.RP R9, R2 ;  /* 0x0000000200097306 */ /* 0x008e220000209000 */
        /* <DEDUP_REMOVED lines=23> */
[----:B------:R-:W-:Y:S02]  /*24a0*/  IMAD.IADD R14, R7, 0x1, R4 ;  /* 0x00000001070e7824 */ /* 0x000fe400078e0204 */
[----:B------:R-:W-:-:S03]  /*24b0*/  IMAD.MOV.U32 R7, RZ, RZ, R0 ;  /* 0x000000ffff077224 */ /* 0x000fc600078e0000 */
        /* <DEDUP_REMOVED lines=12> */
[----:B------:R-:W0:Y:S02]  /*2580*/  F2I.FTZ.U32.TRUNC.NTZ R7, R8 ;  /* 0x0000000800077305 */ /* 0x000e24000021f000 */
[----:B0-----:R-:W-:-:S04]  /*2590*/  IMAD.MOV R6, RZ, RZ, -R7 ;  /* 0x000000ffff067224 */ /* 0x001fc800078e0a07 */
[----:B------:R-:W-:Y:S02]  /*25a0*/  IMAD R9, R6, R5, RZ ;  /* 0x0000000506097224 */ /* 0x000fe400078e02ff */
[----:B------:R-:W-:-:S04]  /*25b0*/  IMAD.MOV.U32 R6, RZ, RZ, RZ ;  /* 0x000000ffff067224 */ /* 0x000fc800078e00ff */
[----:B------:R-:W-:-:S04]  /*25c0*/  IMAD.HI.U32 R6, R7, R9, R6 ;  /* 0x0000000907067227 */ /* 0x000fc800078e0006 */
[----:B------:R-:W-:-:S07]  /*25d0*/  IMAD.MOV.U32 R7, RZ, RZ, R0 ;  /* 0x000000ffff077224 */ /* 0x000fce00078e0000 */
.L_x_282:
[----:B------:R-:W-:Y:S01]  /*25e0*/  MOV R3, UR9 ;  /* 0x0000000900037c02 */ /* 0x000fe20008000f00 */
[----:B------:R-:W-:Y:S02]  /*25f0*/  IMAD R18, R7, UR5, RZ ;  /* 0x0000000507127c24 */ /* 0x000fe4000f8e02ff */
[----:B------:R-:W-:Y:S01]  /*2600*/  VIADD R13, R13, 0x1 ;  /* 0x000000010d0d7836 */ /* 0x000fe20000000000 */
[----:B------:R-:W-:Y:S02]  /*2610*/  IABS R17, R3 ;  /* 0x0000000300117213 */ /* 0x000fe40000000000 */
[----:B------:R-:W-:Y:S02]  /*2620*/  IADD3 R16, PT, PT, R4, UR5, R18 ;  /* 0x0000000504107c10 */ /* 0x000fe4000fffe012 */
[----:B0-----:R-:W0:Y:S01]  /*2630*/  I2F.RP R19, R17 ;  /* 0x0000001100137306 */ /* 0x001e220000209400 */
[----:B------:R-:W-:Y:S02]  /*2640*/  IABS R21, R18 ;  /* 0x0000001200157213 */ /* 0x000fe40000000000 */
[----:B------:R-:W-:-:S02]  /*2650*/  IABS R20, R16 ;  /* 0x0000001000147213 */ /* 0x000fc40000000000 */
        /* <DEDUP_REMOVED lines=13> */
[----:B------:R-:W-:Y:S02]  /*2730*/  ISETP.GE.U32.AND P3, PT, R20, R5, PT ;  /* 0x000000051400720c */ /* 0x000fe40003f66070 */
[----:B------:R-:W-:Y:S01]  /*2740*/  MOV R5, R17 ;  /* 0x0000001100057202 */ /* 0x000fe20000000f00 */
[----:B0-----:R-:W-:Y:S02]  /*2750*/  HFMA2 R8, -RZ, RZ, 0, 0 ;  /* 0x00000000ff087431 */ /* 0x001fe400000001ff */
[----:B-1----:R-:W-:-:S08]  /*2760*/  IMAD.MOV R22, RZ, RZ, -R9 ;  /* 0x000000ffff167224 */ /* 0x002fd000078e0a09 */
        /* <DEDUP_REMOVED lines=8> */
[----:B------:R-:W-:Y:S01]  /*27f0*/  IMAD R20, R17, R22, R9 ;  /* 0x0000001611147224 */ /* 0x000fe200078e0209 */
[----:B------:R-:W-:-:S04]  /*2800*/  LOP3.LUT R9, RZ, R3, RZ, 0x33, !PT ;  /* 0x00000003ff097212 */ /* 0x000fc800078e33ff */
[----:B------:R-:W-:Y:S02]  /*2810*/  ISETP.GT.U32.AND P6, PT, R5, R20, PT ;  /* 0x000000140500720c */ /* 0x000fe40003fc4070 */
[----:B------:R-:W-:-:S11]  /*2820*/  SEL R15, R9, R15, !P3 ;  /* 0x0000000f090f7207 */ /* 0x000fd60005800000 */
[----:B------:R-:W-:Y:S02]  /*2830*/  @!P6 IMAD.IADD R20, R20, 0x1, -R17 ;  /* 0x000000011414e824 */ /* 0x000fe400078e0a11 */
[----:B------:R-:W-:-:S03]  /*2840*/  @!P6 VIADD R8, R8, 0x1 ;  /* 0x000000010808e836 */ /* 0x000fc60000000000 */
[----:B------:R-:W-:-:S13]  /*2850*/  ISETP.GE.U32.AND P4, PT, R20, R5, PT ;  /* 0x000000051400720c */ /* 0x000fda0003f86070 */
        /* <DEDUP_REMOVED lines=11> */
.L_x_281:
[----:B------:R-:W-:Y:S05]  /*2910*/  BSYNC.RECONVERGENT B1 ;  /* 0x0000000000017941 */ /* 0x000fea0003800200 */
.L_x_280:
        /* <DEDUP_REMOVED lines=10> */
.L_x_283:
[----:B------:R-:W-:Y:S01]  /*29c0*/  IMAD.U32 R3, RZ, RZ, UR10 ;  /* 0x0000000aff037e24 */ /* 0x000fe2000f8e00ff */
[----:B------:R-:W0:Y:S04]  /*29d0*/  LDC R18, c[0x0][0x39c] ;  /* 0x0000e700ff127b82 */ /* 0x000e280000000800 */
[----:B----4-:R-:W-:-:S04]  /*29e0*/  IABS R8, R3 ;  /* 0x0000000300087213 */ /* 0x010fc80000000000 */
[----:B------:R-:W1:Y:S08]  /*29f0*/  I2F.RP R13, R8 ;  /* 0x00000008000d7306 */ /* 0x000e700000209400 */
[----:B-1----:R-:W1:Y:S01]  /*2a00*/  MUFU.RCP R13, R13 ;  /* 0x0000000d000d7308 */ /* 0x002e620000001000 */
[----:B0-----:R-:W-:-:S05]  /*2a10*/  IMAD R21, R7, R18, RZ ;  /* 0x0000001207157224 */ /* 0x001fca00078e02ff */
[----:B------:R-:W-:Y:S02]  /*2a20*/  IADD3 R20, PT, PT, R4, R18, R21 ;  /* 0x0000001204147210 */ /* 0x000fe40007ffe015 */
[----:B------:R-:W-:Y:S02]  /*2a30*/  IABS R25, R21 ;  /* 0x0000001500197213 */ /* 0x000fe40000000000 */
[----:B------:R-:W-:-:S05]  /*2a40*/  IABS R17, R20 ;  /* 0x0000001400117213 */ /* 0x000fca0000000000 */
[----:B------:R-:W-:Y:S01]  /*2a50*/  IMAD.HI.U32 R9, R5, R17, RZ ;  /* 0x0000001105097227 */ /* 0x000fe200078e00ff */
[----:B-1----:R-:W-:-:S03]  /*2a60*/  IADD3 R14, PT, PT, R13, 0xffffffe, RZ ;  /* 0x0ffffffe0d0e7810 */ /* 0x002fc60007ffe0ff */
[----:B------:R-:W-:Y:S01]  /*2a70*/  IMAD.MOV R5, RZ, RZ, -R9 ;  /* 0x000000ffff057224 */ /* 0x000fe200078e0a09 */
[----:B------:R0:W1:Y:S03]  /*2a80*/  F2I.FTZ.U32.TRUNC.NTZ R15, R14 ;  /* 0x0000000e000f7305 */ /* 0x000066000021f000 */
[----:B------:R-:W-:-:S05]  /*2a90*/  IMAD R17, R8, R5, R17 ;  /* 0x0000000508117224 */ /* 0x000fca00078e0211 */
[----:B------:R-:W-:Y:S01]  /*2aa0*/  ISETP.GT.U32.AND P4, PT, R6, R17, PT ;  /* 0x000000110600720c */ /* 0x000fe20003f84070 */
[----:B0-----:R-:W-:Y:S02]  /*2ab0*/  HFMA2 R14, -RZ, RZ, 0, 0 ;  /* 0x00000000ff0e7431 */ /* 0x001fe400000001ff */
[----:B-1----:R-:W-:-:S04]  /*2ac0*/  IMAD.MOV R19, RZ, RZ, -R15 ;  /* 0x000000ffff137224 */ /* 0x002fc800078e0a0f */
[----:B------:R-:W-:Y:S02]  /*2ad0*/  IMAD R5, R19, R8, RZ ;  /* 0x0000000813057224 */ /* 0x000fe400078e02ff */
[----:B------:R-:W-:Y:S02]  /*2ae0*/  IMAD.IADD R19, R2, 0x1, R7 ;  /* 0x0000000102137824 */ /* 0x000fe400078e0207 */
[----:B------:R-:W-:Y:S01]  /*2af0*/  IMAD.HI.U32 R5, R15, R5, R14 ;  /* 0x000000050f057227 */ /* 0x000fe200078e000e */
[----:B------:R-:W-:-:S03]  /*2b00*/  LOP3.LUT R14, R21, R3, RZ, 0x3c, !PT ;  /* 0x00000003150e7212 */ /* 0x000fc600078e3cff */
[-C--:B------:R-:W-:Y:S01]  /*2b10*/  IMAD R13, R19, R18.reuse, RZ ;  /* 0x00000012130d7224 */ /* 0x080fe200078e02ff */
[----:B------:R-:W-:Y:S01]  /*2b20*/  ISETP.GE.AND P3, PT, R14, RZ, PT ;  /* 0x000000ff0e00720c */ /* 0x000fe20003f66270 */
[----:B------:R-:W-:Y:S01]  /*2b30*/  IMAD.HI.U32 R21, R5, R25, RZ ;  /* 0x0000001905157227 */ /* 0x000fe200078e00ff */
[----:B------:R-:W-:Y:S02]  /*2b40*/  IADD3 R19, PT, PT, R2, 0x1, R19 ;  /* 0x0000000102137810 */ /* 0x000fe40007ffe013 */
[----:B------:R-:W-:Y:S01]  /*2b50*/  LOP3.LUT R15, R13, R3, RZ, 0x3c, !PT ;  /* 0x000000030d0f7212 */ /* 0x000fe200078e3cff */
[----:B------:R-:W-:Y:S01]  /*2b60*/  @!P4 IMAD.IADD R17, R17, 0x1, -R8 ;  /* 0x000000011111c824 */ /* 0x000fe200078e0a08 */
[-C--:B------:R-:W-:Y:S01]  /*2b70*/  IADD3 R23, PT, PT, R4, R18.reuse, R13 ;  /* 0x0000001204177210 */ /* 0x080fe20007ffe00d */
[----:B------:R-:W-:Y:S01]  /*2b80*/  IMAD.MOV R14, RZ, RZ, -R21 ;  /* 0x000000ffff0e7224 */ /* 0x000fe200078e0a15 */
[----:B------:R-:W-:Y:S01]  /*2b90*/  IABS R13, R13 ;  /* 0x0000000d000d7213 */ /* 0x000fe20000000000 */
[--C-:B------:R-:W-:Y:S01]  /*2ba0*/  IMAD R16, R19, R18, R4.reuse ;  /* 0x0000001213107224 */ /* 0x100fe200078e0204 */
[----:B------:R-:W-:Y:S01]  /*2bb0*/  ISETP.GE.U32.AND P1, PT, R17, R6, PT ;  /* 0x000000061100720c */ /* 0x000fe20003f26070 */
[----:B------:R-:W-:Y:S01]  /*2bc0*/  IMAD R25, R8, R14, R25 ;  /* 0x0000000e08197224 */ /* 0x000fe200078e0219 */
[----:B------:R-:W-:Y:S01]  /*2bd0*/  MOV R6, R8 ;  /* 0x0000000800067202 */ /* 0x000fe20000000f00 */
[----:B------:R-:W-:Y:S01]  /*2be0*/  @!P4 VIADD R9, R9, 0x1 ;  /* 0x000000010909c836 */ /* 0x000fe20000000000 */
[----:B------:R-:W-:Y:S01]  /*2bf0*/  ISETP.GE.AND P2, PT, R15, RZ, PT ;  /* 0x000000ff0f00720c */ /* 0x000fe20003f46270 */
[----:B------:R-:W-:Y:S01]  /*2c00*/  IMAD.IADD R15, R2, 0x1, R19 ;  /* 0x00000001020f7824 */ /* 0x000fe200078e0213 */
[----:B------:R-:W-:Y:S01]  /*2c10*/  LOP3.LUT R14, R20, R3, RZ, 0x3c, !PT ;  /* 0x00000003140e7212 */ /* 0x000fe200078e3cff */
[----:B------:R-:W-:Y:S01]  /*2c20*/  IMAD.MOV.U32 R20, RZ, RZ, R13 ;  /* 0x000000ffff147224 */ /* 0x000fe200078e000d */
[----:B------:R-:W-:Y:S01]  /*2c30*/  ISETP.GT.U32.AND P6, PT, R6, R25, PT ;  /* 0x000000190600720c */ /* 0x000fe20003fc4070 */
[-C--:B------:R-:W-:Y:S01]  /*2c40*/  IMAD R17, R15, R18.reuse, R4 ;  /* 0x000000120f117224 */ /* 0x080fe200078e0204 */
[----:B------:R-:W-:Y:S01]  /*2c50*/  IABS R22, R23 ;  /* 0x0000001700167213 */ /* 0x000fe20000000000 */
[-CC-:B------:R-:W-:Y:S01]  /*2c60*/  IMAD R19, R19, R18.reuse, -R18.reuse ;  /* 0x0000001213137224 */ /* 0x180fe200078e0a12 */
[----:B------:R-:W-:Y:S01]  /*2c70*/  ISETP.GE.AND P0, PT, R14, RZ, PT ;  /* 0x000000ff0e00720c */ /* 0x000fe20003f06270 */
[----:B------:R-:W-:Y:S01]  /*2c80*/  IMAD R15, R15, R18, -R18 ;  /* 0x000000120f0f7224 */ /* 0x000fe200078e0a12 */
[----:B------:R-:W-:Y:S01]  /*2c90*/  IABS R24, R16 ;  /* 0x0000001000187213 */ /* 0x000fe20000000000 */
[----:B------:R-:W-:Y:S01]  /*2ca0*/  IMAD.HI.U32 R18, R5, R20, RZ ;  /* 0x0000001405127227 */ /* 0x000fe200078e00ff */
[----:B------:R-:W-:-:S03]  /*2cb0*/  LOP3.LUT R16, R16, R3, RZ, 0x3c, !PT ;  /* 0x0000000310107212 */ /* 0x000fc600078e3cff */
[----:B------:R-:W-:Y:S02]  /*2cc0*/  IMAD.HI.U32 R13, R5, R22, RZ ;  /* 0x00000016050d7227 */ /* 0x000fe400078e00ff */
[----:B------:R-:W-:Y:S02]  /*2cd0*/  @!P6 IADD3 R25, PT, PT, R25, -R8, RZ ;  /* 0x800000081919e210 */ /* 0x000fe40007ffe0ff */
[----:B------:R-:W-:Y:S02]  /*2ce0*/  IMAD.MOV R14, RZ, RZ, -R18 ;  /* 0x000000ffff0e7224 */ /* 0x000fe400078e0a12 */
[----:B------:R-:W-:Y:S01]  /*2cf0*/  IMAD.MOV R26, RZ, RZ, -R13 ;  /* 0x000000ffff1a7224 */ /* 0x000fe200078e0a0d */
[----:B------:R-:W-:Y:S01]  /*2d00*/  ISETP.GE.U32.AND P5, PT, R25, R6, PT ;  /* 0x000000061900720c */ /* 0x000fe20003fa6070 */
[----:B------:R-:W-:Y:S02]  /*2d10*/  IMAD R20, R8, R14, R20 ;  /* 0x0000000e08147224 */ /* 0x000fe400078e0214 */
[----:B------:R-:W-:-:S04]  /*2d20*/  IMAD.HI.U32 R14, R5, R24, RZ ;  /* 0x00000018050e7227 */ /* 0x000fc800078e00ff */
[----:B------:R-:W-:Y:S01]  /*2d30*/  IMAD R22, R8, R26, R22 ;  /* 0x0000001a08167224 */ /* 0x000fe200078e0216 */
[----:B------:R-:W-:Y:S01]  /*2d40*/  IABS R26, R19 ;  /* 0x00000013001a7213 */ /* 0x000fe20000000000 */
[----:B------:R-:W-:Y:S01]  /*2d50*/  IMAD.MOV R25, RZ, RZ, -R14 ;  /* 0x000000ffff197224 */ /* 0x000fe200078e0a0e */
[----:B------:R-:W-:Y:S01]  /*2d60*/  LOP3.LUT R19, R19, R3, RZ, 0x3c, !PT ;  /* 0x0000000313137212 */ /* 0x000fe200078e3cff */
        /* <DEDUP_REMOVED lines=8> */
[----:B------:R-:W-:Y:S02]  /*2df0*/  ISETP.GT.U32.AND P0, PT, R6, R20, PT ;  /* 0x000000140600720c */ /* 0x000fe40003f04070 */
[----:B------:R-:W-:Y:S02]  /*2e00*/  @P5 IADD3 R21, PT, PT, R21, 0x1, RZ ;  /* 0x0000000115155810 */ /* 0x000fe40007ffe0ff */
[----:B------:R-:W-:Y:S01]  /*2e10*/  ISETP.GE.AND P6, PT, R25, RZ, PT ;  /* 0x000000ff1900720c */ /* 0x000fe20003fc6270 */
[--C-:B------:R-:W-:Y:S01]  /*2e20*/  @!P4 IMAD.IADD R22, R22, 0x1, -R8.reuse ;  /* 0x000000011616c824 */ /* 0x100fe200078e0a08 */
[----:B------:R-:W-:Y:S01]  /*2e30*/  @!P4 IADD3 R13, PT, PT, R13, 0x1, RZ ;  /* 0x000000010d0dc810 */ /* 0x000fe20007ffe0ff */
[----:B------:R-:W-:Y:S02]  /*2e40*/  IMAD.MOV R25, RZ, RZ, -R23 ;  /* 0x000000ffff197224 */ /* 0x000fe400078e0a17 */
[----:B------:R-:W-:Y:S01]  /*2e50*/  @!P3 IMAD.MOV R21, RZ, RZ, -R21 ;  /* 0x000000ffff15b224 */ /* 0x000fe200078e0a15 */
[-C--:B------:R-:W-:Y:S01]  /*2e60*/  ISETP.GE.U32.AND P5, PT, R22, R6.reuse, PT ;  /* 0x000000061600720c */ /* 0x080fe20003fa6070 */
[----:B------:R-:W-:Y:S01]  /*2e70*/  @!P1 IMAD.IADD R24, R24, 0x1, -R8 ;  /* 0x0000000118189824 */ /* 0x000fe200078e0a08 */
[----:B------:R-:W-:Y:S01]  /*2e80*/  IABS R22, R17 ;  /* 0x0000001100167213 */ /* 0x000fe20000000000 */
[----:B------:R-:W-:Y:S01]  /*2e90*/  IMAD R26, R8, R25, R26 ;  /* 0x00000019081a7224 */ /* 0x000fe200078e021a */
[----:B------:R-:W-:Y:S01]  /*2ea0*/  IABS R25, R15 ;  /* 0x0000000f00197213 */ /* 0x000fe20000000000 */
[----:B------:R-:W-:Y:S01]  /*2eb0*/  @!P0 IMAD.IADD R20, R20, 0x1, -R8 ;  /* 0x0000000114148824 */ /* 0x000fe200078e0a08 */
[----:B------:R-:W-:Y:S01]  /*2ec0*/  ISETP.GE.U32.AND P4, PT, R24, R6, PT ;  /* 0x000000061800720c */ /* 0x000fe20003f86070 */
[----:B------:R-:W-:Y:S01]  /*2ed0*/  IMAD.HI.U32 R24, R5, R22, RZ ;  /* 0x0000001605187227 */ /* 0x000fe200078e00ff */
[----:B------:R-:W-:-:S02]  /*2ee0*/  @!P1 IADD3 R14, PT, PT, R14, 0x1, RZ ;  /* 0x000000010e0e9810 */ /* 0x000fc40007ffe0ff */
[----:B------:R-:W-:Y:S01]  /*2ef0*/  ISETP.GE.U32.AND P3, PT, R20, R6, PT ;  /* 0x000000061400720c */ /* 0x000fe20003f66070 */
[----:B------:R-:W-:Y:S01]  /*2f00*/  IMAD.MOV R27, RZ, RZ, -R24 ;  /* 0x000000ffff1b7224 */ /* 0x000fe200078e0a18 */
[----:B------:R-:W-:Y:S01]  /*2f10*/  LOP3.LUT R17, R17, R3, RZ, 0x3c, !PT ;  /* 0x0000000311117212 */ /* 0x000fe200078e3cff */
[----:B------:R-:W-:Y:S01]  /*2f20*/  IMAD.HI.U32 R20, R5, R25, RZ ;  /* 0x0000001905147227 */ /* 0x000fe200078e00ff */
[----:B------:R-:W-:Y:S02]  /*2f30*/  LOP3.LUT R15, R15, R3, RZ, 0x3c, !PT ;  /* 0x000000030f0f7212 */ /* 0x000fe400078e3cff */
[----:B------:R-:W-:Y:S01]  /*2f40*/  ISETP.GE.AND P1, PT, R16, RZ, PT ;  /* 0x000000ff1000720c */ /* 0x000fe20003f26270 */
[----:B------:R-:W-:Y:S02]  /*2f50*/  IMAD R22, R8, R27, R22 ;  /* 0x0000001b08167224 */ /* 0x000fe400078e0216 */
[----:B------:R-:W-:Y:S02]  /*2f60*/  IMAD.MOV R27, RZ, RZ, -R20 ;  /* 0x000000ffff1b7224 */ /* 0x000fe400078e0a14 */
[----:B------:R-:W-:Y:S01]  /*2f70*/  @P5 VIADD R13, R13, 0x1 ;  /* 0x000000010d0d5836 */ /* 0x000fe20000000000 */
[----:B------:R-:W-:Y:S01]  /*2f80*/  ISETP.GT.U32.AND P5, PT, R6, R26, PT ;  /* 0x0000001a0600720c */ /* 0x000fe20003fa4070 */
[----:B------:R-:W-:-:S02]  /*2f90*/  IMAD R25, R8, R27, R25 ;  /* 0x0000001b08197224 */ /* 0x000fc400078e0219 */
[----:B------:R-:W-:Y:S01]  /*2fa0*/  @!P0 VIADD R18, R18, 0x1 ;  /* 0x0000000112128836 */ /* 0x000fe20000000000 */
[----:B------:R-:W-:Y:S01]  /*2fb0*/  @!P6 IADD3 R13, PT, PT, -R13, RZ, RZ ;  /* 0x000000ff0d0de210 */ /* 0x000fe20007ffe1ff */
[----:B------:R-:W-:Y:S01]  /*2fc0*/  @P4 VIADD R14, R14, 0x1 ;  /* 0x000000010e0e4836 */ /* 0x000fe20000000000 */
[----:B------:R-:W-:Y:S01]  /*2fd0*/  ISETP.GT.U32.AND P6, PT, R6, R22, PT ;  /* 0x000000160600720c */ /* 0x000fe20003fc4070 */
[----:B------:R-:W-:Y:S01]  /*2fe0*/  @P3 VIADD R18, R18, 0x1 ;  /* 0x0000000112123836 */ /* 0x000fe20000000000 */
[----:B------:R-:W-:Y:S01]  /*2ff0*/  ISETP.GT.U32.AND P0, PT, R6, R25, PT ;  /* 0x000000190600720c */ /* 0x000fe20003f04070 */
[----:B------:R-:W-:Y:S01]  /*3000*/  @!P1 IMAD.MOV R14, RZ, RZ, -R14 ;  /* 0x000000ffff0e9224 */ /* 0x000fe200078e0a0e */
[----:B------:R-:W-:Y:S01]  /*3010*/  ISETP.GE.AND P4, PT, R19, RZ, PT ;  /* 0x000000ff1300720c */ /* 0x000fe20003f86270 */
[----:B------:R-:W-:Y:S02]  /*3020*/  @!P2 IMAD.MOV R18, RZ, RZ, -R18 ;  /* 0x000000ffff12a224 */ /* 0x000fe400078e0a12 */
[----:B------:R-:W-:Y:S01]  /*3030*/  @!P5 IMAD.IADD R26, R26, 0x1, -R8 ;  /* 0x000000011a1ad824 */ /* 0x000fe200078e0a08 */
[----:B------:R-:W-:-:S04]  /*3040*/  @!P5 IADD3 R23, PT, PT, R23, 0x1, RZ ;  /* 0x000000011717d810 */ /* 0x000fc80007ffe0ff */
[-C--:B------:R-:W-:Y:S01]  /*3050*/  ISETP.GE.U32.AND P3, PT, R26, R6.reuse, PT ;  /* 0x000000061a00720c */ /* 0x080fe20003f66070 */
[--C-:B------:R-:W-:Y:S02]  /*3060*/  @!P6 IMAD.IADD R22, R22, 0x1, -R8.reuse ;  /* 0x000000011616e824 */ /* 0x100fe400078e0a08 */
[----:B------:R-:W-:Y:S01]  /*3070*/  @!P0 IMAD.IADD R25, R25, 0x1, -R8 ;  /* 0x0000000119198824 */ /* 0x000fe200078e0a08 */
[----:B------:R-:W-:Y:S01]  /*3080*/  @!P0 IADD3 R20, PT, PT, R20, 0x1, RZ ;  /* 0x0000000114148810 */ /* 0x000fe20007ffe0ff */
[----:B------:R-:W-:Y:S01]  /*3090*/  @!P6 VIADD R24, R24, 0x1 ;  /* 0x000000011818e836 */ /* 0x000fe20000000000 */
[-C--:B------:R-:W-:Y:S02]  /*30a0*/  ISETP.GE.U32.AND P5, PT, R22, R6.reuse, PT ;  /* 0x000000061600720c */ /* 0x080fe40003fa6070 */
[----:B------:R-:W-:Y:S02]  /*30b0*/  ISETP.GE.U32.AND P2, PT, R25, R6, PT ;  /* 0x000000061900720c */ /* 0x000fe40003f46070 */
[----:B------:R-:W-:-:S02]  /*30c0*/  ISETP.GE.AND P6, PT, R17, RZ, PT ;  /* 0x000000ff1100720c */ /* 0x000fc40003fc6270 */
[----:B------:R-:W-:Y:S01]  /*30d0*/  ISETP.GE.AND P0, PT, R15, RZ, PT ;  /* 0x000000ff0f00720c */ /* 0x000fe20003f06270 */
[----:B------:R-:W-:Y:S01]  /*30e0*/  @P3 VIADD R23, R23, 0x1 ;  /* 0x0000000117173836 */ /* 0x000fe20000000000 */
[----:B------:R-:W-:Y:S02]  /*30f0*/  ISETP.NE.AND P3, PT, R3, RZ, PT ;  /* 0x000000ff0300720c */ /* 0x000fe40003f65270 */
[----:B------:R-:W-:Y:S01]  /*3100*/  LOP3.LUT R8, RZ, R3, RZ, 0x33, !PT ;  /* 0x00000003ff087212 */ /* 0x000fe200078e33ff */
[----:B------:R-:W-:Y:S02]  /*3110*/  @!P4 IMAD.MOV R23, RZ, RZ, -R23 ;  /* 0x000000ffff17c224 */ /* 0x000fe400078e0a17 */
[----:B------:R-:W-:Y:S01]  /*3120*/  @P5 VIADD R24, R24, 0x1 ;  /* 0x0000000118185836 */ /* 0x000fe20000000000 */
[----:B------:R-:W-:Y:S02]  /*3130*/  SEL R16, R8, R9, !P3 ;  /* 0x0000000908107207 */ /* 0x000fe40005800000 */
[----:B------:R-:W-:Y:S01]  /*3140*/  @P2 IADD3 R20, PT, PT, R20, 0x1, RZ ;  /* 0x0000000114142810 */ /* 0x000fe20007ffe0ff */
[----:B------:R-:W-:Y:S01]  /*3150*/  @!P6 IMAD.MOV R24, RZ, RZ, -R24 ;  /* 0x000000ffff18e224 */ /* 0x000fe200078e0a18 */
[----:B------:R-:W-:-:S02]  /*3160*/  SEL R21, R8, R21, !P3 ;  /* 0x0000001508157207 */ /* 0x000fc40005800000 */
[----:B------:R-:W-:Y:S02]  /*3170*/  @!P0 IADD3 R20, PT, PT, -R20, RZ, RZ ;  /* 0x000000ff14148210 */ /* 0x000fe40007ffe1ff */
[----:B------:R-:W-:Y:S01]  /*3180*/  SEL R22, R8, R13, !P3 ;  /* 0x0000000d08167207 */ /* 0x000fe20005800000 */
[----:B------:R-:W-:Y:S01]  /*3190*/  IMAD.IADD R21, R16, 0x1, -R21 ;  /* 0x0000000110157824 */ /* 0x000fe200078e0a15 */
[C---:B------:R-:W-:Y:S02]  /*31a0*/  SEL R9, R8.reuse, R18, !P3 ;  /* 0x0000001208097207 */ /* 0x040fe40005800000 */
[C---:B------:R-:W-:Y:S02]  /*31b0*/  SEL R14, R8.reuse, R14, !P3 ;  /* 0x0000000e080e7207 */ /* 0x040fe40005800000 */
[----:B------:R-:W-:Y:S01]  /*31c0*/  SEL R23, R8, R23, !P3 ;  /* 0x0000001708177207 */ /* 0x000fe20005800000 */
[----:B------:R-:W-:Y:S01]  /*31d0*/  IMAD.IADD R9, R22, 0x1, -R9 ;  /* 0x0000000116097824 */ /* 0x000fe200078e0a09 */
[----:B------:R-:W-:-:S02]  /*31e0*/  SEL R15, R8, R24, !P3 ;  /* 0x00000018080f7207 */ /* 0x000fc40005800000 */
[----:B------:R-:W-:Y:S01]  /*31f0*/  SEL R8, R8, R20, !P3 ;  /* 0x0000001408087207 */ /* 0x000fe20005800000 */
[----:B------:R-:W-:Y:S01]  /*3200*/  IMAD.IADD R23, R14, 0x1, -R23 ;  /* 0x000000010e177824 */ /* 0x000fe200078e0a17 */
[----:B------:R-:W-:Y:S01]  /*3210*/  I2FP.F32.S32 R13, R21 ;  /* 0x00000015000d7245 */ /* 0x000fe20000201400 */
[----:B------:R-:W-:Y:S01]  /*3220*/  IMAD R14, R7, 0x4, R11 ;  /* 0x00000004070e7824 */ /* 0x000fe200078e020b */
[----:B------:R-:W-:Y:S01]  /*3230*/  I2FP.F32.S32 R9, R9 ;  /* 0x0000000900097245 */ /* 0x000fe20000201400 */
[----:B------:R-:W-:Y:S01]  /*3240*/  IMAD.IADD R8, R15, 0x1, -R8 ;  /* 0x000000010f087824 */ /* 0x000fe200078e0a08 */
[----:B------:R-:W-:Y:S01]  /*3250*/  I2FP.F32.S32 R23, R23 ;  /* 0x0000001700177245 */ /* 0x000fe20000201400 */
[C---:B------:R-:W-:Y:S01]  /*3260*/  IMAD R7, R2.reuse, 0x4, R7 ;  /* 0x0000000402077824 */ /* 0x040fe200078e0207 */
[----:B------:R-:W0:Y:S01]  /*3270*/  MUFU.RCP R13, R13 ;  /* 0x0000000d000d7308 */ /* 0x000e220000001000 */
[----:B------:R-:W-:Y:S02]  /*3280*/  LEA R16, R2, R14, 0x2 ;  /* 0x0000000e02107211 */ /* 0x000fe400078e10ff */
[----:B------:R-:W-:-:S02]  /*3290*/  I2FP.F32.S32 R8, R8 ;  /* 0x0000000800087245 */ /* 0x000fc40000201400 */
[----:B------:R-:W-:Y:S01]  /*32a0*/  ISETP.GE.AND P0, PT, R7, R3, PT ;  /* 0x000000030700720c */ /* 0x000fe20003f06270 */
[C---:B------:R-:W-:Y:S02]  /*32b0*/  IMAD R17, R2.reuse, 0x4, R16 ;  /* 0x0000000402117824 */ /* 0x040fe400078e0210 */
[----:B------:R-:W1:Y:S02]  /*32c0*/  MUFU.RCP R9, R9 ;  /* 0x0000000900097308 */ /* 0x000e640000001000 */
[----:B------:R-:W-:-:S06]  /*32d0*/  IMAD R15, R2, 0x4, R17 ;  /* 0x00000004020f7824 */ /* 0x000fcc00078e0211 */
[----:B------:R-:W2:Y:S01]  /*32e0*/  MUFU.RCP R23, R23 ;  /* 0x0000001700177308 */ /* 0x000ea20000001000 */
[----:B0-----:R4:W-:Y:S07]  /*32f0*/  STS [R14], R13 ;  /* 0x0000000d0e007388 */ /* 0x0019ee0000000800 */
[----:B------:R-:W0:Y:S01]  /*3300*/  MUFU.RCP R8, R8 ;  /* 0x0000000800087308 */ /* 0x000e220000001000 */
[----:B-1----:R4:W-:Y:S04]  /*3310*/  STS [R16], R9 ;  /* 0x0000000910007388 */ /* 0x0029e80000000800 */
[----:B--2---:R4:W-:Y:S04]  /*3320*/  STS [R17], R23 ;  /* 0x0000001711007388 */ /* 0x0049e80000000800 */
[----:B0-----:R4:W-:Y:S01]  /*3330*/  STS [R15], R8 ;  /* 0x000000080f007388 */ /* 0x0019e20000000800 */
[----:B------:R-:W-:Y:S05]  /*3340*/  @!P0 BRA `(.L_x_283) ;  /* 0xfffffff4009c8947 */ /* 0x000fea000383ffff */
.L_x_279:
[----:B------:R-:W-:Y:S05]  /*3350*/  BSYNC.RECONVERGENT B0 ;  /* 0x0000000000007941 */ /* 0x000fea0003800200 */
.L_x_278:
[----:B0--34-:R-:W0:Y:S01]  /*3360*/  LDC R9, c[0x0][0x390] ;  /* 0x0000e400ff097b82 */ /* 0x019e220000000800 */
        /* <DEDUP_REMOVED lines=62> */
.L_x_288:
[----:B------:R-:W-:Y:S01]  /*3750*/  LEA R4, R0, R17, 0x2 ;  /* 0x0000001100047211 */ /* 0x000fe200078e10ff */
[----:B------:R-:W-:Y:S02]  /*3760*/  VIADD R5, R5, 0x1 ;  /* 0x0000000105057836 */ /* 0x000fe40000000000 */
[----:B------:R-:W-:Y:S02]  /*3770*/  IMAD.IADD R0, R2, 0x1, R0 ;  /* 0x0000000102007824 */ /* 0x000fe400078e0200 */
[----:B------:R0:W-:Y:S01]  /*3780*/  STS [R4], RZ ;  /* 0x000000ff04007388 */ /* 0x0001e20000000800 */
[----:B------:R-:W-:-:S13]  /*3790*/  ISETP.NE.AND P0, PT, R5, R6, PT ;  /* 0x000000060500720c */ /* 0x000fda0003f05270 */
[----:B0-----:R-:W-:Y:S05]  /*37a0*/  @P0 BRA `(.L_x_288) ;  /* 0xfffffffc00e80947 */ /* 0x001fea000383ffff */
.L_x_287:
[----:B------:R-:W-:Y:S05]  /*37b0*/  BSYNC.RECONVERGENT B1 ;  /* 0x0000000000017941 */ /* 0x000fea0003800200 */
.L_x_286:
[----:B------:R-:W-:Y:S05]  /*37c0*/  @!P1 BRA `(.L_x_285) ;  /* 0x00000000002c9947 */ /* 0x000fea0003800000 */
.L_x_289:
[----:B0-----:R-:W-:Y:S02]  /*37d0*/  IMAD R19, R0, 0x4, R17 ;  /* 0x0000000400137824 */ /* 0x001fe400078e0211 */
[----:B------:R-:W-:-:S03]  /*37e0*/  IMAD R0, R2, 0x4, R0 ;  /* 0x0000000402007824 */ /* 0x000fc600078e0200 */
[----:B------:R-:W-:Y:S01]  /*37f0*/  LEA R5, R2, R19, 0x2 ;  /* 0x0000001302057211 */ /* 0x000fe200078e10ff */
[----:B------:R0:W-:Y:S01]  /*3800*/  STS [R19], RZ ;  /* 0x000000ff13007388 */ /* 0x0001e20000000800 */
[----:B------:R-:W-:-:S03]  /*3810*/  ISETP.GE.U32.AND P0, PT, R0, R7, PT ;  /* 0x000000070000720c */ /* 0x000fc60003f06070 */
[C---:B------:R-:W-:Y:S01]  /*3820*/  IMAD R15, R2.reuse, 0x4, R5 ;  /* 0x00000004020f7824 */ /* 0x040fe200078e0205 */
[----:B------:R0:W-:Y:S03]  /*3830*/  STS [R5], RZ ;  /* 0x000000ff05007388 */ /* 0x0001e60000000800 */
[----:B------:R-:W-:Y:S01]  /*3840*/  IMAD R4, R2, 0x4, R15 ;  /* 0x0000000402047824 */ /* 0x000fe200078e020f */
[----:B------:R0:W-:Y:S04]  /*3850*/  STS [R15], RZ ;  /* 0x000000ff0f007388 */ /* 0x0001e80000000800 */
[----:B------:R0:W-:Y:S01]  /*3860*/  STS [R4], RZ ;  /* 0x000000ff04007388 */ /* 0x0001e20000000800 */
[----:B------:R-:W-:Y:S05]  /*3870*/  @!P0 BRA `(.L_x_289) ;  /* 0xfffffffc00d48947 */ /* 0x000fea000383ffff */
.L_x_285:
[----:B------:R-:W-:Y:S05]  /*3880*/  BSYNC.RECONVERGENT B0 ;  /* 0x0000000000007941 */ /* 0x000fea0003800200 */
.L_x_284:
        /* <DEDUP_REMOVED lines=37> */
[----:B------:R-:W-:Y:S02]  /*3ae0*/  @P0 IMAD.IADD R8, R8, 0x1, -R19 ;  /* 0x0000000108080824 */ /* 0x000fe400078e0a13 */
[----:B------:R-:W-:-:S03]  /*3af0*/  @P0 VIADD R6, R6, 0x1 ;  /* 0x0000000106060836 */ /* 0x000fc60000000000 */
[----:B------:R-:W-:Y:S01]  /*3b00*/  ISETP.GE.U32.AND P1, PT, R8, R19, PT ;  /* 0x000000130800720c */ /* 0x000fe20003f26070 */
[----:B------:R-:W-:-:S06]  /*3b10*/  IMAD R8, R16, UR11, RZ ;  /* 0x0000000b10087c24 */ /* 0x000fcc000f8e02ff */
[----:B------:R-:W-:Y:S02]  /*3b20*/  @P3 IMAD.IADD R7, R7, 0x1, -R0 ;  /* 0x0000000107073824 */ /* 0x000fe400078e0a00 */
[----:B------:R-:W-:-:S03]  /*3b30*/  @P3 VIADD R2, R2, 0x1 ;  /* 0x0000000102023836 */ /* 0x000fc60000000000 */
[----:B------:R-:W-:Y:S02]  /*3b40*/  ISETP.GE.U32.AND P0, PT, R7, R0, PT ;  /* 0x000000000700720c */ /* 0x000fe40003f06070 */
[----:B------:R-:W-:Y:S02]  /*3b50*/  @P1 IADD3 R6, PT, PT, R6, 0x1, RZ ;  /* 0x0000000106061810 */ /* 0x000fe40007ffe0ff */
[----:B------:R-:W-:Y:S02]  /*3b60*/  @!P2 LOP3.LUT R6, RZ, R19, RZ, 0x33, !PT ;  /* 0x00000013ff06a212 */ /* 0x000fe400078e33ff */
[----:B------:R-:W-:-:S03]  /*3b70*/  ISETP.NE.U32.AND P1, PT, R0, RZ, PT ;  /* 0x000000ff0000720c */ /* 0x000fc60003f25070 */
[----:B-1----:R-:W-:-:S04]  /*3b80*/  IMAD R15, R6, UR5, R20 ;  /* 0x00000005060f7c24 */ /* 0x002fc8000f8e0214 */
[----:B------:R-:W-:Y:S01]  /*3b90*/  @P0 VIADD R2, R2, 0x1 ;  /* 0x0000000102020836 */ /* 0x000fe20000000000 */
[----:B------:R-:W-:Y:S01]  /*3ba0*/  VIADDMNMX R22, R15, R6, R4, PT ;  /* 0x000000060f167246 */ /* 0x000fe20003800104 */
[----:B--2---:R-:W-:-:S03]  /*3bb0*/  IMAD R4, R4, UR10, RZ ;  /* 0x0000000a04047c24 */ /* 0x004fc6000f8e02ff */
        /* <DEDUP_REMOVED lines=12> */
[----:B------:R-:W-:Y:S01]  /*3c80*/  LEA R7, R0, R17, 0x2 ;  /* 0x0000001100077211 */ /* 0x000fe200078e10ff */
[----:B------:R-:W2:Y:S02]  /*3c90*/  LDCU.64 UR8, c[0x0][0x358] ;  /* 0x00006b00ff0877ac */ /* 0x000ea40008000a00 */
[----:B------:R-:W-:-:S04]  /*3ca0*/  IMAD R6, R22, R6, RZ ;  /* 0x0000000616067224 */ /* 0x000fc800078e02ff */
[----:B------:R-:W-:-:S05]  /*3cb0*/  IMAD R6, R5, 0x2, R6 ;  /* 0x0000000205067824 */ /* 0x000fca00078e0206 */
[----:B-1----:R-:W-:Y:S01]  /*3cc0*/  IADD3 R6, PT, PT, R3, R20, R6 ;  /* 0x0000001403067210 */ /* 0x002fe20007ffe006 */
[----:B------:R-:W-:Y:S02]  /*3cd0*/  IMAD R3, R4, R5, RZ ;  /* 0x0000000504037224 */ /* 0x000fe400078e02ff */
[----:B------:R-:W-:Y:S02]  /*3ce0*/  IMAD.MOV.U32 R5, RZ, RZ, R15 ;  /* 0x000000ffff057224 */ /* 0x000fe400078e000f */
[----:B------:R-:W-:Y:S02]  /*3cf0*/  IMAD.IADD R4, R6, 0x1, R13 ;  /* 0x0000000106047824 */ /* 0x000fe400078e020d */
[----:B------:R-:W-:-:S03]  /*3d00*/  IMAD R6, R16, R3, RZ ;  /* 0x0000000310067224 */ /* 0x000fc600078e02ff */
[----:B--2---:R-:W-:-:S07]  /*3d10*/  LEA R4, R4, UR4, 0x2 ;  /* 0x0000000404047c11 */ /* 0x004fce000f8e10ff */
.L_x_306:
        /* <DEDUP_REMOVED lines=38> */
[----:B------:R-:W-:-:S09]  /*3f80*/  LOP3.LUT R13, RZ, R0, RZ, 0x33, !PT ;  /* 0x00000000ff0d7212 */ /* 0x000fd200078e33ff */
[----:B------:R-:W-:Y:S01]  /*3f90*/  @P0 VIADD R2, R2, 0x1 ;  /* 0x0000000102020836 */ /* 0x000fe20000000000 */
[----:B------:R-:W-:Y:S01]  /*3fa0*/  ISETP.NE.AND P0, PT, R0, RZ, PT ;  /* 0x000000ff0000720c */ /* 0x000fe20003f05270 */
[----:B------:R-:W-:-:S03]  /*3fb0*/  @P1 VIADD R3, R3, 0x1 ;  /* 0x0000000103031836 */ /* 0x000fc60000000000 */
[----:B------:R-:W-:Y:S01]  /*3fc0*/  @!P3 IADD3 R2, PT, PT, -R2, RZ, RZ ;  /* 0x000000ff0202b210 */ /* 0x000fe20007ffe1ff */
[----:B------:R-:W-:Y:S02]  /*3fd0*/  IMAD.MOV.U32 R14, RZ, RZ, R3 ;  /* 0x000000ffff0e7224 */ /* 0x000fe400078e0003 */
[----:B------:R-:W-:Y:S01]  /*3fe0*/  IMAD.MOV.U32 R3, RZ, RZ, R20 ;  /* 0x000000ffff037224 */ /* 0x000fe200078e0014 */
[----:B------:R-:W-:Y:S01]  /*3ff0*/  SEL R2, R13, R2, !P0 ;  /* 0x000000020d027207 */ /* 0x000fe20004000000 */
[----:B------:R-:W-:-:S05]  /*4000*/  @!P5 IMAD.MOV R14, RZ, RZ, -R14 ;  /* 0x000000ffff0ed224 */ /* 0x000fca00078e0a0e */
[----:B------:R-:W-:-:S07]  /*4010*/  SEL R0, R13, R14, !P0 ;  /* 0x0000000e0d007207 */ /* 0x000fce0004000000 */
.L_x_305:
        /* <DEDUP_REMOVED lines=8> */
.L_x_301:
        /* <DEDUP_REMOVED lines=10> */
.L_x_300:
[----:B-1----:R-:W1:Y:S01]  /*4140*/  LDC R22, c[0x0][0x394] ;  /* 0x0000e500ff167b82 */ /* 0x002e620000000800 */
[----:B------:R-:W-:Y:S01]  /*4150*/  BSSY.RECONVERGENT B3, `(.L_x_296) ;  /* 0x0000020000037945 */ /* 0x000fe20003800200 */
[----:B-1----:R-:W-:-:S13]  /*4160*/  ISETP.GE.AND P0, PT, R9, R22, PT ;  /* 0x000000160900720c */ /* 0x002fda0003f06270 */
[----:B------:R-:W-:Y:S05]  /*4170*/  @P0 BRA `(.L_x_297) ;  /* 0x0000000000740947 */ /* 0x000fea0003800000 */
[C---:B------:R-:W-:Y:S01]  /*4180*/  LEA R14, R19.reuse, R11, 0x2 ;  /* 0x0000000b130e7211 */ /* 0x040fe200078e10ff */
[----:B------:R-:W-:Y:S01]  /*4190*/  LDS R25, [R20] ;  /* 0x0000000014197984 */ /* 0x000fe20000000800 */
[----:B------:R-:W1:Y:S01]  /*41a0*/  LDCU UR5, c[0x0][0x3bc] ;  /* 0x00007780ff0577ac */ /* 0x000e620008000800 */
[----:B------:R-:W-:Y:S01]  /*41b0*/  BSSY.RECONVERGENT B4, `(.L_x_298) ;  /* 0x0000018000047945 */ /* 0x000fe20003800200 */
[----:B------:R-:W-:Y:S02]  /*41c0*/  IMAD.MOV.U32 R24, RZ, RZ, R4 ;  /* 0x000000ffff187224 */ /* 0x000fe400078e0004 */
[----:B------:R-:W2:Y:S01]  /*41d0*/  LDS R14, [R14] ;  /* 0x000000000e0e7984 */ /* 0x000ea20000000800 */
[----:B------:R-:W-:Y:S02]  /*41e0*/  IMAD.MOV.U32 R26, RZ, RZ, R9 ;  /* 0x000000ffff1a7224 */ /* 0x000fe400078e0009 */
[----:B-1----:R-:W-:-:S05]  /*41f0*/  IMAD R27, R19, UR5, RZ ;  /* 0x00000005131b7c24 */ /* 0x002fca000f8e02ff */
[----:B------:R-:W-:-:S04]  /*4200*/  IADD3 R23, P0, PT, R27, R18, RZ ;  /* 0x000000121b177210 */ /* 0x000fc80007f1e0ff */
[----:B------:R-:W-:Y:S01]  /*4210*/  LEA.HI.X.SX32 R27, R27, R21, 0x1, P0 ;  /* 0x000000151b1b7211 */ /* 0x000fe200000f0eff */
[----:B--2---:R-:W-:-:S08]  /*4220*/  FMUL.FTZ R25, R14, R25 ;  /* 0x000000190e197220 */ /* 0x004fd00000410000 */
.L_x_299:
        /* <DEDUP_REMOVED lines=8> */
[----:B------:R2:W3:Y:S01]  /*42b0*/  LDG.E.CONSTANT R14, desc[UR8][R14.64] ;  /* 0x000000080e0e7981 */ /* 0x0004e2000c1e9900 */
[----:B-1----:R-:W-:-:S05]  /*42c0*/  IMAD R26, R12, UR5, R26 ;  /* 0x000000050c1a7c24 */ /* 0x002fca000f8e021a */
[----:B------:R-:W-:Y:S01]  /*42d0*/  ISETP.GE.AND P0, PT, R26, R22, PT ;  /* 0x000000161a00720c */ /* 0x000fe20003f06270 */
[----:B--2---:R-:W3:Y:S02]  /*42e0*/  LDS R15, [R24] ;  /* 0x00000000180f7984 */ /* 0x004ee40000000800 */
[----:B---3--:R-:W-:-:S05]  /*42f0*/  FFMA.FTZ R14, R25, R14, R15 ;  /* 0x0000000e190e7223 */ /* 0x008fca000001000f */
[----:B------:R1:W-:Y:S02]  /*4300*/  STS [R24], R14 ;  /* 0x0000000e18007388 */ /* 0x0003e40000000800 */
[----:B-1----:R-:W-:-:S03]  /*4310*/  LEA R24, R12, R24, 0x2 ;  /* 0x000000180c187211 */ /* 0x002fc600078e10ff */
[----:B------:R-:W-:Y:S05]  /*4320*/  @!P0 BRA `(.L_x_299) ;  /* 0xfffffffc00c08947 */ /* 0x000fea000383ffff */
[----:B------:R-:W-:Y:S05]  /*4330*/  BSYNC.RECONVERGENT B4 ;  /* 0x0000000000047941 */ /* 0x000fea0003800200 */
.L_x_298:
[----:B------:R1:W2:Y:S02]  /*4340*/  LDS R14, [R13] ;  /* 0x000000000d0e7984 */ /* 0x0002a40000000800 */
.L_x_297:
[----:B------:R-:W-:Y:S05]  /*4350*/  BSYNC.RECONVERGENT B3 ;  /* 0x0000000000037941 */ /* 0x000fea0003800200 */
.L_x_296:
[----:B------:R-:W-:-:S05]  /*4360*/  VIADD R19, R19, 0x1 ;  /* 0x0000000113137836 */ /* 0x000fca0000000000 */
[----:B--2---:R-:W-:-:S13]  /*4370*/  ISETP.GE.AND P0, PT, R19, R14, PT ;  /* 0x0000000e1300720c */ /* 0x004fda0003f06270 */
[----:B------:R-:W-:Y:S05]  /*4380*/  @!P0 BRA `(.L_x_300) ;  /* 0xfffffffc006c8947 */ /* 0x000fea000383ffff */
.L_x_295:
[----:B------:R-:W-:Y:S05]  /*4390*/  BSYNC.RECONVERGENT B2 ;  /* 0x0000000000027941 */ /* 0x000fea0003800200 */
.L_x_294:
[----:B------:R-:W-:-:S05]  /*43a0*/  VIADD R17, R17, 0x1 ;  /* 0x0000000111117836 */ /* 0x000fca0000000000 */
[----:B------:R-:W-:-:S13]  /*43b0*/  ISETP.NE.AND P0, PT, R17, R0, PT ;  /* 0x000000001100720c */ /* 0x000fda0003f05270 */
[----:B------:R-:W-:Y:S05]  /*43c0*/  @P0 BRA `(.L_x_301) ;  /* 0xfffffffc00340947 */ /* 0x000fea000383ffff */
.L_x_293:
[----:B------:R-:W-:Y:S05]  /*43d0*/  BSYNC.RECONVERGENT B1 ;  /* 0x0000000000017941 */ /* 0x000fea0003800200 */
.L_x_292:
        /* <DEDUP_REMOVED lines=14> */
.L_x_304:
[----:B--2-4-:R-:W-:Y:S01]  /*44c0*/  IMAD R23, R21, 0x4, R7 ;  /* 0x0000000415177824 */ /* 0x014fe200078e0207 */
[----:B------:R-:W-:Y:S01]  /*44d0*/  IADD3 R17, P0, PT, R20, R19, RZ ;  /* 0x0000001314117210 */ /* 0x000fe20007f1e0ff */
[----:B------:R-:W-:-:S03]  /*44e0*/  IMAD.IADD R21, R12, 0x1, R21 ;  /* 0x000000010c157824 */ /* 0x000fc600078e0215 */
[----:B------:R-:W0:Y:S01]  /*44f0*/  LDS R24, [R23] ;  /* 0x0000000017187984 */ /* 0x000e220000000800 */
[----:B------:R-:W-:Y:S01]  /*4500*/  LEA.HI.X.SX32 R25, R20, R22, 0x1, P0 ;  /* 0x0000001614197211 */ /* 0x000fe200000f0eff */
[----:B-1----:R-:W-:Y:S01]  /*4510*/  IMAD R20, R12, R18, R20 ;  /* 0x000000120c147224 */ /* 0x002fe200078e0214 */
[C---:B---3--:R-:W-:Y:S01]  /*4520*/  LEA R16, P0, R17.reuse, R14, 0x2 ;  /* 0x0000000e11107211 */ /* 0x048fe200078010ff */
[----:B------:R4:W-:Y:S03]  /*4530*/  STS [R23], RZ ;  /* 0x000000ff17007388 */ /* 0x0009e60000000800 */
[----:B------:R-:W-:Y:S02]  /*4540*/  LEA.HI.X R17, R17, R15, R25, 0x2, P0 ;  /* 0x0000000f11117211 */ /* 0x000fe400000f1419 */
[----:B------:R-:W-:-:S03]  /*4550*/  ISETP.GE.AND P0, PT, R20, R13, PT ;  /* 0x0000000d1400720c */ /* 0x000fc60003f06270 */
[----:B0-----:R4:W-:Y:S10]  /*4560*/  STG.E desc[UR8][R16.64], R24 ;  /* 0x0000001810007986 */ /* 0x0019f4000c101908 */
[----:B------:R-:W-:Y:S05]  /*4570*/  @!P0 BRA `(.L_x_304) ;  /* 0xfffffffc00d08947 */ /* 0x000fea000383ffff */
.L_x_303:
[----:B------:R-:W-:Y:S05]  /*4580*/  BSYNC.RECONVERGENT B1 ;  /* 0x0000000000017941 */ /* 0x000fea0003800200 */
.L_x_302:
[----:B------:R-:W-:-:S04]  /*4590*/  IADD3 R3, PT, PT, R3, UR6, RZ ;  /* 0x0000000603037c10 */ /* 0x000fc8000fffe0ff */
[----:B------:R-:W-:-:S13]  /*45a0*/  ISETP.GE.AND P0, PT, R3, R29, PT ;  /* 0x0000001d0300720c */ /* 0x000fda0003f06270 */
[----:B------:R-:W-:Y:S05]  /*45b0*/  @!P0 BRA `(.L_x_305) ;  /* 0xfffffff800988947 */ /* 0x000fea000383ffff */
.L_x_291:
[----:B------:R-:W-:Y:S05]  /*45c0*/  BSYNC.RECONVERGENT B0 ;  /* 0x0000000000007941 */ /* 0x000fea0003800200 */
.L_x_290:
[----:B------:R-:W2:Y:S01]  /*45d0*/  LDL R13, [R1+0x8] ;  /* 0x00000800010d7983 */ /* 0x000ea20000100800 */
[----:B------:R-:W-:-:S05]  /*45e0*/  VIADD R5, R5, UR7 ;  /* 0x0000000705057c36 */ /* 0x000fca0008000000 */
[----:B--2---:R-:W-:-:S13]  /*45f0*/  ISETP.GE.AND P0, PT, R5, R13, PT ;  /* 0x0000000d0500720c */ /* 0x004fda0003f06270 */
[----:B------:R-:W-:Y:S05]  /*4600*/  @!P0 BRA `(.L_x_306) ;  /* 0xfffffff400c48947 */ /* 0x000fea000383ffff */
[----:B------:R-:W-:Y:S05]  /*4610*/  EXIT ;  /* 0x000000000000794d */ /* 0x000fea0003800000 */
.L_x_307:
        /* <DEDUP_REMOVED lines=14> */
.L_x_597:


//--------------------- .text._ZN2at6native58_GLOBAL__N__9a069279_25_AdaptiveAveragePooling_cu_ef17039c31adaptive_average_gradinput_nhwcIidEEvPT0_PKS3_iiiiiiiiT_S7_S7_S7_ --------------------------
	.section	.text._ZN2at6native58_GLOBAL__N__9a069279_25_AdaptiveAveragePooling_cu_ef17039c31adaptive_average_gradinput_nhwcIidEEvPT0_PKS3_iiiiiiiiT_S7_S7_S7_,"ax",@progbits
	.align	128
.text._ZN2at6native58_GLOBAL__N__9a069279_25_AdaptiveAveragePooling_cu_ef17039c31adaptive_average_gradinput_nhwcIidEEvPT0_PKS3_iiiiiiiiT_S7_S7_S7_:
        .type           _ZN2at6native58_GLOBAL__N__9a069279_25_AdaptiveAveragePooling_cu_ef17039c31adaptive_average_gradinput_nhwcIidEEvPT0_PKS3_iiiiiiiiT_S7_S7_S7_,@function
        .size           _ZN2at6native58_GLOBAL__N__9a069279_25_AdaptiveAveragePooling_cu_ef17039c31adaptive_average_gradinput_nhwcIidEEvPT0_PKS3_iiiiiiiiT_S7_S7_S7_,(.L_x_598 - _ZN2at6native58_GLOBAL__N__9a069279_25_AdaptiveAveragePooling_cu_ef17039c31adaptive_average_gradinput_nhwcIidEEvPT0_PKS3_iiiiiiiiT_S7_S7_S7_)
        .other          _ZN2at6native58_GLOBAL__N__9a069279_25_AdaptiveAveragePooling_cu_ef17039c31adaptive_average_gradinput_nhwcIidEEvPT0_PKS3_iiiiiiiiT_S7_S7_S7_,@"STO_CUDA_ENTRY STV_DEFAULT"
_ZN2at6native58_GLOBAL__N__9a069279_25_AdaptiveAveragePooling_cu_ef17039c31adaptive_average_gradinput_nhwcIidEEvPT0_PKS3_iiiiiiiiT_S7_S7_S7_:
[----:B------:R-:W0:Y:S01]  /*0000*/  LDC R1, c[0x0][0x37c] ;  /* 0x0000df00ff017b82 */ /* 0x000e220000000800 */
[----:B------:R-:W1:Y:S07]  /*0010*/  S2R R10, SR_TID.Y ;  /* 0x00000000000a7919 */ /* 0x000e6e0000002200 */
[----:B------:R-:W2:Y:S01]  /*0020*/  LDC R3, c[0x0][0x360] ;  /* 0x0000d800ff037b82 */ /* 0x000ea20000000800 */
[----:B------:R-:W2:Y:S01]  /*0030*/  LDCU UR6, c[0x0][0x364] ;  /* 0x00006c80ff0677ac */ /* 0x000ea20008000800 */
[----:B0-----:R-:W-:Y:S01]  /*0040*/  VIADD R1, R1, 0xffffffe8 ;  /* 0xffffffe801017836 */ /* 0x001fe20000000000 */
[----:B------:R-:W1:Y:S01]  /*0050*/  S2R R0, SR_TID.Z ;  /* 0x0000000000007919 */ /* 0x000e620000002300 */
[----:B------:R-:W-:Y:S01]  /*0060*/  BSSY.RECONVERGENT B0, `(.L_x_308) ;  /* 0x0000115000007945 */ /* 0x000fe20003800200 */
[----:B------:R-:W0:Y:S01]  /*0070*/  LDCU UR4, c[0x0][0x39c] ;  /* 0x00007380ff0477ac */ /* 0x000e220008000800 */
[----:B------:R-:W3:Y:S02]  /*0080*/  S2R R9, SR_TID.X ;  /* 0x0000000000097919 */ /* 0x000ee40000002100 */
[----:B------:R-:W4:Y:S01]  /*0090*/  S2UR UR5, SR_CgaCtaId ;  /* 0x00000000000579c3 */ /* 0x000f220000008800 */
[----:B------:R-:W5:Y:S01]  /*00a0*/  LDCU UR7, c[0x0][0x368] ;  /* 0x00006d00ff0777ac */ /* 0x000f620008000800 */
[----:B------:R-:W0:Y:S01]  /*00b0*/  LDCU UR10, c[0x0][0x39c] ;  /* 0x00007380ff0a77ac */ /* 0x000e220008000800 */
[----:B------:R-:W0:Y:S01]  /*00c0*/  LDCU UR11, c[0x0][0x39c] ;  /* 0x00007380ff0b77ac */ /* 0x000e220008000800 */
[----:B------:R-:W0:Y:S01]  /*00d0*/  LDCU UR8, c[0x0][0x3a4] ;  /* 0x00007480ff0877ac */ /* 0x000e220008000800 */
[----:B--2---:R-:W-:Y:S01]  /*00e0*/  IMAD R5, R3, UR6, RZ ;  /* 0x0000000603057c24 */ /* 0x004fe2000f8e02ff */
[----:B------:R-:W2:Y:S03]  /*00f0*/  LDCU UR9, c[0x0][0x3a4] ;  /* 0x00007480ff0977ac */ /* 0x000ea60008000800 */
[----:B-----5:R-:W-:-:S02]  /*0100*/  IMAD R5, R5, UR7, RZ ;  /* 0x0000000705057c24 */ /* 0x020fc4000f8e02ff */
[----:B-1----:R-:W-:-:S04]  /*0110*/  IMAD R2, R0, UR6, R10 ;  /* 0x0000000600027c24 */ /* 0x002fc8000f8e020a */
[----:B------:R-:W-:Y:S02]  /*0120*/  IMAD R29, R2, R3, RZ ;  /* 0x00000003021d7224 */ /* 0x000fe400078e02ff */
[----:B0-----:R-:W-:Y:S01]  /*0130*/  IMAD.U32 R2, RZ, RZ, UR4 ;  /* 0x00000004ff027e24 */ /* 0x001fe2000f8e00ff */
[----:B------:R-:W-:Y:S01]  /*0140*/  UMOV UR4, 0x400 ;  /* 0x0000040000047882 */ /* 0x000fe20000000000 */
[----:B---3--:R-:W-:Y:S01]  /*0150*/  IMAD.IADD R4, R29, 0x1, R9 ;  /* 0x000000011d047824 */ /* 0x008fe200078e0209 */
[----:B----4-:R-:W-:-:S04]  /*0160*/  ULEA UR4, UR5, UR4, 0x18 ;  /* 0x0000000405047291 */ /* 0x010fc8000f8ec0ff */
[----:B------:R-:W-:Y:S02]  /*0170*/  ISETP.GE.AND P0, PT, R4, R2, PT ;  /* 0x000000020400720c */ /* 0x000fe40003f06270 */
[----:B------:R-:W-:-:S05]  /*0180*/  LEA R6, R2, UR4, 0x2 ;  /* 0x0000000402067c11 */ /* 0x000fca000f8e10ff */
[----:B------:R0:W-:Y:S06]  /*0190*/  STL [R1+0x8], R6 ;  /* 0x0000080601007387 */ /* 0x0001ec0000100800 */
[----:B--2---:R-:W-:Y:S05]  /*01a0*/  @P0 BRA `(.L_x_309) ;  /* 0x0000001000000947 */ /* 0x004fea0003800000 */
[----:B------:R-:W1:Y:S01]  /*01b0*/  I2F.U32.RP R8, R5 ;  /* 0x0000000500087306 */ /* 0x000e620000209000 */
[----:B------:R-:W-:Y:S01]  /*01c0*/  IADD3 R0, PT, PT, R0, UR7, RZ ;  /* 0x0000000700007c10 */ /* 0x000fe2000fffe0ff */
[----:B------:R-:W-:Y:S01]  /*01d0*/  IMAD.MOV R11, RZ, RZ, -R5 ;  /* 0x000000ffff0b7224 */ /* 0x000fe200078e0a05 */
[----:B------:R-:W-:Y:S01]  /*01e0*/  ISETP.NE.U32.AND P2, PT, R5, RZ, PT ;  /* 0x000000ff0500720c */ /* 0x000fe20003f45070 */
[----:B------:R-:W-:Y:S01]  /*01f0*/  BSSY.RECONVERGENT B1, `(.L_x_310) ;  /* 0x000005d000017945 */ /* 0x000fe20003800200 */
[----:B------:R-:W-:Y:S02]  /*0200*/  IMAD.MOV.U32 R18, RZ, RZ, R4 ;  /* 0x000000ffff127224 */ /* 0x000fe400078e0004 */
[----:B------:R-:W-:-:S04]  /*0210*/  IMAD R0, R0, UR6, R10 ;  /* 0x0000000600007c24 */ /* 0x000fc8000f8e020a */
[----:B------:R-:W-:Y:S01]  /*0220*/  IMAD R9, R0, R3, R9 ;  /* 0x0000000300097224 */ /* 0x000fe200078e0209 */
[----:B-1----:R-:W0:Y:S04]  /*0230*/  MUFU.RCP R8, R8 ;  /* 0x0000000800087308 */ /* 0x002e280000001000 */
[CC--:B------:R-:W-:Y:S02]  /*0240*/  ISETP.GE.U32.AND P0, PT, R9.reuse, R2.reuse, PT ;  /* 0x000000020900720c */ /* 0x0c0fe40003f06070 */
[----:B------:R-:W-:Y:S01]  /*0250*/  VIMNMX.U32 R0, PT, PT, R9, R2, !PT ;  /* 0x0000000209007248 */ /* 0x000fe20007fe0000 */
[----:B0-----:R-:W-:Y:S01]  /*0260*/  VIADD R6, R8, 0xffffffe ;  /* 0x0ffffffe08067836 */ /* 0x001fe20000000000 */
[----:B------:R-:W-:-:S03]  /*0270*/  SEL R8, RZ, 0x1, P0 ;  /* 0x00000001ff087807 */ /* 0x000fc60000000000 */
[----:B------:R0:W1:Y:S01]  /*0280*/  F2I.FTZ.U32.TRUNC.NTZ R7, R6 ;  /* 0x0000000600077305 */ /* 0x000062000021f000 */
[----:B------:R-:W-:Y:S01]  /*0290*/  IADD3 R0, PT, PT, R0, -R9, -R8 ;  /* 0x8000000900007210 */ /* 0x000fe20007ffe808 */
[----:B0-----:R-:W-:Y:S02]  /*02a0*/  IMAD.MOV.U32 R6, RZ, RZ, RZ ;  /* 0x000000ffff067224 */ /* 0x001fe400078e00ff */
[----:B-1----:R-:W-:-:S04]  /*02b0*/  IMAD R11, R11, R7, RZ ;  /* 0x000000070b0b7224 */ /* 0x002fc800078e02ff */
[----:B------:R-:W-:-:S06]  /*02c0*/  IMAD.HI.U32 R7, R7, R11, R6 ;  /* 0x0000000b07077227 */ /* 0x000fcc00078e0006 */
[----:B------:R-:W-:-:S04]  /*02d0*/  IMAD.HI.U32 R7, R7, R0, RZ ;  /* 0x0000000007077227 */ /* 0x000fc800078e00ff */
[----:B------:R-:W-:-:S04]  /*02e0*/  IMAD.MOV R6, RZ, RZ, -R7 ;  /* 0x000000ffff067224 */ /* 0x000fc800078e0a07 */
[----:B------:R-:W-:Y:S02]  /*02f0*/  IMAD R0, R5, R6, R0 ;  /* 0x0000000605007224 */ /* 0x000fe400078e0200 */
[----:B------:R-:W-:-:S03]  /*0300*/  VIADD R6, R2, 0xffffffff ;  /* 0xffffffff02067836 */ /* 0x000fc60000000000 */
[----:B------:R-:W-:-:S13]  /*0310*/  ISETP.GE.U32.AND P0, PT, R0, R5, PT ;  /* 0x000000050000720c */ /* 0x000fda0003f06070 */
[----:B------:R-:W-:Y:S01]  /*0320*/  @P0 IMAD.IADD R0, R0, 0x1, -R5 ;  /* 0x0000000100000824 */ /* 0x000fe200078e0a05 */
[----:B------:R-:W-:-:S04]  /*0330*/  @P0 IADD3 R7, PT, PT, R7, 0x1, RZ ;  /* 0x0000000107070810 */ /* 0x000fc80007ffe0ff */
        /* <DEDUP_REMOVED lines=12> */
[----:B------:R-:W0:Y:S01]  /*0400*/  I2F.RP R2, R0 ;  /* 0x0000000000027306 */ /* 0x000e220000209400 */
[----:B------:R-:W-:Y:S01]  /*0410*/  IMAD.MOV.U32 R7, RZ, RZ, RZ ;  /* 0x000000ffff077224 */ /* 0x000fe200078e00ff */
[----:B------:R-:W-:-:S06]  /*0420*/  LOP3.LUT R10, R10, 0x3, RZ, 0xc0, !PT ;  /* 0x000000030a0a7812 */ /* 0x000fcc00078ec0ff */
[----:B0-----:R-:W0:Y:S02]  /*0430*/  MUFU.RCP R2, R2 ;  /* 0x0000000200027308 */ /* 0x001e240000001000 */
[----:B0-----:R-:W-:-:S06]  /*0440*/  IADD3 R9, PT, PT, R2, 0xffffffe, RZ ;  /* 0x0ffffffe02097810 */ /* 0x001fcc0007ffe0ff */
[----:B------:R-:W0:Y:S02]  /*0450*/  F2I.FTZ.U32.TRUNC.NTZ R9, R9 ;  /* 0x0000000900097305 */ /* 0x000e24000021f000 */
[----:B0-----:R-:W-:-:S04]  /*0460*/  IMAD.MOV R11, RZ, RZ, -R9 ;  /* 0x000000ffff0b7224 */ /* 0x001fc800078e0a09 */
[----:B------:R-:W-:-:S04]  /*0470*/  IMAD R11, R11, R0, RZ ;  /* 0x000000000b0b7224 */ /* 0x000fc800078e02ff */
[----:B------:R-:W-:-:S07]  /*0480*/  IMAD.HI.U32 R8, R9, R11, R8 ;  /* 0x0000000b09087227 */ /* 0x000fce00078e0008 */
.L_x_312:
[----:B------:R-:W2:Y:S01]  /*0490*/  LDL R16, [R1+0x8] ;  /* 0x0000080001107983 */ /* 0x000ea20000100800 */
[----:B------:R-:W-:Y:S02]  /*04a0*/  IMAD.U32 R2, RZ, RZ, UR10 ;  /* 0x0000000aff027e24 */ /* 0x000fe4000f8e00ff */
[----:B------:R-:W-:Y:S02]  /*04b0*/  IMAD R15, R18, UR8, RZ ;  /* 0x00000008120f7c24 */ /* 0x000fe4000f8e02ff */
[----:B------:R-:W-:Y:S01]  /*04c0*/  VIADD R7, R7, 0x1 ;  /* 0x0000000107077836 */ /* 0x000fe20000000000 */
[----:B0-----:R-:W-:Y:S02]  /*04d0*/  IABS R12, R2 ;  /* 0x00000002000c7213 */ /* 0x001fe40000000000 */
[----:B------:R-:W-:Y:S02]  /*04e0*/  IABS R17, R15 ;  /* 0x0000000f00117213 */ /* 0x000fe40000000000 */
[----:B------:R-:W0:Y:S01]  /*04f0*/  I2F.RP R14, R12 ;  /* 0x0000000c000e7306 */ /* 0x000e220000209400 */
[----:B------:R-:W-:-:S02]  /*0500*/  IADD3 R13, PT, PT, R6, UR8, R15 ;  /* 0x00000008060d7c10 */ /* 0x000fc4000fffe00f */
[----:B------:R-:W-:Y:S01]  /*0510*/  IMAD.HI.U32 R11, R8, R17, RZ ;  /* 0x00000011080b7227 */ /* 0x000fe200078e00ff */
[----:B------:R-:W-:-:S03]  /*0520*/  LOP3.LUT R15, R15, R2, RZ, 0x3c, !PT ;  /* 0x000000020f0f7212 */ /* 0x000fc600078e3cff */
[----:B------:R-:W-:Y:S01]  /*0530*/  IMAD.MOV R8, RZ, RZ, -R11 ;  /* 0x000000ffff087224 */ /* 0x000fe200078e0a0b */
[----:B------:R-:W-:-:S03]  /*0540*/  ISETP.GE.AND P1, PT, R15, RZ, PT ;  /* 0x000000ff0f00720c */ /* 0x000fc60003f26270 */
[----:B------:R-:W-:Y:S02]  /*0550*/  IMAD R17, R12, R8, R17 ;  /* 0x000000080c117224 */ /* 0x000fe400078e0211 */
[----:B------:R-:W-:Y:S01]  /*0560*/  HFMA2 R8, -RZ, RZ, 0, 0 ;  /* 0x00000000ff087431 */ /* 0x000fe200000001ff */
[----:B0-----:R-:W0:Y:S02]  /*0570*/  MUFU.RCP R14, R14 ;  /* 0x0000000e000e7308 */ /* 0x001e240000001000 */
[----:B------:R-:W-:-:S13]  /*0580*/  ISETP.GT.U32.AND P5, PT, R0, R17, PT ;  /* 0x000000110000720c */ /* 0x000fda0003fa4070 */
[--C-:B------:R-:W-:Y:S02]  /*0590*/  @!P5 IMAD.IADD R17, R17, 0x1, -R12.reuse ;  /* 0x000000011111d824 */ /* 0x100fe400078e0a0c */
[----:B------:R-:W-:Y:S02]  /*05a0*/  @!P5 VIADD R11, R11, 0x1 ;  /* 0x000000010b0bd836 */ /* 0x000fe40000000000 */
[----:B0-----:R-:W-:Y:S01]  /*05b0*/  VIADD R9, R14, 0xffffffe ;  /* 0x0ffffffe0e097836 */ /* 0x001fe20000000000 */
[----:B------:R-:W-:Y:S02]  /*05c0*/  IABS R14, R13 ;  /* 0x0000000d000e7213 */ /* 0x000fe40000000000 */
[----:B------:R-:W-:Y:S01]  /*05d0*/  ISETP.GE.U32.AND P3, PT, R17, R0, PT ;  /* 0x000000001100720c */ /* 0x000fe20003f66070 */
[----:B------:R-:W-:Y:S01]  /*05e0*/  IMAD.MOV.U32 R0, RZ, RZ, R12 ;  /* 0x000000ffff007224 */ /* 0x000fe200078e000c */
[----:B------:R-:W-:Y:S01]  /*05f0*/  LOP3.LUT R13, R13, R2, RZ, 0x3c, !PT ;  /* 0x000000020d0d7212 */ /* 0x000fe200078e3cff */
[----:B------:R-:W0:Y:S03]  /*0600*/  F2I.FTZ.U32.TRUNC.NTZ R9, R9 ;  /* 0x0000000900097305 */ /* 0x000e26000021f000 */
[----:B------:R-:W-:-:S07]  /*0610*/  ISETP.GE.AND P2, PT, R13, RZ, PT ;  /* 0x000000ff0d00720c */ /* 0x000fce0003f46270 */
[----:B------:R-:W-:Y:S01]  /*0620*/  @P3 VIADD R11, R11, 0x1 ;  /* 0x000000010b0b3836 */ /* 0x000fe20000000000 */
[----:B------:R-:W-:Y:S01]  /*0630*/  ISETP.NE.AND P3, PT, R2, RZ, PT ;  /* 0x000000ff0200720c */ /* 0x000fe20003f65270 */
[----:B0-----:R-:W-:-:S03]  /*0640*/  IMAD.MOV R19, RZ, RZ, -R9 ;  /* 0x000000ffff137224 */ /* 0x001fc600078e0a09 */
[----:B------:R-:W-:Y:S02]  /*0650*/  @!P1 IADD3 R11, PT, PT, -R11, RZ, RZ ;  /* 0x000000ff0b0b9210 */ /* 0x000fe40007ffe1ff */
[----:B------:R-:W-:Y:S01]  /*0660*/  ISETP.NE.AND P1, PT, R7, R10, PT ;  /* 0x0000000a0700720c */ /* 0x000fe20003f25270 */
[----:B------:R-:W-:-:S04]  /*0670*/  IMAD R19, R19, R12, RZ ;  /* 0x0000000c13137224 */ /* 0x000fc800078e02ff */
        /* <DEDUP_REMOVED lines=8> */
[----:B------:R-:W-:Y:S01]  /*0700*/  @!P6 IADD3 R17, PT, PT, R17, -R12, RZ ;  /* 0x8000000c1111e210 */ /* 0x000fe20007ffe0ff */
[----:B------:R-:W-:Y:S01]  /*0710*/  @!P6 VIADD R9, R9, 0x1 ;  /* 0x000000010909e836 */ /* 0x000fe20000000000 */
[----:B------:R-:W-:Y:S02]  /*0720*/  LEA R12, R18, UR4, 0x2 ;  /* 0x00000004120c7c11 */ /* 0x000fe4000f8e10ff */
[----:B------:R-:W-:-:S03]  /*0730*/  ISETP.GE.U32.AND P4, PT, R17, R0, PT ;  /* 0x000000001100720c */ /* 0x000fc60003f86070 */
[----:B------:R0:W-:Y:S10]  /*0740*/  STS [R12], R11 ;  /* 0x0000000b0c007388 */ /* 0x0001f40000000800 */
[----:B------:R-:W-:-:S04]  /*0750*/  @P4 VIADD R9, R9, 0x1 ;  /* 0x0000000109094836 */ /* 0x000fc80000000000 */
[----:B------:R-:W-:-:S05]  /*0760*/  @!P2 IMAD.MOV R9, RZ, RZ, -R9 ;  /* 0x000000ffff09a224 */ /* 0x000fca00078e0a09 */
[----:B------:R-:W-:Y:S01]  /*0770*/  SEL R9, R14, R9, !P3 ;  /* 0x000000090e097207 */ /* 0x000fe20005800000 */
[----:B--2---:R-:W-:Y:S02]  /*0780*/  IMAD R14, R18, 0x4, R16 ;  /* 0x00000004120e7824 */ /* 0x004fe400078e0210 */
[----:B------:R-:W-:-:S03]  /*0790*/  IMAD.IADD R18, R5, 0x1, R18 ;  /* 0x0000000105127824 */ /* 0x000fc600078e0212 */
[----:B------:R0:W-:Y:S01]  /*07a0*/  STS [R14], R9 ;  /* 0x000000090e007388 */ /* 0x0001e20000000800 */
[----:B------:R-:W-:Y:S05]  /*07b0*/  @P1 BRA `(.L_x_312) ;  /* 0xfffffffc00341947 */ /* 0x000fea000383ffff */
.L_x_311:
[----:B------:R-:W-:Y:S05]  /*07c0*/  BSYNC.RECONVERGENT B1 ;  /* 0x0000000000017941 */ /* 0x000fea0003800200 */
.L_x_310:
        /* <DEDUP_REMOVED lines=10> */
.L_x_313:
[----:B------:R-:W-:Y:S02]  /*0870*/  IMAD.U32 R2, RZ, RZ, UR11 ;  /* 0x0000000bff027e24 */ /* 0x000fe4000f8e00ff */
[----:B-1----:R-:W-:Y:S02]  /*0880*/  IMAD R17, R18, UR9, RZ ;  /* 0x0000000912117c24 */ /* 0x002fe4000f8e02ff */
[----:B------:R-:W-:Y:S01]  /*0890*/  IMAD.IADD R12, R5, 0x1, R18 ;  /* 0x00000001050c7824 */ /* 0x000fe200078e0212 */
[----:B------:R-:W-:Y:S02]  /*08a0*/  IABS R24, R2 ;  /* 0x0000000200187213 */ /* 0x000fe40000000000 */
[----:B------:R-:W-:Y:S01]  /*08b0*/  IABS R13, R17 ;  /* 0x00000011000d7213 */ /* 0x000fe20000000000 */
[----:B------:R-:W-:Y:S01]  /*08c0*/  IMAD R23, R12, UR9, RZ ;  /* 0x000000090c177c24 */ /* 0x000fe2000f8e02ff */
[----:B------:R-:W0:Y:S01]  /*08d0*/  I2F.RP R9, R24 ;  /* 0x0000001800097306 */ /* 0x000e220000209400 */
[----:B------:R-:W-:-:S02]  /*08e0*/  IADD3 R25, PT, PT, R6, UR9, R17 ;  /* 0x0000000906197c10 */ /* 0x000fc4000fffe011 */
[----:B------:R-:W-:Y:S01]  /*08f0*/  IMAD.HI.U32 R15, R7, R13, RZ ;  /* 0x0000000d070f7227 */ /* 0x000fe200078e00ff */
[----:B------:R-:W-:-:S04]  /*0900*/  IADD3 R22, PT, PT, R6, UR9, R23 ;  /* 0x0000000906167c10 */ /* 0x000fc8000fffe017 */
[----:B------:R-:W-:Y:S02]  /*0910*/  IADD3 R0, PT, PT, -R15, RZ, RZ ;  /* 0x000000ff0f007210 */ /* 0x000fe40007ffe1ff */
[----:B------:R-:W-:-:S03]  /*0920*/  IABS R19, R22 ;  /* 0x0000001600137213 */ /* 0x000fc60000000000 */
[----:B------:R-:W-:Y:S01]  /*0930*/  IMAD R13, R24, R0, R13 ;  /* 0x00000000180d7224 */ /* 0x000fe200078e020d */
[----:B------:R-:W-:Y:S01]  /*0940*/  IABS R0, R25 ;  /* 0x0000001900007213 */ /* 0x000fe20000000000 */
[----:B0-----:R-:W0:Y:S03]  /*0950*/  MUFU.RCP R9, R9 ;  /* 0x0000000900097308 */ /* 0x001e260000001000 */
[----:B------:R-:W-:-:S13]  /*0960*/  ISETP.GT.U32.AND P0, PT, R8, R13, PT ;  /* 0x0000000d0800720c */ /* 0x000fda0003f04070 */
[----:B------:R-:W-:Y:S01]  /*0970*/  @!P0 IADD3 R13, PT, PT, R13, -R24, RZ ;  /* 0x800000180d0d8210 */ /* 0x000fe20007ffe0ff */
[----:B------:R-:W-:Y:S02]  /*0980*/  @!P0 VIADD R15, R15, 0x1 ;  /* 0x000000010f0f8836 */ /* 0x000fe40000000000 */
[----:B0-----:R-:W-:Y:S01]  /*0990*/  VIADD R10, R9, 0xffffffe ;  /* 0x0ffffffe090a7836 */ /* 0x001fe20000000000 */
[----:B------:R-:W-:Y:S01]  /*09a0*/  ISETP.GE.U32.AND P5, PT, R13, R8, PT ;  /* 0x000000080d00720c */ /* 0x000fe20003fa6070 */
[----:B------:R-:W-:Y:S02]  /*09b0*/  IMAD.MOV.U32 R8, RZ, RZ, R24 ;  /* 0x000000ffff087224 */ /* 0x000fe400078e0018 */
[----:B------:R0:W1:Y:S01]  /*09c0*/  F2I.FTZ.U32.TRUNC.NTZ R11, R10 ;  /* 0x0000000a000b7305 */ /* 0x000062000021f000 */
[----:B------:R-:W-:-:S04]  /*09d0*/  IMAD.IADD R9, R5, 0x1, R12 ;  /* 0x0000000105097824 */ /* 0x000fc800078e020c */
[----:B------:R-:W-:Y:S02]  /*09e0*/  IMAD R12, R9, UR9, RZ ;  /* 0x00000009090c7c24 */ /* 0x000fe4000f8e02ff */
[----:B------:R-:W-:Y:S02]  /*09f0*/  IMAD.IADD R9, R5, 0x1, R9 ;  /* 0x0000000105097824 */ /* 0x000fe400078e0209 */
[----:B0-----:R-:W-:Y:S01]  /*0a00*/  IMAD.MOV.U32 R10, RZ, RZ, RZ ;  /* 0x000000ffff0a7224 */ /* 0x001fe200078e00ff */
[----:B------:R-:W-:Y:S02]  /*0a10*/  IABS R16, R12 ;  /* 0x0000000c00107213 */ /* 0x000fe40000000000 */
[----:B------:R-:W-:Y:S02]  /*0a20*/  IADD3 R20, PT, PT, R6, UR9, R12 ;  /* 0x0000000906147c10 */ /* 0x000fe4000fffe00c */
[----:B------:R-:W-:Y:S01]  /*0a30*/  @P5 IADD3 R15, PT, PT, R15, 0x1, RZ ;  /* 0x000000010f0f5810 */ /* 0x000fe20007ffe0ff */
[----:B-1----:R-:W-:-:S04]  /*0a40*/  IMAD.MOV R7, RZ, RZ, -R11 ;  /* 0x000000ffff077224 */ /* 0x002fc800078e0a0b */
[----:B------:R-:W-:-:S04]  /*0a50*/  IMAD R7, R7, R24, RZ ;  /* 0x0000001807077224 */ /* 0x000fc800078e02ff */
[----:B------:R-:W-:Y:S01]  /*0a60*/  IMAD.HI.U32 R7, R11, R7, R10 ;  /* 0x000000070b077227 */ /* 0x000fe200078e000a */
[----:B------:R-:W-:-:S05]  /*0a70*/  IABS R10, R23 ;  /* 0x00000017000a7213 */ /* 0x000fca0000000000 */
[----:B------:R-:W-:-:S04]  /*0a80*/  IMAD.HI.U32 R21, R7, R0, RZ ;  /* 0x0000000007157227 */ /* 0x000fc800078e00ff */
[----:B------:R-:W-:-:S04]  /*0a90*/  IMAD.MOV R11, RZ, RZ, -R21 ;  /* 0x000000ffff0b7224 */ /* 0x000fc800078e0a15 */
[----:B------:R-:W-:Y:S01]  /*0aa0*/  IMAD R13, R24, R11, R0 ;  /* 0x0000000b180d7224 */ /* 0x000fe200078e0200 */
[----:B------:R-:W-:Y:S01]  /*0ab0*/  LOP3.LUT R0, R17, R2, RZ, 0x3c, !PT ;  /* 0x0000000211007212 */ /* 0x000fe200078e3cff */
[----:B------:R-:W-:-:S03]  /*0ac0*/  IMAD.HI.U32 R11, R7, R10, RZ ;  /* 0x0000000a070b7227 */ /* 0x000fc600078e00ff */
[----:B------:R-:W-:Y:S01]  /*0ad0*/  ISETP.GT.U32.AND P2, PT, R8, R13, PT ;  /* 0x0000000d0800720c */ /* 0x000fe20003f44070 */
[----:B------:R-:W-:Y:S01]  /*0ae0*/  IMAD.HI.U32 R17, R7, R19, RZ ;  /* 0x0000001307117227 */ /* 0x000fe200078e00ff */
[----:B------:R-:W-:-:S03]  /*0af0*/  ISETP.GE.AND P1, PT, R0, RZ, PT ;  /* 0x000000ff0000720c */ /* 0x000fc60003f26270 */
[----:B------:R-:W-:Y:S02]  /*0b00*/  IMAD.MOV R14, RZ, RZ, -R11 ;  /* 0x000000ffff0e7224 */ /* 0x000fe400078e0a0b */
[----:B------:R-:W-:Y:S02]  /*0b10*/  IMAD.MOV R26, RZ, RZ, -R17 ;  /* 0x000000ffff1a7224 */ /* 0x000fe400078e0a11 */
[----:B------:R-:W-:-:S04]  /*0b20*/  IMAD.HI.U32 R0, R7, R16, RZ ;  /* 0x0000001007007227 */ /* 0x000fc800078e00ff */
[C---:B------:R-:W-:Y:S01]  /*0b30*/  IMAD R10, R24.reuse, R14, R10 ;  /* 0x0000000e180a7224 */ /* 0x040fe200078e020a */
[----:B------:R-:W-:Y:S01]  /*0b40*/  IABS R14, R20 ;  /* 0x00000014000e7213 */ /* 0x000fe20000000000 */
[----:B------:R-:W-:Y:S02]  /*0b50*/  @!P2 IMAD.IADD R13, R13, 0x1, -R24 ;  /* 0x000000010d0da824 */ /* 0x000fe400078e0a18 */
[----:B------:R-:W-:Y:S01]  /*0b60*/  IMAD R19, R24, R26, R19 ;  /* 0x0000001a18137224 */ /* 0x000fe200078e0213 */
[----:B------:R-:W-:Y:S01]  /*0b70*/  IADD3 R26, PT, PT, -R0, RZ, RZ ;  /* 0x000000ff001a7210 */ /* 0x000fe20007ffe1ff */
[----:B------:R-:W-:Y:S01]  /*0b80*/  @!P1 IMAD.MOV R15, RZ, RZ, -R15 ;  /* 0x000000ffff0f9224 */ /* 0x000fe200078e0a0f */
[C---:B------:R-:W-:Y:S01]  /*0b90*/  ISETP.GT.U32.AND P4, PT, R8.reuse, R10, PT ;  /* 0x0000000a0800720c */ /* 0x040fe20003f84070 */
[----:B------:R-:W-:Y:S01]  /*0ba0*/  @!P2 VIADD R21, R21, 0x1 ;  /* 0x000000011515a836 */ /* 0x000fe20000000000 */
[----:B------:R-:W-:Y:S01]  /*0bb0*/  ISETP.GE.U32.AND P3, PT, R13, R8, PT ;  /* 0x000000080d00720c */ /* 0x000fe20003f66070 */
[----:B------:R-:W-:Y:S01]  /*0bc0*/  IMAD.HI.U32 R13, R7, R14, RZ ;  /* 0x0000000e070d7227 */ /* 0x000fe200078e00ff */
[----:B------:R-:W-:-:S03]  /*0bd0*/  ISETP.GT.U32.AND P6, PT, R8, R19, PT ;  /* 0x000000130800720c */ /* 0x000fc60003fc4070 */
[----:B------:R-:W-:Y:S02]  /*0be0*/  IMAD R16, R24, R26, R16 ;  /* 0x0000001a18107224 */ /* 0x000fe400078e0210 */
[----:B------:R-:W-:-:S03]  /*0bf0*/  IMAD.MOV R26, RZ, RZ, -R13 ;  /* 0x000000ffff1a7224 */ /* 0x000fc600078e0a0d */
[----:B------:R-:W-:Y:S01]  /*0c00*/  ISETP.GT.U32.AND P0, PT, R8, R16, PT ;  /* 0x000000100800720c */ /* 0x000fe20003f04070 */
[----:B------:R-:W-:Y:S02]  /*0c10*/  IMAD R14, R24, R26, R14 ;  /* 0x0000001a180e7224 */ /* 0x000fe400078e020e */
[--C-:B------:R-:W-:Y:S02]  /*0c20*/  @!P4 IMAD.IADD R10, R10, 0x1, -R24.reuse ;  /* 0x000000010a0ac824 */ /* 0x100fe400078e0a18 */
[----:B------:R-:W-:Y:S01]  /*0c30*/  @!P6 IMAD.IADD R19, R19, 0x1, -R24 ;  /* 0x000000011313e824 */ /* 0x000fe200078e0a18 */
[----:B------:R-:W-:Y:S01]  /*0c40*/  ISETP.GT.U32.AND P1, PT, R8, R14, PT ;  /* 0x0000000e0800720c */ /* 0x000fe20003f24070 */
[----:B------:R-:W-:Y:S01]  /*0c50*/  @P3 VIADD R21, R21, 0x1 ;  /* 0x0000000115153836 */ /* 0x000fe20000000000 */
[-C--:B------:R-:W-:Y:S01]  /*0c60*/  ISETP.GE.U32.AND P5, PT, R10, R8.reuse, PT ;  /* 0x000000080a00720c */ /* 0x080fe20003fa6070 */
[----:B------:R-:W-:Y:S01]  /*0c70*/  IMAD R10, R9, UR9, RZ ;  /* 0x00000009090a7c24 */ /* 0x000fe2000f8e02ff */
[----:B------:R-:W-:Y:S01]  /*0c80*/  ISETP.GE.U32.AND P2, PT, R19, R8, PT ;  /* 0x000000081300720c */ /* 0x000fe20003f46070 */
[----:B------:R-:W-:-:S02]  /*0c90*/  @!P4 VIADD R11, R11, 0x1 ;  /* 0x000000010b0bc836 */ /* 0x000fc40000000000 */
[----:B------:R-:W-:Y:S02]  /*0ca0*/  @!P0 IADD3 R16, PT, PT, R16, -R24, RZ ;  /* 0x8000001810108210 */ /* 0x000fe40007ffe0ff */
[----:B------:R-:W-:Y:S02]  /*0cb0*/  IADD3 R19, PT, PT, R6, UR9, R10 ;  /* 0x0000000906137c10 */ /* 0x000fe4000fffe00a */
[----:B------:R-:W-:Y:S02]  /*0cc0*/  IABS R27, R10 ;  /* 0x0000000a001b7213 */ /* 0x000fe40000000000 */
[----:B------:R-:W-:Y:S01]  /*0cd0*/  @!P1 IMAD.IADD R14, R14, 0x1, -R24 ;  /* 0x000000010e0e9824 */ /* 0x000fe200078e0a18 */
[-C--:B------:R-:W-:Y:S02]  /*0ce0*/  ISETP.GE.U32.AND P3, PT, R16, R8.reuse, PT ;  /* 0x000000081000720c */ /* 0x080fe40003f66070 */
[----:B------:R-:W-:Y:S01]  /*0cf0*/  IABS R26, R19 ;  /* 0x00000013001a7213 */ /* 0x000fe20000000000 */
[----:B------:R-:W-:Y:S01]  /*0d00*/  IMAD.HI.U32 R16, R7, R27, RZ ;  /* 0x0000001b07107227 */ /* 0x000fe200078e00ff */
[----:B------:R-:W-:-:S03]  /*0d10*/  ISETP.GE.U32.AND P4, PT, R14, R8, PT ;  /* 0x000000080e00720c */ /* 0x000fc60003f86070 */
[----:B------:R-:W-:Y:S02]  /*0d20*/  IMAD.MOV R28, RZ, RZ, -R16 ;  /* 0x000000ffff1c7224 */ /* 0x000fe400078e0a10 */
[----:B------:R-:W-:-:S04]  /*0d30*/  IMAD.HI.U32 R14, R7, R26, RZ ;  /* 0x0000001a070e7227 */ /* 0x000fc800078e00ff */
[----:B------:R-:W-:Y:S01]  /*0d40*/  IMAD R27, R24, R28, R27 ;  /* 0x0000001c181b7224 */ /* 0x000fe200078e021b */
[----:B------:R-:W-:-:S05]  /*0d50*/  IADD3 R28, PT, PT, -R14, RZ, RZ ;  /* 0x000000ff0e1c7210 */ /* 0x000fca0007ffe1ff */
[----:B------:R-:W-:Y:S02]  /*0d60*/  IMAD R26, R24, R28, R26 ;  /* 0x0000001c181a7224 */ /* 0x000fe400078e021a */
[----:B------:R-:W2:Y:S01]  /*0d70*/  LDL R28, [R1+0x8] ;  /* 0x00000800011c7983 */ /* 0x000ea20000100800 */
[----:B------:R-:W-:Y:S01]  /*0d80*/  @!P6 VIADD R17, R17, 0x1 ;  /* 0x000000011111e836 */ /* 0x000fe20000000000 */
[----:B------:R-:W-:Y:S01]  /*0d90*/  LOP3.LUT R25, R25, R2, RZ, 0x3c, !PT ;  /* 0x0000000219197212 */ /* 0x000fe200078e3cff */
[----:B------:R-:W-:Y:S01]  /*0da0*/  @P5 VIADD R11, R11, 0x1 ;  /* 0x000000010b0b5836 */ /* 0x000fe20000000000 */
[C---:B------:R-:W-:Y:S01]  /*0db0*/  ISETP.GT.U32.AND P6, PT, R8.reuse, R26, PT ;  /* 0x0000001a0800720c */ /* 0x040fe20003fc4070 */
[----:B------:R-:W-:Y:S01]  /*0dc0*/  @!P1 VIADD R13, R13, 0x1 ;  /* 0x000000010d0d9836 */ /* 0x000fe20000000000 */
[----:B------:R-:W-:Y:S01]  /*0dd0*/  ISETP.GT.U32.AND P5, PT, R8, R27, PT ;  /* 0x0000001b0800720c */ /* 0x000fe20003fa4070 */
[----:B------:R-:W-:Y:S01]  /*0de0*/  @P2 VIADD R17, R17, 0x1 ;  /* 0x0000000111112836 */ /* 0x000fe20000000000 */
[----:B------:R-:W-:Y:S01]  /*0df0*/  ISETP.GE.AND P2, PT, R25, RZ, PT ;  /* 0x000000ff1900720c */ /* 0x000fe20003f46270 */
[----:B------:R-:W-:Y:S01]  /*0e00*/  @P4 VIADD R13, R13, 0x1 ;  /* 0x000000010d0d4836 */ /* 0x000fe20000000000 */
[-C--:B------:R-:W-:Y:S01]  /*0e10*/  LOP3.LUT R22, R22, R2.reuse, RZ, 0x3c, !PT ;  /* 0x0000000216167212 */ /* 0x080fe200078e3cff */
[----:B------:R-:W-:Y:S01]  /*0e20*/  @!P0 VIADD R0, R0, 0x1 ;  /* 0x0000000100008836 */ /* 0x000fe20000000000 */
[----:B------:R-:W-:-:S02]  /*0e30*/  LOP3.LUT R12, R12, R2, RZ, 0x3c, !PT ;  /* 0x000000020c0c7212 */ /* 0x000fc400078e3cff */
[-C--:B------:R-:W-:Y:S01]  /*0e40*/  LOP3.LUT R20, R20, R2.reuse, RZ, 0x3c, !PT ;  /* 0x0000000214147212 */ /* 0x080fe200078e3cff */
[----:B------:R-:W-:Y:S01]  /*0e50*/  @P3 VIADD R0, R0, 0x1 ;  /* 0x0000000100003836 */ /* 0x000fe20000000000 */
[----:B------:R-:W-:Y:S01]  /*0e60*/  LOP3.LUT R23, R23, R2, RZ, 0x3c, !PT ;  /* 0x0000000217177212 */ /* 0x000fe200078e3cff */
[----:B------:R-:W-:Y:S01]  /*0e70*/  @!P6 VIADD R14, R14, 0x1 ;  /* 0x000000010e0ee836 */ /* 0x000fe20000000000 */
[----:B------:R-:W-:Y:S01]  /*0e80*/  @!P6 IADD3 R26, PT, PT, R26, -R24, RZ ;  /* 0x800000181a1ae210 */ /* 0x000fe20007ffe0ff */
[----:B------:R-:W-:Y:S01]  /*0e90*/  @!P5 IMAD.IADD R27, R27, 0x1, -R24 ;  /* 0x000000011b1bd824 */ /* 0x000fe200078e0a18 */
[----:B------:R-:W-:Y:S01]  /*0ea0*/  LOP3.LUT R10, R10, R2, RZ, 0x3c, !PT ;  /* 0x000000020a0a7212 */ /* 0x000fe200078e3cff */
[----:B------:R-:W-:Y:S01]  /*0eb0*/  @!P2 IMAD.MOV R21, RZ, RZ, -R21 ;  /* 0x000000ffff15a224 */ /* 0x000fe200078e0a15 */
[-C--:B------:R-:W-:Y:S02]  /*0ec0*/  ISETP.GE.U32.AND P4, PT, R26, R8.reuse, PT ;  /* 0x000000081a00720c */ /* 0x080fe40003f86070 */
[----:B------:R-:W-:-:S02]  /*0ed0*/  ISETP.GE.U32.AND P0, PT, R27, R8, PT ;  /* 0x000000081b00720c */ /* 0x000fc40003f06070 */
[----:B------:R-:W-:Y:S02]  /*0ee0*/  LOP3.LUT R19, R19, R2, RZ, 0x3c, !PT ;  /* 0x0000000213137212 */ /* 0x000fe400078e3cff */
[----:B------:R-:W-:Y:S02]  /*0ef0*/  @!P5 IADD3 R16, PT, PT, R16, 0x1, RZ ;  /* 0x000000011010d810 */ /* 0x000fe40007ffe0ff */
[----:B------:R-:W-:Y:S02]  /*0f00*/  ISETP.GE.AND P3, PT, R22, RZ, PT ;  /* 0x000000ff1600720c */ /* 0x000fe40003f66270 */
[----:B------:R-:W-:Y:S02]  /*0f10*/  ISETP.GE.AND P5, PT, R12, RZ, PT ;  /* 0x000000ff0c00720c */ /* 0x000fe40003fa6270 */
[----:B------:R-:W-:Y:S01]  /*0f20*/  ISETP.GE.AND P2, PT, R20, RZ, PT ;  /* 0x000000ff1400720c */ /* 0x000fe20003f46270 */
[----:B------:R-:W-:Y:S01]  /*0f30*/  @P4 VIADD R14, R14, 0x1 ;  /* 0x000000010e0e4836 */ /* 0x000fe20000000000 */
[----:B------:R-:W-:Y:S01]  /*0f40*/  ISETP.GE.AND P1, PT, R23, RZ, PT ;  /* 0x000000ff1700720c */ /* 0x000fe20003f26270 */
[----:B------:R-:W-:Y:S01]  /*0f50*/  @P0 VIADD R16, R16, 0x1 ;  /* 0x0000000110100836 */ /* 0x000fe20000000000 */
[----:B------:R-:W-:-:S02]  /*0f60*/  ISETP.GE.AND P6, PT, R10, RZ, PT ;  /* 0x000000ff0a00720c */ /* 0x000fc40003fc6270 */
[----:B------:R-:W-:Y:S02]  /*0f70*/  ISETP.GE.AND P4, PT, R19, RZ, PT ;  /* 0x000000ff1300720c */ /* 0x000fe40003f86270 */
[----:B------:R-:W-:Y:S01]  /*0f80*/  LEA R24, R18, UR4, 0x2 ;  /* 0x0000000412187c11 */ /* 0x000fe2000f8e10ff */
[----:B------:R-:W-:Y:S01]  /*0f90*/  @!P3 IMAD.MOV R17, RZ, RZ, -R17 ;  /* 0x000000ffff11b224 */ /* 0x000fe200078e0a11 */
[----:B------:R-:W-:Y:S01]  /*0fa0*/  ISETP.NE.AND P0, PT, R2, RZ, PT ;  /* 0x000000ff0200720c */ /* 0x000fe20003f05270 */
[----:B------:R-:W-:Y:S01]  /*0fb0*/  @!P5 IMAD.MOV R0, RZ, RZ, -R0 ;  /* 0x000000ffff00d224 */ /* 0x000fe200078e0a00 */
[----:B------:R-:W-:Y:S01]  /*0fc0*/  LOP3.LUT R12, RZ, R2, RZ, 0x33, !PT ;  /* 0x00000002ff0c7212 */ /* 0x000fe200078e33ff */
[----:B------:R-:W-:Y:S02]  /*0fd0*/  @!P2 IMAD.MOV R13, RZ, RZ, -R13 ;  /* 0x000000ffff0da224 */ /* 0x000fe400078e0a0d */
[----:B------:R-:W-:Y:S01]  /*0fe0*/  @!P1 IADD3 R11, PT, PT, -R11, RZ, RZ ;  /* 0x000000ff0b0b9210 */ /* 0x000fe20007ffe1ff */
[----:B------:R-:W-:Y:S01]  /*0ff0*/  IMAD R10, R5, 0x4, R24 ;  /* 0x00000004050a7824 */ /* 0x000fe200078e0218 */
[----:B------:R-:W-:-:S02]  /*1000*/  @!P6 IADD3 R16, PT, PT, -R16, RZ, RZ ;  /* 0x000000ff1010e210 */ /* 0x000fc40007ffe1ff */
[----:B------:R-:W-:Y:S01]  /*1010*/  @!P4 IMAD.MOV R14, RZ, RZ, -R14 ;  /* 0x000000ffff0ec224 */ /* 0x000fe200078e0a0e */
[C---:B------:R-:W-:Y:S02]  /*1020*/  SEL R15, R12.reuse, R15, !P0 ;  /* 0x0000000f0c0f7207 */ /* 0x040fe40004000000 */
[C---:B------:R-:W-:Y:S02]  /*1030*/  SEL R21, R12.reuse, R21, !P0 ;  /* 0x000000150c157207 */ /* 0x040fe40004000000 */
[C---:B------:R-:W-:Y:S01]  /*1040*/  SEL R11, R12.reuse, R11, !P0 ;  /* 0x0000000b0c0b7207 */ /* 0x040fe20004000000 */
[----:B------:R0:W-:Y:S01]  /*1050*/  STS [R24], R15 ;  /* 0x0000000f18007388 */ /* 0x0001e20000000800 */
[C---:B------:R-:W-:Y:S02]  /*1060*/  SEL R17, R12.reuse, R17, !P0 ;  /* 0x000000110c117207 */ /* 0x040fe40004000000 */
[C---:B------:R-:W-:Y:S02]  /*1070*/  SEL R0, R12.reuse, R0, !P0 ;  /* 0x000000000c007207 */ /* 0x040fe40004000000 */
[----:B------:R-:W-:-:S02]  /*1080*/  SEL R13, R12, R13, !P0 ;  /* 0x0000000d0c0d7207 */ /* 0x000fc40004000000 */
[C---:B------:R-:W-:Y:S02]  /*1090*/  SEL R16, R12.reuse, R16, !P0 ;  /* 0x000000100c107207 */ /* 0x040fe40004000000 */
[----:B------:R-:W-:Y:S01]  /*10a0*/  SEL R12, R12, R14, !P0 ;  /* 0x0000000e0c0c7207 */ /* 0x000fe20004000000 */
[----:B------:R-:W-:-:S05]  /*10b0*/  IMAD R14, R5, 0x4, R10 ;  /* 0x00000004050e7824 */ /* 0x000fca00078e020a */
[C---:B0-----:R-:W-:Y:S02]  /*10c0*/  LEA R15, R5.reuse, R14, 0x2 ;  /* 0x0000000e050f7211 */ /* 0x041fe400078e10ff */
[----:B--2---:R-:W-:Y:S01]  /*10d0*/  LEA R22, R18, R28, 0x2 ;  /* 0x0000001c12167211 */ /* 0x004fe200078e10ff */
[----:B------:R-:W-:-:S04]  /*10e0*/  IMAD.IADD R18, R5, 0x1, R9 ;  /* 0x0000000105127824 */ /* 0x000fc800078e0209 */
[C---:B------:R-:W-:Y:S01]  /*10f0*/  IMAD R20, R5.reuse, 0x4, R22 ;  /* 0x0000000405147824 */ /* 0x040fe200078e0216 */
        /* <DEDUP_REMOVED lines=11> */
.L_x_309:
[----:B------:R-:W-:Y:S05]  /*11b0*/  BSYNC.RECONVERGENT B0 ;  /* 0x0000000000007941 */ /* 0x000fea0003800200 */
.L_x_308:
[----:B-1----:R-:W2:Y:S01]  /*11c0*/  LDL R0, [R1+0x8] ;  /* 0x0000080001007983 */ /* 0x002ea20000100800 */
[----:B------:R-:W1:Y:S01]  /*11d0*/  LDC.64 R24, c[0x0][0x3a0] ;  /* 0x0000e800ff187b82 */ /* 0x000e620000000a00 */
[----:B------:R-:W3:Y:S01]  /*11e0*/  LDCU UR9, c[0x0][0x3a0] ;  /* 0x00007400ff0977ac */ /* 0x000ee20008000800 */
[----:B------:R-:W-:Y:S01]  /*11f0*/  BSSY.RECONVERGENT B1, `(.L_x_314) ;  /* 0x00001d0000017945 */ /* 0x000fe20003800200 */
[----:B------:R-:W4:Y:S01]  /*1200*/  LDCU UR5, c[0x0][0x398] ;  /* 0x00007300ff0577ac */ /* 0x000f220008000800 */
[----:B------:R-:W0:Y:S01]  /*1210*/  LDCU UR8, c[0x0][0x398] ;  /* 0x00007300ff0877ac */ /* 0x000e220008000800 */
[----:B-1----:R-:W-:Y:S01]  /*1220*/  ISETP.GE.AND P0, PT, R4, R24, PT ;  /* 0x000000180400720c */ /* 0x002fe20003f06270 */
[----:B--2---:R-:W-:-:S05]  /*1230*/  IMAD R2, R2, 0x4, R0 ;  /* 0x0000000402027824 */ /* 0x004fca00078e0200 */
[----:B------:R-:W-:-:S07]  /*1240*/  LEA R25, R25, R2, 0x3 ;  /* 0x0000000219197211 */ /* 0x000fce00078e18ff */
[----:B0--34-:R-:W-:Y:S05]  /*1250*/  @P0 BRA `(.L_x_315) ;  /* 0x0000001c00240947 */ /* 0x019fea0003800000 */
[----:B------:R-:W0:Y:S01]  /*1260*/  I2F.U32.RP R8, R5 ;  /* 0x0000000500087306 */ /* 0x000e220000209000 */
[C---:B------:R-:W-:Y:S01]  /*1270*/  IMAD.IADD R9, R5.reuse, 0x1, R4 ;  /* 0x0000000105097824 */ /* 0x040fe200078e0204 */
[----:B------:R-:W-:Y:S01]  /*1280*/  ISETP.NE.U32.AND P2, PT, R5, RZ, PT ;  /* 0x000000ff0500720c */ /* 0x000fe20003f45070 */
[----:B------:R-:W-:Y:S01]  /*1290*/  IMAD.MOV R11, RZ, RZ, -R5 ;  /* 0x000000ffff0b7224 */ /* 0x000fe200078e0a05 */
[----:B------:R-:W-:Y:S02]  /*12a0*/  BSSY.RECONVERGENT B2, `(.L_x_316) ;  /* 0x0000071000027945 */ /* 0x000fe40003800200 */
[CC--:B------:R-:W-:Y:S02]  /*12b0*/  ISETP.GE.U32.AND P0, PT, R9.reuse, R24.reuse, PT ;  /* 0x000000180900720c */ /* 0x0c0fe40003f06070 */
[----:B------:R-:W-:Y:S02]  /*12c0*/  VIMNMX.U32 R0, PT, PT, R9, R24, !PT ;  /* 0x0000001809007248 */ /* 0x000fe40007fe0000 */
[----:B------:R-:W-:-:S04]  /*12d0*/  SEL R18, RZ, 0x1, P0 ;  /* 0x00000001ff127807 */ /* 0x000fc80000000000 */
[----:B------:R-:W-:Y:S01]  /*12e0*/  IADD3 R0, PT, PT, R0, -R9, -R18 ;  /* 0x8000000900007210 */ /* 0x000fe20007ffe812 */
[----:B0-----:R-:W0:Y:S02]  /*12f0*/  MUFU.RCP R8, R8 ;  /* 0x0000000800087308 */ /* 0x001e240000001000 */
[----:B0-----:R-:W-:-:S06]  /*1300*/  VIADD R6, R8, 0xffffffe ;  /* 0x0ffffffe08067836 */ /* 0x001fcc0000000000 */
[----:B------:R0:W1:Y:S02]  /*1310*/  F2I.FTZ.U32.TRUNC.NTZ R7, R6 ;  /* 0x0000000600077305 */ /* 0x000064000021f000 */
[----:B0-----:R-:W-:Y:S01]  /*1320*/  MOV R6, RZ ;  /* 0x000000ff00067202 */ /* 0x001fe20000000f00 */
[----:B-1----:R-:W-:-:S04]  /*1330*/  IMAD R11, R11, R7, RZ ;  /* 0x000000070b0b7224 */ /* 0x002fc800078e02ff */
[----:B------:R-:W-:-:S06]  /*1340*/  IMAD.HI.U32 R7, R7, R11, R6 ;  /* 0x0000000b07077227 */ /* 0x000fcc00078e0006 */
[----:B------:R-:W-:-:S04]  /*1350*/  IMAD.HI.U32 R7, R7, R0, RZ ;  /* 0x0000000007077227 */ /* 0x000fc800078e00ff */
[----:B------:R-:W-:-:S04]  /*1360*/  IMAD.MOV R6, RZ, RZ, -R7 ;  /* 0x000000ffff067224 */ /* 0x000fc800078e0a07 */
[----:B------:R-:W-:Y:S02]  /*1370*/  IMAD R0, R5, R6, R0 ;  /* 0x0000000605007224 */ /* 0x000fe400078e0200 */
[----:B------:R-:W-:-:S03]  /*1380*/  VIADD R6, R24, 0xffffffff ;  /* 0xffffffff18067836 */ /* 0x000fc60000000000 */
[----:B------:R-:W-:-:S13]  /*1390*/  ISETP.GE.U32.AND P0, PT, R0, R5, PT ;  /* 0x000000050000720c */ /* 0x000fda0003f06070 */
[----:B------:R-:W-:Y:S02]  /*13a0*/  @P0 IMAD.IADD R0, R0, 0x1, -R5 ;  /* 0x0000000100000824 */ /* 0x000fe400078e0a05 */
[----:B------:R-:W-:-:S03]  /*13b0*/  @P0 VIADD R7, R7, 0x1 ;  /* 0x0000000107070836 */ /* 0x000fc60000000000 */
[----:B------:R-:W-:-:S13]  /*13c0*/  ISETP.GE.U32.AND P1, PT, R0, R5, PT ;  /* 0x000000050000720c */ /* 0x000fda0003f26070 */
[----:B------:R-:W-:Y:S02]  /*13d0*/  @P1 IADD3 R7, PT, PT, R7, 0x1, RZ ;  /* 0x0000000107071810 */ /* 0x000fe40007ffe0ff */
[----:B------:R-:W-:-:S05]  /*13e0*/  @!P2 LOP3.LUT R7, RZ, R5, RZ, 0x33, !PT ;  /* 0x00000005ff07a212 */ /* 0x000fca00078e33ff */
[----:B------:R-:W-:Y:S02]  /*13f0*/  IMAD.IADD R18, R18, 0x1, R7 ;  /* 0x0000000112127824 */ /* 0x000fe400078e0207 */
[----:B------:R-:W-:-:S03]  /*1400*/  IMAD.MOV.U32 R7, RZ, RZ, R4 ;  /* 0x000000ffff077224 */ /* 0x000fc600078e0004 */
[----:B------:R-:W-:-:S04]  /*1410*/  LOP3.LUT R0, R18, 0x3, RZ, 0xc0, !PT ;  /* 0x0000000312007812 */ /* 0x000fc800078ec0ff */
[----:B------:R-:W-:-:S13]  /*1420*/  ISETP.NE.AND P0, PT, R0, 0x3, PT ;  /* 0x000000030000780c */ /* 0x000fda0003f05270 */
[----:B------:R-:W-:Y:S05]  /*1430*/  @!P0 BRA `(.L_x_317) ;  /* 0x00000004005c8947 */ /* 0x000fea0003800000 */
[----:B------:R-:W-:Y:S01]  /*1440*/  IADD3 R17, PT, PT, R18, 0x1, RZ ;  /* 0x0000000112117810 */ /* 0x000fe20007ffe0ff */
[----:B------:R-:W-:Y:S02]  /*1450*/  IMAD.MOV.U32 R16, RZ, RZ, RZ ;  /* 0x000000ffff107224 */ /* 0x000fe400078e00ff */
[----:B------:R-:W-:Y:S01]  /*1460*/  IMAD.MOV.U32 R7, RZ, RZ, R4 ;  /* 0x000000ffff077224 */ /* 0x000fe200078e0004 */
[----:B------:R-:W-:-:S07]  /*1470*/  LOP3.LUT R17, R17, 0x3, RZ, 0xc0, !PT ;  /* 0x0000000311117812 */ /* 0x000fce00078ec0ff */
.L_x_320:
[----:B0-----:R-:W0:Y:S01]  /*1480*/  LDC R0, c[0x0][0x3a0] ;  /* 0x0000e800ff007b82 */ /* 0x001e220000000800 */
[----:B------:R-:W-:Y:S01]  /*1490*/  IMAD R13, R7, UR5, RZ ;  /* 0x00000005070d7c24 */ /* 0x000fe2000f8e02ff */
[----:B------:R-:W-:Y:S01]  /*14a0*/  BSSY.RECONVERGENT B3, `(.L_x_318) ;  /* 0x000004c000037945 */ /* 0x000fe20003800200 */
[----:B------:R-:W-:-:S03]  /*14b0*/  VIADD R16, R16, 0x1 ;  /* 0x0000000110107836 */ /* 0x000fc60000000000 */
[----:B------:R-:W-:Y:S02]  /*14c0*/  IADD3 R11, PT, PT, R6, UR5, R13 ;  /* 0x00000005060b7c10 */ /* 0x000fe4000fffe00d */
[----:B------:R-:W-:Y:S02]  /*14d0*/  IABS R19, R13 ;  /* 0x0000000d00137213 */ /* 0x000fe40000000000 */
[----:B------:R-:W-:Y:S02]  /*14e0*/  IABS R14, R11 ;  /* 0x0000000b000e7213 */ /* 0x000fe40000000000 */
[-C--:B0-----:R-:W-:Y:S02]  /*14f0*/  IABS R10, R0.reuse ;  /* 0x00000000000a7213 */ /* 0x081fe40000000000 */
[-C--:B------:R-:W-:Y:S02]  /*1500*/  LOP3.LUT R11, R11, R0.reuse, RZ, 0x3c, !PT ;  /* 0x000000000b0b7212 */ /* 0x080fe400078e3cff */
[----:B------:R-:W0:Y:S01]  /*1510*/  I2F.RP R12, R10 ;  /* 0x0000000a000c7306 */ /* 0x000e220000209400 */
[----:B------:R-:W-:-:S02]  /*1520*/  LOP3.LUT R13, R13, R0, RZ, 0x3c, !PT ;  /* 0x000000000d0d7212 */ /* 0x000fc400078e3cff */
[----:B------:R-:W-:Y:S02]  /*1530*/  ISETP.GE.AND P3, PT, R11, RZ, PT ;  /* 0x000000ff0b00720c */ /* 0x000fe40003f66270 */
[----:B------:R-:W-:-:S03]  /*1540*/  ISETP.GE.AND P5, PT, R13, RZ, PT ;  /* 0x000000ff0d00720c */ /* 0x000fc60003fa6270 */
[----:B0-----:R-:W0:Y:S02]  /*1550*/  MUFU.RCP R12, R12 ;  /* 0x0000000c000c7308 */ /* 0x001e240000001000 */
[----:B0-----:R-:W-:-:S06]  /*1560*/  VIADD R8, R12, 0xffffffe ;  /* 0x0ffffffe0c087836 */ /* 0x001fcc0000000000 */
[----:B------:R0:W1:Y:S02]  /*1570*/  F2I.FTZ.U32.TRUNC.NTZ R9, R8 ;  /* 0x0000000800097305 */ /* 0x000064000021f000 */
[----:B0-----:R-:W-:Y:S01]  /*1580*/  IMAD.MOV.U32 R8, RZ, RZ, RZ ;  /* 0x000000ffff087224 */ /* 0x001fe200078e00ff */
[----:B-1----:R-:W-:-:S05]  /*1590*/  IADD3 R15, PT, PT, RZ, -R9, RZ ;  /* 0x80000009ff0f7210 */ /* 0x002fca0007ffe0ff */
[----:B------:R-:W-:-:S04]  /*15a0*/  IMAD R15, R15, R10, RZ ;  /* 0x0000000a0f0f7224 */ /* 0x000fc800078e02ff */
[----:B------:R-:W-:-:S04]  /*15b0*/  IMAD.HI.U32 R12, R9, R15, R8 ;  /* 0x0000000f090c7227 */ /* 0x000fc800078e0008 */
[----:B------:R-:W-:Y:S02]  /*15c0*/  IMAD.MOV.U32 R15, RZ, RZ, R14 ;  /* 0x000000ffff0f7224 */ /* 0x000fe400078e000e */
        /* <DEDUP_REMOVED lines=8> */
[--C-:B------:R-:W-:Y:S01]  /*1650*/  @!P4 IMAD.IADD R19, R19, 0x1, -R10.reuse ;  /* 0x000000011313c824 */ /* 0x100fe200078e0a0a */
[----:B------:R-:W-:Y:S01]  /*1660*/  @!P4 IADD3 R8, PT, PT, R8, 0x1, RZ ;  /* 0x000000010808c810 */ /* 0x000fe20007ffe0ff */
[----:B------:R-:W-:Y:S02]  /*1670*/  @!P2 IMAD.IADD R15, R15, 0x1, -R10 ;  /* 0x000000010f0fa824 */ /* 0x000fe400078e0a0a */
[----:B------:R-:W-:Y:S01]  /*1680*/  @!P2 VIADD R9, R9, 0x1 ;  /* 0x000000010909a836 */ /* 0x000fe20000000000 */
[-C--:B------:R-:W-:Y:S02]  /*1690*/  ISETP.GE.U32.AND P1, PT, R19, R10.reuse, PT ;  /* 0x0000000a1300720c */ /* 0x080fe40003f26070 */
[----:B------:R-:W-:-:S11]  /*16a0*/  ISETP.GE.U32.AND P0, PT, R15, R10, PT ;  /* 0x0000000a0f00720c */ /* 0x000fd60003f06070 */
[----:B------:R-:W-:Y:S01]  /*16b0*/  @P1 VIADD R8, R8, 0x1 ;  /* 0x0000000108081836 */ /* 0x000fe20000000000 */
[----:B------:R-:W-:Y:S01]  /*16c0*/  ISETP.NE.AND P1, PT, R16, R17, PT ;  /* 0x000000111000720c */ /* 0x000fe20003f25270 */
[----:B------:R-:W-:Y:S01]  /*16d0*/  @P0 VIADD R9, R9, 0x1 ;  /* 0x0000000109090836 */ /* 0x000fe20000000000 */
[----:B------:R-:W-:Y:S02]  /*16e0*/  ISETP.NE.AND P0, PT, R0, RZ, PT ;  /* 0x000000ff0000720c */ /* 0x000fe40003f05270 */
[----:B------:R-:W-:Y:S01]  /*16f0*/  LOP3.LUT R0, RZ, R0, RZ, 0x33, !PT ;  /* 0x00000000ff007212 */ /* 0x000fe200078e33ff */
[----:B------:R-:W-:Y:S01]  /*1700*/  @!P3 IMAD.MOV R9, RZ, RZ, -R9 ;  /* 0x000000ffff09b224 */ /* 0x000fe200078e0a09 */
[----:B------:R-:W-:-:S04]  /*1710*/  @!P5 IADD3 R8, PT, PT, -R8, RZ, RZ ;  /* 0x000000ff0808d210 */ /* 0x000fc80007ffe1ff */
[C---:B------:R-:W-:Y:S02]  /*1720*/  SEL R9, R0.reuse, R9, !P0 ;  /* 0x0000000900097207 */ /* 0x040fe40004000000 */
[----:B------:R-:W-:-:S05]  /*1730*/  SEL R0, R0, R8, !P0 ;  /* 0x0000000800007207 */ /* 0x000fca0004000000 */
[----:B------:R-:W-:-:S04]  /*1740*/  IMAD.IADD R0, R9, 0x1, -R0 ;  /* 0x0000000109007824 */ /* 0x000fc800078e0a00 */
[----:B------:R-:W0:Y:S02]  /*1750*/  I2F.F64 R8, R0 ;  /* 0x0000000000087312 */ /* 0x000e240000201c00 */
[----:B0-----:R-:W-:-:S05]  /*1760*/  VIADD R10, R9, 0x300402 ;  /* 0x00300402090a7836 */ /* 0x001fca0000000000 */
[----:B------:R-:W-:Y:S01]  /*1770*/  FSETP.GEU.AND P0, PT, |R10|, 5.8789094863358348022e-39, PT ;  /* 0x004004020a00780b */ /* 0x000fe20003f0e200 */
[----:B------:R-:W0:-:S15]  /*1780*/  MUFU.RCP64H R11, R9 ;  /* 0x00000009000b7308 */ /* 0x000e1e0000001800 */
[----:B------:R-:W-:-:S15]  /*1790*/  NOP ;  /* 0x0000000000007918 */ /* 0x000fde0000000000 */
[----:B------:R-:W-:-:S15]  /*17a0*/  NOP ;  /* 0x0000000000007918 */ /* 0x000fde0000000000 */
[----:B------:R-:W-:-:S11]  /*17b0*/  NOP ;  /* 0x0000000000007918 */ /* 0x000fd60000000000 */
        /* <DEDUP_REMOVED lines=20> */
[----:B0-----:R0:W1:Y:S02]  /*1900*/  DFMA R14, R12, R14, R12 ;  /* 0x0000000e0c0e722b */ /* 0x001064000000000c */
[----:B01----:R-:W-:Y:S05]  /*1910*/  @P0 BRA `(.L_x_319) ;  /* 0x0000000000100947 */ /* 0x003fea0003800000 */
[----:B------:R-:W-:Y:S02]  /*1920*/  LOP3.LUT R12, R9, 0x7fffffff, RZ, 0xc0, !PT ;  /* 0x7fffffff090c7812 */ /* 0x000fe400078ec0ff */
[----:B------:R-:W-:Y:S02]  /*1930*/  MOV R0, 0x1960 ;  /* 0x0000196000007802 */ /* 0x000fe40000000f00 */
[----:B------:R-:W-:-:S07]  /*1940*/  IADD3 R12, PT, PT, R12, -0x100000, RZ ;  /* 0xfff000000c0c7810 */ /* 0x000fce0007ffe0ff */
[----:B------:R-:W-:Y:S05]  /*1950*/  CALL.REL.NOINC `($__internal_10_$__cuda_sm20_dblrcp_rn_slowpath_v3) ;  /* 0x00000044006c7944 */ /* 0x000fea0003c00000 */
.L_x_319:
[----:B------:R-:W-:Y:S05]  /*1960*/  BSYNC.RECONVERGENT B3 ;  /* 0x0000000000037941 */ /* 0x000fea0003800200 */
.L_x_318:
[----:B------:R-:W-:Y:S02]  /*1970*/  IMAD R9, R7, 0x8, R25 ;  /* 0x0000000807097824 */ /* 0x000fe400078e0219 */
[----:B------:R-:W-:-:S03]  /*1980*/  IMAD.IADD R7, R5, 0x1, R7 ;  /* 0x0000000105077824 */ /* 0x000fc600078e0207 */
[----:B------:R0:W-:Y:S01]  /*1990*/  STS.64 [R9], R14 ;  /* 0x0000000e09007388 */ /* 0x0001e20000000a00 */
[----:B------:R-:W-:Y:S05]  /*19a0*/  @P1 BRA `(.L_x_320) ;  /* 0xfffffff800b41947 */ /* 0x000fea000383ffff */
.L_x_317:
[----:B------:R-:W-:Y:S05]  /*19b0*/  BSYNC.RECONVERGENT B2 ;  /* 0x0000000000027941 */ /* 0x000fea0003800200 */
.L_x_316:
[----:B------:R-:W-:-:S13]  /*19c0*/  ISETP.GE.U32.AND P0, PT, R18, 0x3, PT ;  /* 0x000000031200780c */ /* 0x000fda0003f06070 */
[----:B------:R-:W-:Y:S05]  /*19d0*/  @!P0 BRA `(.L_x_315) ;  /* 0x0000001400448947 */ /* 0x000fea0003800000 */
.L_x_329:
[----:B------:R-:W1:Y:S01]  /*19e0*/  LDC R0, c[0x0][0x3a0] ;  /* 0x0000e800ff007b82 */ /* 0x000e620000000800 */
[----:B------:R-:W-:Y:S01]  /*19f0*/  IMAD R13, R7, UR8, RZ ;  /* 0x00000008070d7c24 */ /* 0x000fe2000f8e02ff */
[----:B------:R-:W-:Y:S04]  /*1a00*/  BSSY.RECONVERGENT B2, `(.L_x_321) ;  /* 0x0000050000027945 */ /* 0x000fe80003800200 */
[----:B------:R-:W-:Y:S02]  /*1a10*/  IADD3 R11, PT, PT, R6, UR8, R13 ;  /* 0x00000008060b7c10 */ /* 0x000fe4000fffe00d */
[----:B------:R-:W-:Y:S02]  /*1a20*/  IABS R16, R13 ;  /* 0x0000000d00107213 */ /* 0x000fe40000000000 */
[----:B0-----:R-:W-:-:S02]  /*1a30*/  IABS R14, R11 ;  /* 0x0000000b000e7213 */ /* 0x001fc40000000000 */
[-C--:B-1----:R-:W-:Y:S02]  /*1a40*/  IABS R10, R0.reuse ;  /* 0x00000000000a7213 */ /* 0x082fe40000000000 */
[-C--:B------:R-:W-:Y:S02]  /*1a50*/  LOP3.LUT R13, R13, R0.reuse, RZ, 0x3c, !PT ;  /* 0x000000000d0d7212 */ /* 0x080fe400078e3cff */
[----:B------:R-:W0:Y:S01]  /*1a60*/  I2F.RP R12, R10 ;  /* 0x0000000a000c7306 */ /* 0x000e220000209400 */
[-C--:B------:R-:W-:Y:S02]  /*1a70*/  LOP3.LUT R11, R11, R0.reuse, RZ, 0x3c, !PT ;  /* 0x000000000b0b7212 */ /* 0x080fe400078e3cff */
[----:B------:R-:W-:Y:S02]  /*1a80*/  ISETP.GE.AND P5, PT, R13, RZ, PT ;  /* 0x000000ff0d00720c */ /* 0x000fe40003fa6270 */
[----:B------:R-:W-:Y:S02]  /*1a90*/  ISETP.GE.AND P3, PT, R11, RZ, PT ;  /* 0x000000ff0b00720c */ /* 0x000fe40003f66270 */
[----:B------:R-:W-:Y:S01]  /*1aa0*/  LOP3.LUT R11, RZ, R0, RZ, 0x33, !PT ;  /* 0x00000000ff0b7212 */ /* 0x000fe200078e33ff */
        /* <DEDUP_REMOVED lines=8> */
[----:B------:R-:W-:Y:S02]  /*1b30*/  IMAD.MOV.U32 R15, RZ, RZ, R16 ;  /* 0x000000ffff0f7224 */ /* 0x000fe400078e0010 */
[----:B------:R-:W-:-:S04]  /*1b40*/  IMAD.HI.U32 R8, R12, R9, RZ ;  /* 0x000000090c087227 */ /* 0x000fc800078e00ff */
[----:B------:R-:W-:Y:S01]  /*1b50*/  IMAD.HI.U32 R12, R12, R15, RZ ;  /* 0x0000000f0c0c7227 */ /* 0x000fe200078e00ff */
[----:B------:R-:W-:-:S03]  /*1b60*/  IADD3 R14, PT, PT, -R8, RZ, RZ ;  /* 0x000000ff080e7210 */ /* 0x000fc60007ffe1ff */
[----:B------:R-:W-:Y:S02]  /*1b70*/  IMAD.MOV R16, RZ, RZ, -R12 ;  /* 0x000000ffff107224 */ /* 0x000fe400078e0a0c */
[C---:B------:R-:W-:Y:S02]  /*1b80*/  IMAD R9, R10.reuse, R14, R9 ;  /* 0x0000000e0a097224 */ /* 0x040fe400078e0209 */
[C---:B------:R-:W-:Y:S01]  /*1b90*/  IMAD R15, R10.reuse, R16, R15 ;  /* 0x000000100a0f7224 */ /* 0x040fe200078e020f */
[----:B------:R-:W-:Y:S02]  /*1ba0*/  IADD3 R16, PT, PT, R5, R7, RZ ;  /* 0x0000000705107210 */ /* 0x000fe40007ffe0ff */
        /* <DEDUP_REMOVED lines=9> */
[----:B------:R-:W-:Y:S01]  /*1c40*/  ISETP.NE.AND P0, PT, R0, RZ, PT ;  /* 0x000000ff0000720c */ /* 0x000fe20003f05270 */
[----:B------:R-:W-:-:S03]  /*1c50*/  @P1 VIADD R12, R12, 0x1 ;  /* 0x000000010c0c1836 */ /* 0x000fc60000000000 */
[----:B------:R-:W-:Y:S01]  /*1c60*/  @!P3 IADD3 R8, PT, PT, -R8, RZ, RZ ;  /* 0x000000ff0808b210 */ /* 0x000fe20007ffe1ff */
[----:B------:R-:W-:-:S03]  /*1c70*/  @!P5 IMAD.MOV R12, RZ, RZ, -R12 ;  /* 0x000000ffff0cd224 */ /* 0x000fc600078e0a0c */
[C---:B------:R-:W-:Y:S02]  /*1c80*/  SEL R9, R11.reuse, R8, !P0 ;  /* 0x000000080b097207 */ /* 0x040fe40004000000 */
[----:B------:R-:W-:-:S05]  /*1c90*/  SEL R12, R11, R12, !P0 ;  /* 0x0000000c0b0c7207 */ /* 0x000fca0004000000 */
[----:B------:R-:W-:-:S06]  /*1ca0*/  IMAD.IADD R10, R9, 0x1, -R12 ;  /* 0x00000001090a7824 */ /* 0x000fcc00078e0a0c */
        /* <DEDUP_REMOVED lines=29> */
[----:B------:R-:W-:Y:S01]  /*1e80*/  LOP3.LUT R12, R11, 0x7fffffff, RZ, 0xc0, !PT ;  /* 0x7fffffff0b0c7812 */ /* 0x000fe200078ec0ff */
[----:B------:R-:W-:Y:S01]  /*1e90*/  IMAD.MOV.U32 R8, RZ, RZ, R10 ;  /* 0x000000ffff087224 */ /* 0x000fe200078e000a */
[----:B------:R-:W-:Y:S01]  /*1ea0*/  MOV R0, 0x1ee0 ;  /* 0x00001ee000007802 */ /* 0x000fe20000000f00 */
[----:B------:R-:W-:Y:S02]  /*1eb0*/  IMAD.MOV.U32 R9, RZ, RZ, R11 ;  /* 0x000000ffff097224 */ /* 0x000fe400078e000b */
[----:B------:R-:W-:-:S07]  /*1ec0*/  VIADD R12, R12, 0xfff00000 ;  /* 0xfff000000c0c7836 */ /* 0x000fce0000000000 */
[----:B------:R-:W-:Y:S05]  /*1ed0*/  CALL.REL.NOINC `($__internal_10_$__cuda_sm20_dblrcp_rn_slowpath_v3) ;  /* 0x00000040000c7944 */ /* 0x000fea0003c00000 */
[----:B------:R-:W-:Y:S01]  /*1ee0*/  MOV R8, R14 ;  /* 0x0000000e00087202 */ /* 0x000fe20000000f00 */
[----:B------:R-:W-:-:S07]  /*1ef0*/  IMAD.MOV.U32 R9, RZ, RZ, R15 ;  /* 0x000000ffff097224 */ /* 0x000fce00078e000f */
.L_x_322:
[----:B------:R-:W-:Y:S05]  /*1f00*/  BSYNC.RECONVERGENT B2 ;  /* 0x0000000000027941 */ /* 0x000fea0003800200 */
.L_x_321:
[----:B------:R-:W0:Y:S01]  /*1f10*/  LDC R0, c[0x0][0x3a0] ;  /* 0x0000e800ff007b82 */ /* 0x000e220000000800 */
[----:B------:R-:W-:Y:S01]  /*1f20*/  IMAD R15, R16, UR8, RZ ;  /* 0x00000008100f7c24 */ /* 0x000fe2000f8e02ff */
[----:B------:R-:W-:Y:S04]  /*1f30*/  BSSY.RECONVERGENT B2, `(.L_x_323) ;  /* 0x0000050000027945 */ /* 0x000fe80003800200 */
[----:B------:R-:W-:Y:S02]  /*1f40*/  IADD3 R13, PT, PT, R6, UR8, R15 ;  /* 0x00000008060d7c10 */ /* 0x000fe4000fffe00f */
[----:B------:R-:W-:Y:S02]  /*1f50*/  IABS R19, R15 ;  /* 0x0000000f00137213 */ /* 0x000fe40000000000 */
[----:B------:R-:W-:-:S02]  /*1f60*/  IABS R18, R13 ;  /* 0x0000000d00127213 */ /* 0x000fc40000000000 */
[-C--:B0-----:R-:W-:Y:S02]  /*1f70*/  IABS R12, R0.reuse ;  /* 0x00000000000c7213 */ /* 0x081fe40000000000 */
[-C--:B------:R-:W-:Y:S02]  /*1f80*/  LOP3.LUT R15, R15, R0.reuse, RZ, 0x3c, !PT ;  /* 0x000000000f0f7212 */ /* 0x080fe400078e3cff */
[----:B------:R-:W0:Y:S01]  /*1f90*/  I2F.RP R14, R12 ;  /* 0x0000000c000e7306 */ /* 0x000e220000209400 */
[----:B------:R-:W-:Y:S02]  /*1fa0*/  LOP3.LUT R13, R13, R0, RZ, 0x3c, !PT ;  /* 0x000000000d0d7212 */ /* 0x000fe400078e3cff */
[----:B------:R-:W-:Y:S02]  /*1fb0*/  ISETP.GE.AND P5, PT, R15, RZ, PT ;  /* 0x000000ff0f00720c */ /* 0x000fe40003fa6270 */
        /* <DEDUP_REMOVED lines=21> */
[----:B------:R-:W-:Y:S02]  /*2110*/  @!P4 VIADD R10, R10, 0x1 ;  /* 0x000000010a0ac836 */ /* 0x000fe40000000000 */
[----:B------:R-:W-:Y:S01]  /*2120*/  IMAD R17, R7, 0x8, R25 ;  /* 0x0000000807117824 */ /* 0x000fe200078e0219 */
[----:B------:R-:W-:-:S04]  /*2130*/  ISETP.GE.U32.AND P1, PT, R19, R12, PT ;  /* 0x0000000c1300720c */ /* 0x000fc80003f26070 */
[----:B------:R0:W-:Y:S05]  /*2140*/  STS.64 [R17], R8 ;  /* 0x0000000811007388 */ /* 0x0001ea0000000a00 */
[----:B------:R-:W-:Y:S02]  /*2150*/  @P0 IADD3 R11, PT, PT, R11, 0x1, RZ ;  /* 0x000000010b0b0810 */ /* 0x000fe40007ffe0ff */
[----:B------:R-:W-:Y:S02]  /*2160*/  ISETP.NE.AND P0, PT, R0, RZ, PT ;  /* 0x000000ff0000720c */ /* 0x000fe40003f05270 */
[----:B------:R-:W-:Y:S01]  /*2170*/  @P1 VIADD R10, R10, 0x1 ;  /* 0x000000010a0a1836 */ /* 0x000fe20000000000 */
[----:B------:R-:W-:Y:S01]  /*2180*/  LOP3.LUT R0, RZ, R0, RZ, 0x33, !PT ;  /* 0x00000000ff007212 */ /* 0x000fe200078e33ff */
[----:B------:R-:W-:-:S02]  /*2190*/  @!P3 IMAD.MOV R11, RZ, RZ, -R11 ;  /* 0x000000ffff0bb224 */ /* 0x000fc400078e0a0b */
[----:B------:R-:W-:-:S03]  /*21a0*/  @!P5 IMAD.MOV R10, RZ, RZ, -R10 ;  /* 0x000000ffff0ad224 */ /* 0x000fc600078e0a0a */
[C---:B------:R-:W-:Y:S02]  /*21b0*/  SEL R11, R0.reuse, R11, !P0 ;  /* 0x0000000b000b7207 */ /* 0x040fe40004000000 */
[----:B------:R-:W-:-:S04]  /*21c0*/  SEL R10, R0, R10, !P0 ;  /* 0x0000000a000a7207 */ /* 0x000fc80004000000 */
[----:B------:R-:W-:-:S06]  /*21d0*/  IADD3 R10, PT, PT, R11, -R10, RZ ;  /* 0x8000000a0b0a7210 */ /* 0x000fcc0007ffe0ff */
[----:B------:R-:W1:Y:S02]  /*21e0*/  I2F.F64 R10, R10 ;  /* 0x0000000a000a7312 */ /* 0x000e640000201c00 */
[----:B-1----:R-:W-:-:S05]  /*21f0*/  VIADD R12, R11, 0x300402 ;  /* 0x003004020b0c7836 */ /* 0x002fca0000000000 */
[----:B------:R-:W-:Y:S01]  /*2200*/  FSETP.GEU.AND P0, PT, |R12|, 5.8789094863358348022e-39, PT ;  /* 0x004004020c00780b */ /* 0x000fe20003f0e200 */
[----:B------:R-:W1:-:S15]  /*2210*/  MUFU.RCP64H R13, R11 ;  /* 0x0000000b000d7308 */ /* 0x000e5e0000001800 */
[----:B------:R-:W-:-:S15]  /*2220*/  NOP ;  /* 0x0000000000007918 */ /* 0x000fde0000000000 */
[----:B------:R-:W-:-:S15]  /*2230*/  NOP ;  /* 0x0000000000007918 */ /* 0x000fde0000000000 */
[----:B------:R-:W-:-:S11]  /*2240*/  NOP ;  /* 0x0000000000007918 */ /* 0x000fd60000000000 */
[----:B-1----:R-:W1:-:S15]  /*2250*/  DFMA R14, -R10, R12, 1 ;  /* 0x3ff000000a0e742b */ /* 0x002e5e000000010c */
[----:B------:R-:W-:-:S15]  /*2260*/  NOP ;  /* 0x0000000000007918 */ /* 0x000fde0000000000 */
[----:B------:R-:W-:-:S15]  /*2270*/  NOP ;  /* 0x0000000000007918 */ /* 0x000fde0000000000 */
[----:B------:R-:W-:-:S15]  /*2280*/  NOP ;  /* 0x0000000000007918 */ /* 0x000fde0000000000 */
[----:B------:R-:W-:-:S04]  /*2290*/  NOP ;  /* 0x0000000000007918 */ /* 0x000fc80000000000 */
[----:B-1----:R-:W1:-:S15]  /*22a0*/  DFMA R14, R14, R14, R14 ;  /* 0x0000000e0e0e722b */ /* 0x002e5e000000000e */
        /* <DEDUP_REMOVED lines=9> */
[----:B-1----:R-:W0:-:S15]  /*2340*/  DFMA R18, -R10, R14, 1 ;  /* 0x3ff000000a12742b */ /* 0x002e1e000000010e */
        /* <DEDUP_REMOVED lines=8> */
[----:B------:R-:W-:Y:S02]  /*23d0*/  MOV R9, R11 ;  /* 0x0000000b00097202 */ /* 0x000fe40000000f00 */
[----:B------:R-:W-:Y:S01]  /*23e0*/  MOV R0, 0x2410 ;  /* 0x0000241000007802 */ /* 0x000fe20000000f00 */
[----:B------:R-:W-:-:S07]  /*23f0*/  VIADD R12, R12, 0xfff00000 ;  /* 0xfff000000c0c7836 */ /* 0x000fce0000000000 */
[----:B------:R-:W-:Y:S05]  /*2400*/  CALL.REL.NOINC `($__internal_10_$__cuda_sm20_dblrcp_rn_slowpath_v3) ;  /* 0x0000003800c07944 */ /* 0x000fea0003c00000 */
[----:B------:R-:W-:Y:S02]  /*2410*/  IMAD.MOV.U32 R8, RZ, RZ, R14 ;  /* 0x000000ffff087224 */ /* 0x000fe400078e000e */
[----:B------:R-:W-:-:S07]  /*2420*/  IMAD.MOV.U32 R9, RZ, RZ, R15 ;  /* 0x000000ffff097224 */ /* 0x000fce00078e000f */
.L_x_324:
[----:B------:R-:W-:Y:S05]  /*2430*/  BSYNC.RECONVERGENT B2 ;  /* 0x0000000000027941 */ /* 0x000fea0003800200 */
.L_x_323:
[----:B------:R-:W0:Y:S01]  /*2440*/  LDC R0, c[0x0][0x3a0] ;  /* 0x0000e800ff007b82 */ /* 0x000e220000000800 */
[C---:B------:R-:W-:Y:S01]  /*2450*/  IADD3 R16, PT, PT, R5.reuse, 0x1, R16 ;  /* 0x0000000105107810 */ /* 0x040fe20007ffe010 */
[----:B------:R-:W-:Y:S01]  /*2460*/  BSSY.RECONVERGENT B2, `(.L_x_325) ;  /* 0x0000050000027945 */ /* 0x000fe20003800200 */
[----:B------:R-:W-:-:S05]  /*2470*/  LEA R17, R5, R17, 0x3 ;  /* 0x0000001105117211 */ /* 0x000fca00078e18ff */
[----:B------:R-:W1:Y:S01]  /*2480*/  LDC R13, c[0x0][0x398] ;  /* 0x0000e600ff0d7b82 */ /* 0x000e620000000800 */
[----:B------:R2:W-:Y:S01]  /*2490*/  STS.64 [R17], R8 ;  /* 0x0000000811007388 */ /* 0x0005e20000000a00 */
[----:B0-----:R-:W-:-:S04]  /*24a0*/  IABS R12, R0 ;  /* 0x00000000000c7213 */ /* 0x001fc80000000000 */
[----:B------:R-:W0:Y:S01]  /*24b0*/  I2F.RP R14, R12 ;  /* 0x0000000c000e7306 */ /* 0x000e220000209400 */
[CC--:B-1----:R-:W-:Y:S02]  /*24c0*/  IMAD R15, R16.reuse, R13.reuse, R6 ;  /* 0x0000000d100f7224 */ /* 0x0c2fe400078e0206 */
[----:B------:R-:W-:-:S03]  /*24d0*/  IMAD R13, R16, R13, -R13 ;  /* 0x0000000d100d7224 */ /* 0x000fc600078e0a0d */
[----:B------:R-:W-:Y:S02]  /*24e0*/  IABS R18, R15 ;  /* 0x0000000f00127213 */ /* 0x000fe40000000000 */
[----:B------:R-:W-:Y:S02]  /*24f0*/  IABS R21, R13 ;  /* 0x0000000d00157213 */ /* 0x000fe40000000000 */
[-C--:B------:R-:W-:Y:S01]  /*2500*/  LOP3.LUT R13, R13, R0.reuse, RZ, 0x3c, !PT ;  /* 0x000000000d0d7212 */ /* 0x080fe200078e3cff */
[----:B0-----:R-:W0:Y:S01]  /*2510*/  MUFU.RCP R14, R14 ;  /* 0x0000000e000e7308 */ /* 0x001e220000001000 */
[----:B------:R-:W-:Y:S02]  /*2520*/  LOP3.LUT R15, R15, R0, RZ, 0x3c, !PT ;  /* 0x000000000f0f7212 */ /* 0x000fe400078e3cff */
[----:B------:R-:W-:Y:S02]  /*2530*/  ISETP.GE.AND P5, PT, R13, RZ, PT ;  /* 0x000000ff0d00720c */ /* 0x000fe40003fa6270 */
[----:B------:R-:W-:-:S02]  /*2540*/  ISETP.GE.AND P3, PT, R15, RZ, PT ;  /* 0x000000ff0f00720c */ /* 0x000fc40003f66270 */
[----:B0-----:R-:W-:-:S04]  /*2550*/  IADD3 R10, PT, PT, R14, 0xffffffe, RZ ;  /* 0x0ffffffe0e0a7810 */ /* 0x001fc80007ffe0ff */
        /* <DEDUP_REMOVED lines=19> */
[----:B------:R-:W-:-:S11]  /*2690*/  ISETP.GE.U32.AND P0, PT, R19, R12, PT ;  /* 0x0000000c1300720c */ /* 0x000fd60003f06070 */
[----:B------:R-:W-:Y:S02]  /*26a0*/  @P1 VIADD R10, R10, 0x1 ;  /* 0x000000010a0a1836 */ /* 0x000fe40000000000 */
[----:B------:R-:W-:Y:S01]  /*26b0*/  @P0 VIADD R11, R11, 0x1 ;  /* 0x000000010b0b0836 */ /* 0x000fe20000000000 */
[----:B------:R-:W-:Y:S01]  /*26c0*/  ISETP.NE.AND P0, PT, R0, RZ, PT ;  /* 0x000000ff0000720c */ /* 0x000fe20003f05270 */
[----:B------:R-:W-:Y:S01]  /*26d0*/  @!P5 IMAD.MOV R10, RZ, RZ, -R10 ;  /* 0x000000ffff0ad224 */ /* 0x000fe200078e0a0a */
[----:B------:R-:W-:Y:S02]  /*26e0*/  LOP3.LUT R0, RZ, R0, RZ, 0x33, !PT ;  /* 0x00000000ff007212 */ /* 0x000fe400078e33ff */
[----:B------:R-:W-:Y:S02]  /*26f0*/  @!P3 IADD3 R11, PT, PT, -R11, RZ, RZ ;  /* 0x000000ff0b0bb210 */ /* 0x000fe40007ffe1ff */
        /* <DEDUP_REMOVED lines=30> */
[----:B0-----:R2:W0:Y:S02]  /*28e0*/  DFMA R14, R14, R18, R14 ;  /* 0x000000120e0e722b */ /* 0x001424000000000e */
[----:B0-2---:R-:W-:Y:S05]  /*28f0*/  @P0 BRA `(.L_x_326) ;  /* 0x0000000000180947 */ /* 0x005fea0003800000 */
[----:B------:R-:W-:Y:S01]  /*2900*/  LOP3.LUT R12, R11, 0x7fffffff, RZ, 0xc0, !PT ;  /* 0x7fffffff0b0c7812 */ /* 0x000fe200078ec0ff */
[----:B------:R-:W-:Y:S01]  /*2910*/  IMAD.MOV.U32 R8, RZ, RZ, R10 ;  /* 0x000000ffff087224 */ /* 0x000fe200078e000a */
[----:B------:R-:W-:Y:S01]  /*2920*/  MOV R0, 0x2960 ;  /* 0x0000296000007802 */ /* 0x000fe20000000f00 */
[----:B------:R-:W-:Y:S02]  /*2930*/  IMAD.MOV.U32 R9, RZ, RZ, R11 ;  /* 0x000000ffff097224 */ /* 0x000fe400078e000b */
[----:B------:R-:W-:-:S07]  /*2940*/  VIADD R12, R12, 0xfff00000 ;  /* 0xfff000000c0c7836 */ /* 0x000fce0000000000 */
[----:B------:R-:W-:Y:S05]  /*2950*/  CALL.REL.NOINC `($__internal_10_$__cuda_sm20_dblrcp_rn_slowpath_v3) ;  /* 0x00000034006c7944 */ /* 0x000fea0003c00000 */
.L_x_326:
[----:B------:R-:W-:Y:S05]  /*2960*/  BSYNC.RECONVERGENT B2 ;  /* 0x0000000000027941 */ /* 0x000fea0003800200 */
.L_x_325:
[----:B------:R-:W0:Y:S01]  /*2970*/  LDC R0, c[0x0][0x3a0] ;  /* 0x0000e800ff007b82 */ /* 0x000e220000000800 */
[----:B------:R-:W-:Y:S01]  /*2980*/  IMAD.IADD R11, R5, 0x1, R16 ;  /* 0x00000001050b7824 */ /* 0x000fe200078e0210 */
[----:B------:R-:W-:Y:S06]  /*2990*/  BSSY.RECONVERGENT B2, `(.L_x_327) ;  /* 0x0000050000027945 */ /* 0x000fec0003800200 */
[----:B------:R-:W1:Y:S01]  /*29a0*/  LDC R8, c[0x0][0x398] ;  /* 0x0000e600ff087b82 */ /* 0x000e620000000800 */
[----:B0-----:R-:W-:-:S04]  /*29b0*/  IABS R10, R0 ;  /* 0x00000000000a7213 */ /* 0x001fc80000000000 */
[----:B------:R-:W0:Y:S01]  /*29c0*/  I2F.RP R12, R10 ;  /* 0x0000000a000c7306 */ /* 0x000e220000209400 */
[CC--:B-1----:R-:W-:Y:S02]  /*29d0*/  IMAD R13, R11.reuse, R8.reuse, R6 ;  /* 0x000000080b0d7224 */ /* 0x0c2fe400078e0206 */
[----:B------:R-:W-:Y:S02]  /*29e0*/  IMAD R11, R11, R8, -R8 ;  /* 0x000000080b0b7224 */ /* 0x000fe400078e0a08 */
[----:B------:R-:W-:Y:S01]  /*29f0*/  IMAD.MOV.U32 R8, RZ, RZ, RZ ;  /* 0x000000ffff087224 */ /* 0x000fe200078e00ff */
[----:B------:R-:W-:Y:S02]  /*2a00*/  IABS R16, R13 ;  /* 0x0000000d00107213 */ /* 0x000fe40000000000 */
[----:B------:R-:W-:Y:S02]  /*2a10*/  IABS R21, R11 ;  /* 0x0000000b00157213 */ /* 0x000fe40000000000 */
[-C--:B------:R-:W-:Y:S01]  /*2a20*/  LOP3.LUT R13, R13, R0.reuse, RZ, 0x3c, !PT ;  /* 0x000000000d0d7212 */ /* 0x080fe200078e3cff */
[----:B0-----:R-:W0:Y:S01]  /*2a30*/  MUFU.RCP R12, R12 ;  /* 0x0000000c000c7308 */ /* 0x001e220000001000 */
[----:B------:R-:W-:-:S02]  /*2a40*/  LOP3.LUT R11, R11, R0, RZ, 0x3c, !PT ;  /* 0x000000000b0b7212 */ /* 0x000fc400078e3cff */
[----:B------:R-:W-:Y:S02]  /*2a50*/  ISETP.GE.AND P3, PT, R13, RZ, PT ;  /* 0x000000ff0d00720c */ /* 0x000fe40003f66270 */
[----:B------:R-:W-:Y:S02]  /*2a60*/  ISETP.GE.AND P5, PT, R11, RZ, PT ;  /* 0x000000ff0b00720c */ /* 0x000fe40003fa6270 */
[----:B0-----:R-:W-:-:S06]  /*2a70*/  IADD3 R9, PT, PT, R12, 0xffffffe, RZ ;  /* 0x0ffffffe0c097810 */ /* 0x001fcc0007ffe0ff */
[----:B------:R-:W0:Y:S02]  /*2a80*/  F2I.FTZ.U32.TRUNC.NTZ R9, R9 ;  /* 0x0000000900097305 */ /* 0x000e24000021f000 */
[----:B0-----:R-:W-:-:S04]  /*2a90*/  IMAD.MOV R19, RZ, RZ, -R9 ;  /* 0x000000ffff137224 */ /* 0x001fc800078e0a09 */
[----:B------:R-:W-:-:S04]  /*2aa0*/  IMAD R19, R19, R10, RZ ;  /* 0x0000000a13137224 */ /* 0x000fc800078e02ff */
[----:B------:R-:W-:Y:S01]  /*2ab0*/  IMAD.HI.U32 R8, R9, R19, R8 ;  /* 0x0000001309087227 */ /* 0x000fe200078e0008 */
[----:B------:R-:W-:-:S05]  /*2ac0*/  MOV R19, R16 ;  /* 0x0000001000137202 */ /* 0x000fca0000000f00 */
[----:B------:R-:W-:-:S04]  /*2ad0*/  IMAD.HI.U32 R9, R8, R19, RZ ;  /* 0x0000001308097227 */ /* 0x000fc800078e00ff */
[----:B------:R-:W-:-:S04]  /*2ae0*/  IMAD.HI.U32 R8, R8, R21, RZ ;  /* 0x0000001508087227 */ /* 0x000fc800078e00ff */
[----:B------:R-:W-:Y:S02]  /*2af0*/  IMAD.MOV R12, RZ, RZ, -R9 ;  /* 0x000000ffff0c7224 */ /* 0x000fe400078e0a09 */
[----:B------:R-:W-:Y:S02]  /*2b00*/  IMAD.MOV R16, RZ, RZ, -R8 ;  /* 0x000000ffff107224 */ /* 0x000fe400078e0a08 */
[C---:B------:R-:W-:Y:S02]  /*2b10*/  IMAD R19, R10.reuse, R12, R19 ;  /* 0x0000000c0a137224 */ /* 0x040fe400078e0213 */
[C---:B------:R-:W-:Y:S02]  /*2b20*/  IMAD R21, R10.reuse, R16, R21 ;  /* 0x000000100a157224 */ /* 0x040fe400078e0215 */
[----:B------:R-:W-:Y:S01]  /*2b30*/  IMAD R16, R5, 0x8, R17 ;  /* 0x0000000805107824 */ /* 0x000fe200078e0211 */
[C---:B------:R-:W-:Y:S02]  /*2b40*/  ISETP.GT.U32.AND P2, PT, R10.reuse, R19, PT ;  /* 0x000000130a00720c */ /* 0x040fe40003f44070 */
[----:B------:R-:W-:-:S02]  /*2b50*/  ISETP.GT.U32.AND P4, PT, R10, R21, PT ;  /* 0x000000150a00720c */ /* 0x000fc40003f84070 */
[----:B------:R0:W-:Y:S09]  /*2b60*/  STS.64 [R16], R14 ;  /* 0x0000000e10007388 */ /* 0x0001f20000000a00 */
[----:B------:R-:W-:Y:S02]  /*2b70*/  @!P2 IMAD.IADD R19, R19, 0x1, -R10 ;  /* 0x000000011313a824 */ /* 0x000fe400078e0a0a */
[----:B------:R-:W-:Y:S01]  /*2b80*/  @!P4 IADD3 R21, PT, PT, R21, -R10, RZ ;  /* 0x8000000a1515c210 */ /* 0x000fe20007ffe0ff */
[----:B------:R-:W-:-:S02]  /*2b90*/  @!P4 VIADD R8, R8, 0x1 ;  /* 0x000000010808c836 */ /* 0x000fc40000000000 */
[-C--:B------:R-:W-:Y:S01]  /*2ba0*/  ISETP.GE.U32.AND P0, PT, R19, R10.reuse, PT ;  /* 0x0000000a1300720c */ /* 0x080fe20003f06070 */
[----:B------:R-:W-:Y:S01]  /*2bb0*/  @!P2 VIADD R9, R9, 0x1 ;  /* 0x000000010909a836 */ /* 0x000fe20000000000 */
[----:B------:R-:W-:-:S11]  /*2bc0*/  ISETP.GE.U32.AND P1, PT, R21, R10, PT ;  /* 0x0000000a1500720c */ /* 0x000fd60003f26070 */
[----:B------:R-:W-:Y:S01]  /*2bd0*/  @P0 VIADD R9, R9, 0x1 ;  /* 0x0000000109090836 */ /* 0x000fe20000000000 */
[----:B------:R-:W-:Y:S02]  /*2be0*/  ISETP.NE.AND P0, PT, R0, RZ, PT ;  /* 0x000000ff0000720c */ /* 0x000fe40003f05270 */
[----:B------:R-:W-:Y:S01]  /*2bf0*/  @P1 IADD3 R8, PT, PT, R8, 0x1, RZ ;  /* 0x0000000108081810 */ /* 0x000fe20007ffe0ff */
[----:B------:R-:W-:Y:S01]  /*2c00*/  @!P3 IMAD.MOV R9, RZ, RZ, -R9 ;  /* 0x000000ffff09b224 */ /* 0x000fe200078e0a09 */
[----:B------:R-:W-:-:S03]  /*2c10*/  LOP3.LUT R0, RZ, R0, RZ, 0x33, !PT ;  /* 0x00000000ff007212 */ /* 0x000fc600078e33ff */
[----:B------:R-:W-:Y:S01]  /*2c20*/  @!P5 IMAD.MOV R8, RZ, RZ, -R8 ;  /* 0x000000ffff08d224 */ /* 0x000fe200078e0a08 */
[----:B------:R-:W-:-:S04]  /*2c30*/  SEL R9, R0, R9, !P0 ;  /* 0x0000000900097207 */ /* 0x000fc80004000000 */
[----:B------:R-:W-:-:S05]  /*2c40*/  SEL R8, R0, R8, !P0 ;  /* 0x0000000800087207 */ /* 0x000fca0004000000 */
[----:B------:R-:W-:-:S06]  /*2c50*/  IMAD.IADD R8, R9, 0x1, -R8 ;  /* 0x0000000109087824 */ /* 0x000fcc00078e0a08 */
[----:B------:R-:W1:Y:S02]  /*2c60*/  I2F.F64 R8, R8 ;  /* 0x0000000800087312 */ /* 0x000e640000201c00 */
[----:B-1----:R-:W-:-:S04]  /*2c70*/  IADD3 R10, PT, PT, R9, 0x300402, RZ ;  /* 0x00300402090a7810 */ /* 0x002fc80007ffe0ff */
[----:B------:R-:W-:Y:S01]  /*2c80*/  FSETP.GEU.AND P0, PT, |R10|, 5.8789094863358348022e-39, PT ;  /* 0x004004020a00780b */ /* 0x000fe20003f0e200 */
[----:B------:R-:W1:-:S15]  /*2c90*/  MUFU.RCP64H R11, R9 ;  /* 0x00000009000b7308 */ /* 0x000e5e0000001800 */
[----:B------:R-:W-:-:S15]  /*2ca0*/  NOP ;  /* 0x0000000000007918 */ /* 0x000fde0000000000 */
[----:B------:R-:W-:-:S15]  /*2cb0*/  NOP ;  /* 0x0000000000007918 */ /* 0x000fde0000000000 */
[----:B------:R-:W-:-:S12]  /*2cc0*/  NOP ;  /* 0x0000000000007918 */ /* 0x000fd80000000000 */
        /* <DEDUP_REMOVED lines=15> */
[----:B-1----:R-:W1:-:S15]  /*2dc0*/  DFMA R18, -R8, R12, 1 ;  /* 0x3ff000000812742b */ /* 0x002e5e000000010c */
[----:B------:R-:W-:-:S15]  /*2dd0*/  NOP ;  /* 0x0000000000007918 */ /* 0x000fde0000000000 */
[----:B------:R-:W-:-:S15]  /*2de0*/  NOP ;  /* 0x0000000000007918 */ /* 0x000fde0000000000 */
[----:B------:R-:W-:-:S15]  /*2df0*/  NOP ;  /* 0x0000000000007918 */ /* 0x000fde0000000000 */
[----:B------:R-:W-:-:S04]  /*2e00*/  NOP ;  /* 0x0000000000007918 */ /* 0x000fc80000000000 */
[----:B-1----:R0:W1:Y:S02]  /*2e10*/  DFMA R12, R12, R18, R12 ;  /* 0x000000120c0c722b */ /* 0x002064000000000c */
[----:B01----:R-:W-:Y:S05]  /*2e20*/  @P0 BRA `(.L_x_328) ;  /* 0x0000000000180947 */ /* 0x003fea0003800000 */
[----:B------:R-:W-:Y:S02]  /*2e30*/  LOP3.LUT R12, R9, 0x7fffffff, RZ, 0xc0, !PT ;  /* 0x7fffffff090c7812 */ /* 0x000fe400078ec0ff */
[----:B------:R-:W-:-:S03]  /*2e40*/  MOV R0, 0x2e70 ;  /* 0x00002e7000007802 */ /* 0x000fc60000000f00 */
[----:B------:R-:W-:-:S07]  /*2e50*/  VIADD R12, R12, 0xfff00000 ;  /* 0xfff000000c0c7836 */ /* 0x000fce0000000000 */
[----:B------:R-:W-:Y:S05]  /*2e60*/  CALL.REL.NOINC `($__internal_10_$__cuda_sm20_dblrcp_rn_slowpath_v3) ;  /* 0x0000003000287944 */ /* 0x000fea0003c00000 */
[----:B------:R-:W-:Y:S01]  /*2e70*/  IMAD.MOV.U32 R12, RZ, RZ, R14 ;  /* 0x000000ffff0c7224 */ /* 0x000fe200078e000e */
[----:B------:R-:W-:-:S07]  /*2e80*/  MOV R13, R15 ;  /* 0x0000000f000d7202 */ /* 0x000fce0000000f00 */
.L_x_328:
[----:B------:R-:W-:Y:S05]  /*2e90*/  BSYNC.RECONVERGENT B2 ;  /* 0x0000000000027941 */ /* 0x000fea0003800200 */
.L_x_327:
[C---:B------:R-:W-:Y:S02]  /*2ea0*/  IMAD R9, R5.reuse, 0x8, R16 ;  /* 0x0000000805097824 */ /* 0x040fe400078e0210 */
[----:B------:R-:W-:-:S03]  /*2eb0*/  IMAD R7, R5, 0x4, R7 ;  /* 0x0000000405077824 */ /* 0x000fc600078e0207 */
[----:B------:R1:W-:Y:S02]  /*2ec0*/  STS.64 [R9], R12 ;  /* 0x0000000c09007388 */ /* 0x0003e40000000a00 */
[----:B------:R-:W-:-:S13]  /*2ed0*/  ISETP.GE.AND P0, PT, R7, UR9, PT ;  /* 0x0000000907007c0c */ /* 0x000fda000bf06270 */
[----:B-1----:R-:W-:Y:S05]  /*2ee0*/  @!P0 BRA `(.L_x_329) ;  /* 0xffffffe800bc8947 */ /* 0x002fea000383ffff */
.L_x_315:
[----:B------:R-:W-:Y:S05]  /*2ef0*/  BSYNC.RECONVERGENT B1 ;  /* 0x0000000000017941 */ /* 0x000fea0003800200 */
.L_x_314:
[----:B0-----:R-:W0:Y:S01]  /*2f00*/  LDC R9, c[0x0][0x3a4] ;  /* 0x0000e900ff097b82 */ /* 0x001e220000000800 */
[----:B------:R-:W1:Y:S01]  /*2f10*/  LDCU UR5, c[0x0][0x39c] ;  /* 0x00007380ff0577ac */ /* 0x000e620008000800 */
[----:B------:R-:W-:Y:S01]  /*2f20*/  BSSY.RECONVERGENT B1, `(.L_x_330) ;  /* 0x00001c9000017945 */ /* 0x000fe20003800200 */
[----:B------:R-:W2:Y:S01]  /*2f30*/  LDCU UR8, c[0x0][0x39c] ;  /* 0x00007380ff0877ac */ /* 0x000ea20008000800 */
[----:B------:R-:W3:Y:S01]  /*2f40*/  LDCU UR9, c[0x0][0x3a4] ;  /* 0x00007480ff0977ac */ /* 0x000ee20008000800 */
[----:B0-----:R-:W-:-:S13]  /*2f50*/  ISETP.GE.AND P0, PT, R4, R9, PT ;  /* 0x000000090400720c */ /* 0x001fda0003f06270 */
[----:B-123--:R-:W-:Y:S05]  /*2f60*/  @P0 BRA `(.L_x_331) ;  /* 0x0000001c00100947 */ /* 0x00efea0003800000 */
[----:B------:R-:W0:Y:S01]  /*2f70*/  I2F.U32.RP R10, R5 ;  /* 0x00000005000a7306 */ /* 0x000e220000209000 */
[C---:B------:R-:W-:Y:S01]  /*2f80*/  IMAD.IADD R8, R5.reuse, 0x1, R4 ;  /* 0x0000000105087824 */ /* 0x040fe200078e0204 */
[----:B------:R-:W-:Y:S01]  /*2f90*/  IADD3 R11, PT, PT, RZ, -R5, RZ ;  /* 0x80000005ff0b7210 */ /* 0x000fe20007ffe0ff */
[----:B------:R-:W-:Y:S01]  /*2fa0*/  BSSY.RECONVERGENT B2, `(.L_x_332) ;  /* 0x0000072000027945 */ /* 0x000fe20003800200 */
[----:B------:R-:W-:Y:S02]  /*2fb0*/  ISETP.NE.U32.AND P2, PT, R5, RZ, PT ;  /* 0x000000ff0500720c */ /* 0x000fe40003f45070 */
[CC--:B------:R-:W-:Y:S02]  /*2fc0*/  ISETP.GE.U32.AND P0, PT, R8.reuse, R9.reuse, PT ;  /* 0x000000090800720c */ /* 0x0c0fe40003f06070 */
[----:B------:R-:W-:Y:S02]  /*2fd0*/  VIMNMX.U32 R0, PT, PT, R8, R9, !PT ;  /* 0x0000000908007248 */ /* 0x000fe40007fe0000 */
[----:B------:R-:W-:-:S02]  /*2fe0*/  SEL R17, RZ, 0x1, P0 ;  /* 0x00000001ff117807 */ /* 0x000fc40000000000 */
[----:B------:R-:W-:Y:S02]  /*2ff0*/  IADD3 R20, PT, PT, R9, -0x1, RZ ;  /* 0xffffffff09147810 */ /* 0x000fe40007ffe0ff */
        /* <DEDUP_REMOVED lines=18> */
[----:B------:R-:W-:-:S04]  /*3120*/  LOP3.LUT R0, R17, 0x3, RZ, 0xc0, !PT ;  /* 0x0000000311007812 */ /* 0x000fc800078ec0ff */
[----:B------:R-:W-:-:S13]  /*3130*/  ISETP.NE.AND P0, PT, R0, 0x3, PT ;  /* 0x000000030000780c */ /* 0x000fda0003f05270 */
[----:B------:R-:W-:Y:S05]  /*3140*/  @!P0 BRA `(.L_x_333) ;  /* 0x00000004005c8947 */ /* 0x000fea0003800000 */
[----:B------:R-:W-:Y:S01]  /*3150*/  VIADD R16, R17, 0x1 ;  /* 0x0000000111107836 */ /* 0x000fe20000000000 */
[----:B------:R-:W-:Y:S01]  /*3160*/  MOV R6, R4 ;  /* 0x0000000400067202 */ /* 0x000fe20000000f00 */
[----:B------:R-:W-:-:S03]  /*3170*/  IMAD.MOV.U32 R7, RZ, RZ, RZ ;  /* 0x000000ffff077224 */ /* 0x000fc600078e00ff */
[----:B------:R-:W-:-:S07]  /*3180*/  LOP3.LUT R16, R16, 0x3, RZ, 0xc0, !PT ;  /* 0x0000000310107812 */ /* 0x000fce00078ec0ff */
.L_x_336:
        /* <DEDUP_REMOVED lines=34> */
[----:B------:R-:W-:-:S11]  /*33b0*/  ISETP.GE.U32.AND P1, PT, R19, R10, PT ;  /* 0x0000000a1300720c */ /* 0x000fd60003f26070 */
[----:B------:R-:W-:Y:S01]  /*33c0*/  @P0 VIADD R9, R9, 0x1 ;  /* 0x0000000109090836 */ /* 0x000fe20000000000 */
[----:B------:R-:W-:Y:S02]  /*33d0*/  ISETP.NE.AND P0, PT, R0, RZ, PT ;  /* 0x000000ff0000720c */ /* 0x000fe40003f05270 */
[----:B------:R-:W-:Y:S01]  /*33e0*/  @P1 IADD3 R8, PT, PT, R8, 0x1, RZ ;  /* 0x0000000108081810 */ /* 0x000fe20007ffe0ff */
[----:B------:R-:W-:Y:S01]  /*33f0*/  @!P3 IMAD.MOV R9, RZ, RZ, -R9 ;  /* 0x000000ffff09b224 */ /* 0x000fe200078e0a09 */
[----:B------:R-:W-:Y:S02]  /*3400*/  LOP3.LUT R0, RZ, R0, RZ, 0x33, !PT ;  /* 0x00000000ff007212 */ /* 0x000fe400078e33ff */
[----:B------:R-:W-:Y:S01]  /*3410*/  ISETP.NE.AND P1, PT, R7, R16, PT ;  /* 0x000000100700720c */ /* 0x000fe20003f25270 */
[----:B------:R-:W-:Y:S01]  /*3420*/  @!P5 IMAD.MOV R8, RZ, RZ, -R8 ;  /* 0x000000ffff08d224 */ /* 0x000fe200078e0a08 */
[----:B------:R-:W-:-:S04]  /*3430*/  SEL R9, R0, R9, !P0 ;  /* 0x0000000900097207 */ /* 0x000fc80004000000 */
[----:B------:R-:W-:-:S05]  /*3440*/  SEL R0, R0, R8, !P0 ;  /* 0x0000000800007207 */ /* 0x000fca0004000000 */
[----:B------:R-:W-:-:S04]  /*3450*/  IMAD.IADD R0, R9, 0x1, -R0 ;  /* 0x0000000109007824 */ /* 0x000fc800078e0a00 */
[----:B------:R-:W0:Y:S02]  /*3460*/  I2F.F64 R8, R0 ;  /* 0x0000000000087312 */ /* 0x000e240000201c00 */
[----:B0-----:R-:W-:-:S04]  /*3470*/  IADD3 R10, PT, PT, R9, 0x300402, RZ ;  /* 0x00300402090a7810 */ /* 0x001fc80007ffe0ff */
[----:B------:R-:W-:Y:S01]  /*3480*/  FSETP.GEU.AND P0, PT, |R10|, 5.8789094863358348022e-39, PT ;  /* 0x004004020a00780b */ /* 0x000fe20003f0e200 */
[----:B------:R-:W0:-:S15]  /*3490*/  MUFU.RCP64H R11, R9 ;  /* 0x00000009000b7308 */ /* 0x000e1e0000001800 */
[----:B------:R-:W-:-:S15]  /*34a0*/  NOP ;  /* 0x0000000000007918 */ /* 0x000fde0000000000 */
[----:B------:R-:W-:-:S15]  /*34b0*/  NOP ;  /* 0x0000000000007918 */ /* 0x000fde0000000000 */
[----:B------:R-:W-:-:S12]  /*34c0*/  NOP ;  /* 0x0000000000007918 */ /* 0x000fd80000000000 */
        /* <DEDUP_REMOVED lines=23> */
[----:B------:R-:W-:-:S03]  /*3640*/  MOV R0, 0x3670 ;  /* 0x0000367000007802 */ /* 0x000fc60000000f00 */
[----:B------:R-:W-:-:S07]  /*3650*/  VIADD R12, R12, 0xfff00000 ;  /* 0xfff000000c0c7836 */ /* 0x000fce0000000000 */
[----:B------:R-:W-:Y:S05]  /*3660*/  CALL.REL.NOINC `($__internal_10_$__cuda_sm20_dblrcp_rn_slowpath_v3) ;  /* 0x0000002800287944 */ /* 0x000fea0003c00000 */
.L_x_335:
[----:B------:R-:W-:Y:S05]  /*3670*/  BSYNC.RECONVERGENT B3 ;  /* 0x0000000000037941 */ /* 0x000fea0003800200 */
.L_x_334:
[----:B------:R-:W-:Y:S01]  /*3680*/  IMAD R9, R6, 0x8, R2 ;  /* 0x0000000806097824 */ /* 0x000fe200078e0202 */
[----:B------:R-:W-:-:S04]  /*3690*/  IADD3 R6, PT, PT, R5, R6, RZ ;  /* 0x0000000605067210 */ /* 0x000fc80007ffe0ff */
[----:B------:R0:W-:Y:S01]  /*36a0*/  STS.64 [R9], R14 ;  /* 0x0000000e09007388 */ /* 0x0001e20000000a00 */
[----:B------:R-:W-:Y:S05]  /*36b0*/  @P1 BRA `(.L_x_336) ;  /* 0xfffffff800b41947 */ /* 0x000fea000383ffff */
.L_x_333:
[----:B------:R-:W-:Y:S05]  /*36c0*/  BSYNC.RECONVERGENT B2 ;  /* 0x0000000000027941 */ /* 0x000fea0003800200 */
.L_x_332:
[----:B------:R-:W-:-:S13]  /*36d0*/  ISETP.GE.U32.AND P0, PT, R17, 0x3, PT ;  /* 0x000000031100780c */ /* 0x000fda0003f06070 */
[----:B------:R-:W-:Y:S05]  /*36e0*/  @!P0 BRA `(.L_x_331) ;  /* 0x0000001400308947 */ /* 0x000fea0003800000 */
.L_x_345:
[----:B------:R-:W1:Y:S01]  /*36f0*/  LDC R0, c[0x0][0x3a4] ;  /* 0x0000e900ff007b82 */ /* 0x000e620000000800 */
[----:B------:R-:W-:Y:S01]  /*3700*/  IMAD R13, R6, UR8, RZ ;  /* 0x00000008060d7c24 */ /* 0x000fe2000f8e02ff */
[----:B------:R-:W-:Y:S04]  /*3710*/  BSSY.RECONVERGENT B2, `(.L_x_337) ;  /* 0x000004a000027945 */ /* 0x000fe80003800200 */
[----:B------:R-:W-:Y:S02]  /*3720*/  IADD3 R11, PT, PT, R20, UR8, R13 ;  /* 0x00000008140b7c10 */ /* 0x000fe4000fffe00d */
[----:B0-----:R-:W-:Y:S02]  /*3730*/  IABS R14, R13 ;  /* 0x0000000d000e7213 */ /* 0x001fe40000000000 */
[----:B-1----:R-:W-:-:S02]  /*3740*/  IABS R7, R0 ;  /* 0x0000000000077213 */ /* 0x002fc40000000000 */
[----:B------:R-:W-:Y:S02]  /*3750*/  LOP3.LUT R13, R13, R0, RZ, 0x3c, !PT ;  /* 0x000000000d0d7212 */ /* 0x000fe400078e3cff */
[----:B------:R-:W0:Y:S02]  /*3760*/  I2F.RP R10, R7 ;  /* 0x00000007000a7306 */ /* 0x000e240000209400 */
[----:B------:R-:W-:-:S06]  /*3770*/  ISETP.GE.AND P5, PT, R13, RZ, PT ;  /* 0x000000ff0d00720c */ /* 0x000fcc0003fa6270 */
[----:B0-----:R-:W0:Y:S02]  /*3780*/  MUFU.RCP R10, R10 ;  /* 0x0000000a000a7308 */ /* 0x001e240000001000 */
[----:B0-----:R-:W-:Y:S01]  /*3790*/  VIADD R8, R10, 0xffffffe ;  /* 0x0ffffffe0a087836 */ /* 0x001fe20000000000 */
[----:B------:R-:W-:Y:S02]  /*37a0*/  IABS R10, R11 ;  /* 0x0000000b000a7213 */ /* 0x000fe40000000000 */
[----:B------:R-:W-:-:S03]  /*37b0*/  LOP3.LUT R11, R11, R0, RZ, 0x3c, !PT ;  /* 0x000000000b0b7212 */ /* 0x000fc600078e3cff */
[----:B------:R0:W1:Y:S01]  /*37c0*/  F2I.FTZ.U32.TRUNC.NTZ R9, R8 ;  /* 0x0000000800097305 */ /* 0x000062000021f000 */
[----:B------:R-:W-:Y:S01]  /*37d0*/  ISETP.GE.AND P3, PT, R11, RZ, PT ;  /* 0x000000ff0b00720c */ /* 0x000fe20003f66270 */
[----:B0-----:R-:W-:Y:S02]  /*37e0*/  IMAD.MOV.U32 R8, RZ, RZ, RZ ;  /* 0x000000ffff087224 */ /* 0x001fe400078e00ff */
[----:B-1----:R-:W-:-:S04]  /*37f0*/  IMAD.MOV R12, RZ, RZ, -R9 ;  /* 0x000000ffff0c7224 */ /* 0x002fc800078e0a09 */
        /* <DEDUP_REMOVED lines=15> */
[----:B------:R-:W-:Y:S02]  /*38f0*/  ISETP.GE.U32.AND P1, PT, R12, R7, PT ;  /* 0x000000070c00720c */ /* 0x000fe40003f26070 */
[----:B------:R-:W-:-:S09]  /*3900*/  IADD3 R7, PT, PT, R5, R6, RZ ;  /* 0x0000000605077210 */ /* 0x000fd20007ffe0ff */
[----:B------:R-:W-:Y:S01]  /*3910*/  @P0 VIADD R8, R8, 0x1 ;  /* 0x0000000108080836 */ /* 0x000fe20000000000 */
[----:B------:R-:W-:Y:S01]  /*3920*/  ISETP.NE.AND P0, PT, R0, RZ, PT ;  /* 0x000000ff0000720c */ /* 0x000fe20003f05270 */
[----:B------:R-:W-:Y:S01]  /*3930*/  @P1 VIADD R9, R9, 0x1 ;  /* 0x0000000109091836 */ /* 0x000fe20000000000 */
[----:B------:R-:W-:Y:S02]  /*3940*/  LOP3.LUT R0, RZ, R0, RZ, 0x33, !PT ;  /* 0x00000000ff007212 */ /* 0x000fe400078e33ff */
        /* <DEDUP_REMOVED lines=38> */
.L_x_338:
[----:B------:R-:W-:Y:S05]  /*3bb0*/  BSYNC.RECONVERGENT B2 ;  /* 0x0000000000027941 */ /* 0x000fea0003800200 */
.L_x_337:
        /* <DEDUP_REMOVED lines=15> */
[----:B0-----:R-:W-:Y:S01]  /*3cb0*/  MOV R8, RZ ;  /* 0x000000ff00087202 */ /* 0x001fe20000000f00 */
        /* <DEDUP_REMOVED lines=9> */
[----:B------:R-:W-:Y:S02]  /*3d50*/  IMAD R19, R10, R16, R19 ;  /* 0x000000100a137224 */ /* 0x000fe400078e0213 */
[----:B------:R-:W-:Y:S01]  /*3d60*/  IMAD R16, R6, 0x8, R2 ;  /* 0x0000000806107824 */ /* 0x000fe200078e0202 */
[C---:B------:R-:W-:Y:S02]  /*3d70*/  ISETP.GT.U32.AND P2, PT, R10.reuse, R17, PT ;  /* 0x000000110a00720c */ /* 0x040fe40003f44070 */
[----:B------:R-:W-:-:S02]  /*3d80*/  ISETP.GT.U32.AND P4, PT, R10, R19, PT ;  /* 0x000000130a00720c */ /* 0x000fc40003f84070 */
[----:B------:R0:W-:Y:S09]  /*3d90*/  STS.64 [R16], R14 ;  /* 0x0000000e10007388 */ /* 0x0001f20000000a00 */
[----:B------:R-:W-:Y:S01]  /*3da0*/  @!P2 IADD3 R17, PT, PT, R17, -R10, RZ ;  /* 0x8000000a1111a210 */ /* 0x000fe20007ffe0ff */
[----:B------:R-:W-:-:S02]  /*3db0*/  @!P2 VIADD R9, R9, 0x1 ;  /* 0x000000010909a836 */ /* 0x000fc40000000000 */
[----:B------:R-:W-:Y:S01]  /*3dc0*/  @!P4 IMAD.IADD R19, R19, 0x1, -R10 ;  /* 0x000000011313c824 */ /* 0x000fe200078e0a0a */
[----:B------:R-:W-:Y:S01]  /*3dd0*/  ISETP.GE.U32.AND P0, PT, R17, R10, PT ;  /* 0x0000000a1100720c */ /* 0x000fe20003f06070 */
[----:B------:R-:W-:-:S03]  /*3de0*/  @!P4 VIADD R8, R8, 0x1 ;  /* 0x000000010808c836 */ /* 0x000fc60000000000 */
[----:B------:R-:W-:-:S09]  /*3df0*/  ISETP.GE.U32.AND P1, PT, R19, R10, PT ;  /* 0x0000000a1300720c */ /* 0x000fd20003f26070 */
[----:B------:R-:W-:Y:S02]  /*3e00*/  @P0 IADD3 R9, PT, PT, R9, 0x1, RZ ;  /* 0x0000000109090810 */ /* 0x000fe40007ffe0ff */
[----:B------:R-:W-:Y:S02]  /*3e10*/  ISETP.NE.AND P0, PT, R0, RZ, PT ;  /* 0x000000ff0000720c */ /* 0x000fe40003f05270 */
[----:B------:R-:W-:Y:S01]  /*3e20*/  @P1 VIADD R8, R8, 0x1 ;  /* 0x0000000108081836 */ /* 0x000fe20000000000 */
[----:B------:R-:W-:Y:S01]  /*3e30*/  LOP3.LUT R0, RZ, R0, RZ, 0x33, !PT ;  /* 0x00000000ff007212 */ /* 0x000fe200078e33ff */
[----:B------:R-:W-:Y:S02]  /*3e40*/  @!P3 IMAD.MOV R9, RZ, RZ, -R9 ;  /* 0x000000ffff09b224 */ /* 0x000fe400078e0a09 */
        /* <DEDUP_REMOVED lines=41> */
.L_x_340:
[----:B------:R-:W-:Y:S05]  /*40e0*/  BSYNC.RECONVERGENT B2 ;  /* 0x0000000000027941 */ /* 0x000fea0003800200 */
.L_x_339:
        /* <DEDUP_REMOVED lines=22> */
[----:B------:R-:W-:-:S04]  /*4250*/  IMAD.HI.U32 R10, R11, R17, R10 ;  /* 0x000000110b0a7227 */ /* 0x000fc800078e000a */
[----:B------:R-:W-:-:S04]  /*4260*/  IMAD.MOV.U32 R17, RZ, RZ, R18 ;  /* 0x000000ffff117224 */ /* 0x000fc800078e0012 */
        /* <DEDUP_REMOVED lines=58> */
.L_x_342:
[----:B------:R-:W-:Y:S05]  /*4610*/  BSYNC.RECONVERGENT B2 ;  /* 0x0000000000027941 */ /* 0x000fea0003800200 */
.L_x_341:
        /* <DEDUP_REMOVED lines=8> */
[----:B------:R-:W-:-:S03]  /*46a0*/  IMAD.MOV.U32 R8, RZ, RZ, RZ ;  /* 0x000000ffff087224 */ /* 0x000fc600078e00ff */
[----:B------:R-:W-:Y:S02]  /*46b0*/  IABS R18, R11 ;  /* 0x0000000b00127213 */ /* 0x000fe40000000000 */
[----:B------:R-:W-:Y:S01]  /*46c0*/  LOP3.LUT R11, R11, R0, RZ, 0x3c, !PT ;  /* 0x000000000b0b7212 */ /* 0x000fe200078e3cff */
[----:B0-----:R-:W0:Y:S03]  /*46d0*/  MUFU.RCP R12, R12 ;  /* 0x0000000c000c7308 */ /* 0x001e260000001000 */
[----:B------:R-:W-:Y:S02]  /*46e0*/  ISETP.GE.AND P5, PT, R11, RZ, PT ;  /* 0x000000ff0b00720c */ /* 0x000fe40003fa6270 */
[----:B0-----:R-:W-:-:S06]  /*46f0*/  IADD3 R9, PT, PT, R12, 0xffffffe, RZ ;  /* 0x0ffffffe0c097810 */ /* 0x001fcc0007ffe0ff */
[----:B------:R-:W0:Y:S02]  /*4700*/  F2I.FTZ.U32.TRUNC.NTZ R9, R9 ;  /* 0x0000000900097305 */ /* 0x000e24000021f000 */
[----:B0-----:R-:W-:-:S04]  /*4710*/  IMAD.MOV R17, RZ, RZ, -R9 ;  /* 0x000000ffff117224 */ /* 0x001fc800078e0a09 */
[----:B------:R-:W-:Y:S01]  /*4720*/  IMAD R7, R17, R10, RZ ;  /* 0x0000000a11077224 */ /* 0x000fe200078e02ff */
[----:B------:R-:W-:Y:S02]  /*4730*/  IABS R17, R13 ;  /* 0x0000000d00117213 */ /* 0x000fe40000000000 */
[----:B------:R-:W-:Y:S01]  /*4740*/  LOP3.LUT R13, R13, R0, RZ, 0x3c, !PT ;  /* 0x000000000d0d7212 */ /* 0x000fe200078e3cff */
[----:B------:R-:W-:Y:S01]  /*4750*/  IMAD.HI.U32 R12, R9, R7, R8 ;  /* 0x00000007090c7227 */ /* 0x000fe200078e0008 */
[----:B------:R-:W-:Y:S02]  /*4760*/  MOV R9, R17 ;  /* 0x0000001100097202 */ /* 0x000fe40000000f00 */
[----:B------:R-:W-:Y:S01]  /*4770*/  ISETP.GE.AND P3, PT, R13, RZ, PT ;  /* 0x000000ff0d00720c */ /* 0x000fe20003f66270 */
        /* <DEDUP_REMOVED lines=23> */
[----:B------:R-:W-:Y:S01]  /*48f0*/  IADD3 R8, PT, PT, R8, -R7, RZ ;  /* 0x8000000708087210 */ /* 0x000fe20007ffe0ff */
[----:B------:R-:W-:-:S05]  /*4900*/  IMAD R7, R5, 0x8, R16 ;  /* 0x0000000805077824 */ /* 0x000fca00078e0210 */
[----:B------:R-:W0:Y:S01]  /*4910*/  I2F.F64 R8, R8 ;  /* 0x0000000800087312 */ /* 0x000e220000201c00 */
[----:B------:R1:W-:Y:S01]  /*4920*/  STS.64 [R7], R14 ;  /* 0x0000000e07007388 */ /* 0x0003e20000000a00 */
        /* <DEDUP_REMOVED lines=27> */
[----:B01----:R-:W-:Y:S05]  /*4ae0*/  @P0 BRA `(.L_x_344) ;  /* 0x0000000000180947 */ /* 0x003fea0003800000 */
[----:B------:R-:W-:Y:S02]  /*4af0*/  LOP3.LUT R12, R9, 0x7fffffff, RZ, 0xc0, !PT ;  /* 0x7fffffff090c7812 */ /* 0x000fe400078ec0ff */
[----:B------:R-:W-:-:S03]  /*4b00*/  MOV R0, 0x4b30 ;  /* 0x00004b3000007802 */ /* 0x000fc60000000f00 */
[----:B------:R-:W-:-:S07]  /*4b10*/  VIADD R12, R12, 0xfff00000 ;  /* 0xfff000000c0c7836 */ /* 0x000fce0000000000 */
[----:B------:R-:W-:Y:S05]  /*4b20*/  CALL.REL.NOINC `($__internal_10_$__cuda_sm20_dblrcp_rn_slowpath_v3) ;  /* 0x0000001000f87944 */ /* 0x000fea0003c00000 */
[----:B------:R-:W-:Y:S01]  /*4b30*/  MOV R12, R14 ;  /* 0x0000000e000c7202 */ /* 0x000fe20000000f00 */
[----:B------:R-:W-:-:S07]  /*4b40*/  IMAD.MOV.U32 R13, RZ, RZ, R15 ;  /* 0x000000ffff0d7224 */ /* 0x000fce00078e000f */
.L_x_344:
[----:B------:R-:W-:Y:S05]  /*4b50*/  BSYNC.RECONVERGENT B2 ;  /* 0x0000000000027941 */ /* 0x000fea0003800200 */
.L_x_343:
[C---:B------:R-:W-:Y:S02]  /*4b60*/  IMAD R7, R5.reuse, 0x8, R7 ;  /* 0x0000000805077824 */ /* 0x040fe400078e0207 */
[----:B------:R-:W-:-:S03]  /*4b70*/  IMAD R6, R5, 0x4, R6 ;  /* 0x0000000405067824 */ /* 0x000fc600078e0206 */
[----:B------:R1:W-:Y:S02]  /*4b80*/  STS.64 [R7], R12 ;  /* 0x0000000c07007388 */ /* 0x0003e40000000a00 */
[----:B------:R-:W-:-:S13]  /*4b90*/  ISETP.GE.AND P0, PT, R6, UR9, PT ;  /* 0x0000000906007c0c */ /* 0x000fda000bf06270 */
[----:B-1----:R-:W-:Y:S05]  /*4ba0*/  @!P0 BRA `(.L_x_345) ;  /* 0xffffffe800d08947 */ /* 0x002fea000383ffff */
.L_x_331:
[----:B------:R-:W-:Y:S05]  /*4bb0*/  BSYNC.RECONVERGENT B1 ;  /* 0x0000000000017941 */ /* 0x000fea0003800200 */
.L_x_330:
[----:B------:R-:W1:Y:S01]  /*4bc0*/  LDC R13, c[0x0][0x390] ;  /* 0x0000e400ff0d7b82 */ /* 0x000e620000000800 */
[----:B------:R-:W2:Y:S01]  /*4bd0*/  LDCU UR9, c[0x0][0x3ac] ;  /* 0x00007580ff0977ac */ /* 0x000ea20008000800 */
[----:B0-----:R-:W0:Y:S01]  /*4be0*/  S2R R14, SR_TID.X ;  /* 0x00000000000e7919 */ /* 0x001e220000002100 */
[----:B------:R-:W-:Y:S05]  /*4bf0*/  BSSY.RECONVERGENT B0, `(.L_x_346) ;  /* 0x000004f000007945 */ /* 0x000fea0003800200 */
[----:B------:R-:W3:Y:S08]  /*4c00*/  S2UR UR5, SR_CTAID.X ;  /* 0x00000000000579c3 */ /* 0x000ef00000002500 */
[----:B------:R-:W4:Y:S01]  /*4c10*/  LDC R12, c[0x0][0x3a0] ;  /* 0x0000e800ff0c7b82 */ /* 0x000f220000000800 */
[----:B-1----:R-:W1:Y:S01]  /*4c20*/  I2F.U32.RP R0, R13 ;  /* 0x0000000d00007306 */ /* 0x002e620000209000 */
[----:B------:R-:W-:-:S07]  /*4c30*/  ISETP.NE.U32.AND P2, PT, R13, RZ, PT ;  /* 0x000000ff0d00720c */ /* 0x000fce0003f45070 */
[----:B-1----:R-:W1:Y:S01]  /*4c40*/  MUFU.RCP R0, R0 ;  /* 0x0000000000007308 */ /* 0x002e620000001000 */
[----:B----4-:R-:W-:Y:S02]  /*4c50*/  LEA R11, R12, R25, 0x3 ;  /* 0x000000190c0b7211 */ /* 0x010fe400078e18ff */
[----:B-1----:R-:W-:-:S05]  /*4c60*/  IADD3 R6, PT, PT, R0, 0xffffffe, RZ ;  /* 0x0ffffffe00067810 */ /* 0x002fca0007ffe0ff */
[----:B------:R1:W4:Y:S02]  /*4c70*/  F2I.FTZ.U32.TRUNC.NTZ R7, R6 ;  /* 0x0000000600077305 */ /* 0x000324000021f000 */
[----:B-1----:R-:W-:Y:S02]  /*4c80*/  IMAD.MOV.U32 R6, RZ, RZ, RZ ;  /* 0x000000ffff067224 */ /* 0x002fe400078e00ff */
[----:B----4-:R-:W-:-:S04]  /*4c90*/  IMAD.MOV R8, RZ, RZ, -R7 ;  /* 0x000000ffff087224 */ /* 0x010fc800078e0a07 */
[----:B------:R-:W-:-:S04]  /*4ca0*/  IMAD R9, R8, R13, RZ ;  /* 0x0000000d08097224 */ /* 0x000fc800078e02ff */
[----:B------:R-:W-:-:S04]  /*4cb0*/  IMAD.HI.U32 R7, R7, R9, R6 ;  /* 0x0000000907077227 */ /* 0x000fc800078e0006 */
[----:B--2---:R-:W-:Y:S02]  /*4cc0*/  IMAD R9, R5, UR9, RZ ;  /* 0x0000000905097c24 */ /* 0x004fe4000f8e02ff */
        /* <DEDUP_REMOVED lines=10> */
[----:B------:R-:W-:Y:S02]  /*4d70*/  IMAD.MOV R10, RZ, RZ, -R8 ;  /* 0x000000ffff0a7224 */ /* 0x000fe400078e0a08 */
[----:B0-----:R-:W-:Y:S02]  /*4d80*/  IMAD R0, R8, R3, R14 ;  /* 0x0000000308007224 */ /* 0x001fe400078e020e */
[----:B------:R-:W-:Y:S01]  /*4d90*/  IMAD R10, R13, R10, UR5 ;  /* 0x000000050d0a7e24 */ /* 0x000fe2000f8e020a */
        /* <DEDUP_REMOVED lines=13> */
[----:B0-----:R-:W-:Y:S02]  /*4e70*/  HFMA2 R6, -RZ, RZ, 0, 0 ;  /* 0x00000000ff067431 */ /* 0x001fe400000001ff */
[----:B-1----:R-:W-:-:S04]  /*4e80*/  IMAD R17, R17, R7, RZ ;  /* 0x0000000711117224 */ /* 0x002fc800078e02ff */
[----:B------:R-:W-:-:S06]  /*4e90*/  IMAD.HI.U32 R17, R7, R17, R6 ;  /* 0x0000001107117227 */ /* 0x000fcc00078e0006 */
        /* <DEDUP_REMOVED lines=17> */
.L_x_350:
[----:B------:R-:W-:Y:S01]  /*4fb0*/  LEA R6, R4, R11, 0x3 ;  /* 0x0000000b04067211 */ /* 0x000fe200078e18ff */
[----:B------:R-:W-:Y:S02]  /*4fc0*/  VIADD R7, R7, 0x1 ;  /* 0x0000000107077836 */ /* 0x000fe40000000000 */
[----:B------:R-:W-:Y:S02]  /*4fd0*/  IMAD.IADD R4, R5, 0x1, R4 ;  /* 0x0000000105047824 */ /* 0x000fe400078e0204 */
[----:B------:R0:W-:Y:S01]  /*4fe0*/  STS.64 [R6], RZ ;  /* 0x000000ff06007388 */ /* 0x0001e20000000a00 */
[----:B------:R-:W-:-:S13]  /*4ff0*/  ISETP.NE.AND P0, PT, R7, R8, PT ;  /* 0x000000080700720c */ /* 0x000fda0003f05270 */
[----:B0-----:R-:W-:Y:S05]  /*5000*/  @P0 BRA `(.L_x_350) ;  /* 0xfffffffc00e80947 */ /* 0x001fea000383ffff */
.L_x_349:
[----:B------:R-:W-:Y:S05]  /*5010*/  BSYNC.RECONVERGENT B1 ;  /* 0x0000000000017941 */ /* 0x000fea0003800200 */
.L_x_348:
[----:B------:R-:W-:Y:S05]  /*5020*/  @!P1 BRA `(.L_x_347) ;  /* 0x00000000002c9947 */ /* 0x000fea0003800000 */
.L_x_351:
[----:B0-----:R-:W-:Y:S02]  /*5030*/  IMAD R14, R4, 0x8, R11 ;  /* 0x00000008040e7824 */ /* 0x001fe400078e020b */
[----:B------:R-:W-:-:S03]  /*5040*/  IMAD R4, R5, 0x4, R4 ;  /* 0x0000000405047824 */ /* 0x000fc600078e0204 */
[----:B------:R-:W-:Y:S01]  /*5050*/  LEA R6, R5, R14, 0x3 ;  /* 0x0000000e05067211 */ /* 0x000fe200078e18ff */
[----:B------:R0:W-:Y:S01]  /*5060*/  STS.64 [R14], RZ ;  /* 0x000000ff0e007388 */ /* 0x0001e20000000a00 */
[----:B------:R-:W-:-:S03]  /*5070*/  ISETP.GE.U32.AND P0, PT, R4, R9, PT ;  /* 0x000000090400720c */ /* 0x000fc60003f06070 */
[C---:B------:R-:W-:Y:S01]  /*5080*/  IMAD R8, R5.reuse, 0x8, R6 ;  /* 0x0000000805087824 */ /* 0x040fe200078e0206 */
[----:B------:R0:W-:Y:S03]  /*5090*/  STS.64 [R6], RZ ;  /* 0x000000ff06007388 */ /* 0x0001e60000000a00 */
[----:B------:R-:W-:Y:S01]  /*50a0*/  IMAD R7, R5, 0x8, R8 ;  /* 0x0000000805077824 */ /* 0x000fe200078e0208 */
[----:B------:R0:W-:Y:S04]  /*50b0*/  STS.64 [R8], RZ ;  /* 0x000000ff08007388 */ /* 0x0001e80000000a00 */
[----:B------:R0:W-:Y:S01]  /*50c0*/  STS.64 [R7], RZ ;  /* 0x000000ff07007388 */ /* 0x0001e20000000a00 */
[----:B------:R-:W-:Y:S05]  /*50d0*/  @!P0 BRA `(.L_x_351) ;  /* 0xfffffffc00d48947 */ /* 0x000fea000383ffff */
.L_x_347:
[----:B------:R-:W-:Y:S05]  /*50e0*/  BSYNC.RECONVERGENT B0 ;  /* 0x0000000000007941 */ /* 0x000fea0003800200 */
.L_x_346:
[----:B------:R-:W1:Y:S01]  /*50f0*/  LDC R13, c[0x0][0x378] ;  /* 0x0000de00ff0d7b82 */ /* 0x000e620000000800 */
[----:B------:R-:W2:Y:S01]  /*5100*/  S2R R19, SR_TID.Z ;  /* 0x0000000000137919 */ /* 0x000ea20000002300 */
[----:B------:R-:W3:Y:S01]  /*5110*/  LDCU UR10, c[0x0][0x394] ;  /* 0x00007280ff0a77ac */ /* 0x000ee20008000800 */
[----:B------:R-:W-:Y:S01]  /*5120*/  IMAD R26, R29, UR9, RZ ;  /* 0x000000091d1a7c24 */ /* 0x000fe2000f8e02ff */
[----:B------:R-:W4:Y:S01]  /*5130*/  S2R R21, SR_TID.Y ;  /* 0x0000000000157919 */ /* 0x000f220000002200 */
[----:B------:R-:W5:Y:S03]  /*5140*/  LDCU UR11, c[0x0][0x3b0] ;  /* 0x00007600ff0b77ac */ /* 0x000f660008000800 */
[----:B0-----:R-:W0:Y:S08]  /*5150*/  LDC R14, c[0x0][0x374] ;  /* 0x0000dd00ff0e7b82 */ /* 0x001e300000000800 */
[----:B------:R-:W3:Y:S01]  /*5160*/  LDC.64 R4, c[0x0][0x398] ;  /* 0x0000e600ff047b82 */ /* 0x000ee20000000a00 */
[----:B-1----:R-:W1:Y:S07]  /*5170*/  I2F.U32.RP R15, R13 ;  /* 0x0000000d000f7306 */ /* 0x002e6e0000209000 */
[----:B------:R-:W2:Y:S08]  /*5180*/  S2UR UR5, SR_CTAID.Z ;  /* 0x00000000000579c3 */ /* 0x000eb00000002700 */
[----:B------:R-:W-:Y:S01]  /*5190*/  BAR.SYNC.DEFER_BLOCKING 0x0 ;  /* 0x0000000000007b1d */ /* 0x000fe20000010000 */
[----:B------:R-:W-:Y:S01]  /*51a0*/  ISETP.NE.U32.AND P2, PT, R13, RZ, PT ;  /* 0x000000ff0d00720c */ /* 0x000fe20003f45070 */
[----:B-----5:R-:W-:-:S04]  /*51b0*/  IMAD R22, R10, UR11, RZ ;  /* 0x0000000b0a167c24 */ /* 0x020fc8000f8e02ff */
[----:B0-----:R-:W0:Y:S02]  /*51c0*/  I2F.U32.RP R16, R14 ;  /* 0x0000000e00107306 */ /* 0x001e240000209000 */
[----:B------:R-:W4:Y:S06]  /*51d0*/  S2UR UR8, SR_CTAID.Y ;  /* 0x00000000000879c3 */ /* 0x000f2c0000002600 */
[----:B-1----:R-:W1:Y:S08]  /*51e0*/  MUFU.RCP R15, R15 ;  /* 0x0000000f000f7308 */ /* 0x002e700000001000 */
[----:B0-----:R-:W0:Y:S01]  /*51f0*/  MUFU.RCP R16, R16 ;  /* 0x0000001000107308 */ /* 0x001e220000001000 */
[----:B-1----:R-:W-:-:S07]  /*5200*/  IADD3 R7, PT, PT, R15, 0xffffffe, RZ ;  /* 0x0ffffffe0f077810 */ /* 0x002fce0007ffe0ff */
[----:B------:R-:W1:Y:S01]  /*5210*/  F2I.FTZ.U32.TRUNC.NTZ R7, R7 ;  /* 0x0000000700077305 */ /* 0x000e62000021f000 */
[----:B0-----:R-:W-:-:S07]  /*5220*/  VIADD R8, R16, 0xffffffe ;  /* 0x0ffffffe10087836 */ /* 0x001fce0000000000 */
[----:B------:R0:W5:Y:S01]  /*5230*/  F2I.FTZ.U32.TRUNC.NTZ R9, R8 ;  /* 0x0000000800097305 */ /* 0x000162000021f000 */
[----:B-1----:R-:W-:Y:S02]  /*5240*/  IMAD.MOV R6, RZ, RZ, -R7 ;  /* 0x000000ffff067224 */ /* 0x002fe400078e0a07 */
[----:B0-----:R-:W-:Y:S02]  /*5250*/  IMAD.MOV.U32 R8, RZ, RZ, RZ ;  /* 0x000000ffff087224 */ /* 0x001fe400078e00ff */
[----:B------:R-:W-:Y:S02]  /*5260*/  IMAD R17, R6, R13, RZ ;  /* 0x0000000d06117224 */ /* 0x000fe400078e02ff */
[----:B------:R-:W-:Y:S01]  /*5270*/  IMAD.MOV.U32 R6, RZ, RZ, RZ ;  /* 0x000000ffff067224 */ /* 0x000fe200078e00ff */
[----:B-----5:R-:W-:-:S03]  /*5280*/  IADD3 R18, PT, PT, RZ, -R9, RZ ;  /* 0x80000009ff127210 */ /* 0x020fc60007ffe0ff */
[----:B------:R-:W-:Y:S01]  /*5290*/  IMAD.HI.U32 R15, R7, R17, R6 ;  /* 0x00000011070f7227 */ /* 0x000fe200078e0006 */
[----:B---3--:R-:W-:-:S03]  /*52a0*/  IADD3 R6, PT, PT, R13, -0x1, R4 ;  /* 0xffffffff0d067810 */ /* 0x008fc60007ffe004 */
        /* <DEDUP_REMOVED lines=14> */
[----:B------:R-:W-:-:S07]  /*5390*/  ISETP.GE.U32.AND P1, PT, R8, R13, PT ;  /* 0x0000000d0800720c */ /* 0x000fce0003f26070 */
[----:B------:R-:W-:Y:S02]  /*53a0*/  @P3 IMAD.IADD R7, R7, 0x1, -R14 ;  /* 0x0000000107073824 */ /* 0x000fe400078e0a0e */
[----:B------:R-:W-:-:S03]  /*53b0*/  @P3 VIADD R6, R6, 0x1 ;  /* 0x0000000106063836 */ /* 0x000fc60000000000 */
[----:B------:R-:W-:Y:S02]  /*53c0*/  ISETP.GE.U32.AND P0, PT, R7, R14, PT ;  /* 0x0000000e0700720c */ /* 0x000fe40003f06070 */
[----:B------:R-:W-:Y:S02]  /*53d0*/  @P1 IADD3 R15, PT, PT, R15, 0x1, RZ ;  /* 0x000000010f0f1810 */ /* 0x000fe40007ffe0ff */
[----:B------:R-:W-:Y:S02]  /*53e0*/  ISETP.NE.U32.AND P1, PT, R14, RZ, PT ;  /* 0x000000ff0e00720c */ /* 0x000fe40003f25070 */
[----:B------:R-:W-:-:S05]  /*53f0*/  @!P2 LOP3.LUT R15, RZ, R13, RZ, 0x33, !PT ;  /* 0x0000000dff0fa212 */ /* 0x000fca00078e33ff */
[----:B--2---:R-:W-:Y:S02]  /*5400*/  IMAD R7, R15, UR5, R19 ;  /* 0x000000050f077c24 */ /* 0x004fe4000f8e0213 */
[----:B------:R-:W-:-:S03]  /*5410*/  @P0 VIADD R6, R6, 0x1 ;  /* 0x0000000106060836 */ /* 0x000fc60000000000 */
[C---:B------:R-:W-:Y:S01]  /*5420*/  VIADDMNMX R20, R7.reuse, R15, R4, PT ;  /* 0x0000000f07147246 */ /* 0x040fe20003800104 */
[----:B------:R-:W-:Y:S01]  /*5430*/  IMAD R4, R4, UR10, RZ ;  /* 0x0000000a04047c24 */ /* 0x000fe2000f8e02ff */
[----:B------:R-:W-:Y:S02]  /*5440*/  @!P1 LOP3.LUT R6, RZ, R14, RZ, 0x33, !PT ;  /* 0x0000000eff069212 */ /* 0x000fe400078e33ff */
[----:B------:R-:W-:Y:S01]  /*5450*/  ISETP.GE.AND P0, PT, R7, R20, PT ;  /* 0x000000140700720c */ /* 0x000fe20003f06270 */
[----:B------:R0:W-:Y:S02]  /*5460*/  STL [R1+0x10], R20 ;  /* 0x0000101401007387 */ /* 0x0001e40000100800 */
[----:B----4-:R-:W-:-:S05]  /*5470*/  IMAD R13, R6, UR8, R21 ;  /* 0x00000008060d7c24 */ /* 0x010fca000f8e0215 */
[----:B------:R0:W-:Y:S05]  /*5480*/  STL [R1+0xc], R13 ;  /* 0x00000c0d01007387 */ /* 0x0001ea0000100800 */
[----:B------:R-:W-:Y:S05]  /*5490*/  @P0 EXIT ;  /* 0x000000000000094d */ /* 0x000fea0003800000 */
[----:B0-----:R-:W0:Y:S01]  /*54a0*/  S2R R20, SR_TID.X ;  /* 0x0000000000147919 */ /* 0x001e220000002100 */
[----:B------:R-:W1:Y:S01]  /*54b0*/  LDCU UR5, c[0x0][0x3a4] ;  /* 0x00007480ff0577ac */ /* 0x000e620008000800 */
[----:B------:R-:W-:Y:S02]  /*54c0*/  IMAD R19, R19, UR6, R21 ;  /* 0x0000000613137c24 */ /* 0x000fe4000f8e0215 */
[----:B------:R-:W-:Y:S01]  /*54d0*/  IMAD R8, R3, UR9, RZ ;  /* 0x0000000903087c24 */ /* 0x000fe2000f8e02ff */
[----:B------:R2:W-:Y:S01]  /*54e0*/  STL [R1], R7 ;  /* 0x0000000701007387 */ /* 0x0005e20000100800 */
[----:B------:R-:W-:Y:S01]  /*54f0*/  IMAD R29, R4, R5, RZ ;  /* 0x00000005041d7224 */ /* 0x000fe200078e02ff */
[----:B------:R-:W3:Y:S01]  /*5500*/  LDCU.64 UR8, c[0x0][0x358] ;  /* 0x00006b00ff0877ac */ /* 0x000ee20008000a00 */
[----:B------:R-:W-:Y:S02]  /*5510*/  IMAD R26, R26, 0x8, R11 ;  /* 0x000000081a1a7824 */ /* 0x000fe400078e020b */
[----:B------:R-:W-:-:S02]  /*5520*/  IMAD R29, R10, R29, RZ ;  /* 0x0000001d0a1d7224 */ /* 0x000fc400078e02ff */
[----:B0-----:R-:W-:-:S05]  /*5530*/  IMAD R9, R19, R8, R20 ;  /* 0x0000000813097224 */ /* 0x001fca00078e0214 */
[----:B-1----:R-:W-:-:S04]  /*5540*/  IADD3 R12, PT, PT, R12, UR5, R9 ;  /* 0x000000050c0c7c10 */ /* 0x002fc8000fffe009 */
[----:B------:R-:W-:Y:S02]  /*5550*/  IADD3 R4, PT, PT, R12, R5, RZ ;  /* 0x000000050c047210 */ /* 0x000fe40007ffe0ff */
[----:B------:R-:W-:Y:S02]  /*5560*/  VIADDMNMX R5, R13, R6, R5, PT ;  /* 0x000000060d057246 */ /* 0x000fe40003800105 */
[----:B------:R-:W-:-:S03]  /*5570*/  LEA R4, R4, UR4, 0x3 ;  /* 0x0000000404047c11 */ /* 0x000fc6000f8e18ff */
[----:B---3--:R2:W-:Y:S04]  /*5580*/  STL [R1+0x4], R5 ;  /* 0x0000040501007387 */ /* 0x0085e80000100800 */
.L_x_368:
[----:B--2---:R-:W2:Y:S04]  /*5590*/  LDL R5, [R1+0x4] ;  /* 0x0000040001057983 */ /* 0x004ea80000100800 */
[----:B------:R-:W2:Y:S01]  /*55a0*/  LDL R15, [R1+0xc] ;  /* 0x00000c00010f7983 */ /* 0x000ea20000100800 */
[----:B------:R-:W-:Y:S01]  /*55b0*/  BSSY.RECONVERGENT B0, `(.L_x_352) ;  /* 0x000008e000007945 */ /* 0x000fe20003800200 */
[----:B--2---:R-:W-:-:S13]  /*55c0*/  ISETP.GE.AND P0, PT, R15, R5, PT ;  /* 0x000000050f00720c */ /* 0x004fda0003f06270 */
[----:B------:R-:W-:Y:S05]  /*55d0*/  @P0 BRA `(.L_x_353) ;  /* 0x00000008002c0947 */ /* 0x000fea0003800000 */
[----:B------:R-:W2:Y:S01]  /*55e0*/  LDL R10, [R1] ;  /* 0x00000000010a7983 */ /* 0x000ea20000100800 */
[----:B------:R-:W0:Y:S01]  /*55f0*/  LDC R5, c[0x0][0x398] ;  /* 0x0000e600ff057b82 */ /* 0x000e220000000800 */
[----:B------:R-:W2:Y:S01]  /*5600*/  LDCU UR5, c[0x0][0x3a0] ;  /* 0x00007400ff0577ac */ /* 0x000ea20008000800 */
[----:B------:R-:W-:Y:S01]  /*5610*/  IMAD.MOV.U32 R27, RZ, RZ, R15 ;  /* 0x000000ffff1b7224 */ /* 0x000fe200078e000f */
[----:B0-----:R-:W-:-:S04]  /*5620*/  IABS R8, R5 ;  /* 0x0000000500087213 */ /* 0x001fc80000000000 */
[----:B------:R-:W0:Y:S08]  /*5630*/  I2F.RP R9, R8 ;  /* 0x0000000800097306 */ /* 0x000e300000209400 */
[----:B0-----:R-:W0:Y:S02]  /*5640*/  MUFU.RCP R9, R9 ;  /* 0x0000000900097308 */ /* 0x001e240000001000 */
[----:B0-----:R-:W-:-:S06]  /*5650*/  VIADD R6, R9, 0xffffffe ;  /* 0x0ffffffe09067836 */ /* 0x001fcc0000000000 */
[----:B------:R0:W1:Y:S02]  /*5660*/  F2I.FTZ.U32.TRUNC.NTZ R7, R6 ;  /* 0x0000000600077305 */ /* 0x000064000021f000 */
[----:B0-----:R-:W-:Y:S01]  /*5670*/  MOV R6, RZ ;  /* 0x000000ff00067202 */ /* 0x001fe20000000f00 */
[----:B-1----:R-:W-:-:S04]  /*5680*/  IMAD.MOV R11, RZ, RZ, -R7 ;  /* 0x000000ffff0b7224 */ /* 0x002fc800078e0a07 */
[----:B------:R-:W-:-:S04]  /*5690*/  IMAD R11, R11, R8, RZ ;  /* 0x000000080b0b7224 */ /* 0x000fc800078e02ff */
[----:B------:R-:W-:-:S04]  /*56a0*/  IMAD.HI.U32 R7, R7, R11, R6 ;  /* 0x0000000b07077227 */ /* 0x000fc800078e0006 */
[----:B--2---:R-:W-:-:S04]  /*56b0*/  IMAD R12, R10, UR5, RZ ;  /* 0x000000050a0c7c24 */ /* 0x004fc8000f8e02ff */
[C---:B------:R-:W-:Y:S01]  /*56c0*/  VIADD R10, R12.reuse, UR5 ;  /* 0x000000050c0a7c36 */ /* 0x040fe20008000000 */
[----:B------:R-:W-:Y:S02]  /*56d0*/  IABS R13, R12 ;  /* 0x0000000c000d7213 */ /* 0x000fe40000000000 */
[----:B------:R-:W-:Y:S02]  /*56e0*/  LOP3.LUT R12, R12, R5, RZ, 0x3c, !PT ;  /* 0x000000050c0c7212 */ /* 0x000fe400078e3cff */
[----:B------:R-:W-:Y:S01]  /*56f0*/  IADD3 R10, PT, PT, R10, -0x1, R5 ;  /* 0xffffffff0a0a7810 */ /* 0x000fe20007ffe005 */
[----:B------:R-:W-:Y:S01]  /*5700*/  IMAD.MOV.U32 R11, RZ, RZ, R13 ;  /* 0x000000ffff0b7224 */ /* 0x000fe200078e000d */
[----:B------:R-:W-:Y:S02]  /*5710*/  ISETP.GE.AND P3, PT, R12, RZ, PT ;  /* 0x000000ff0c00720c */ /* 0x000fe40003f66270 */
[----:B------:R-:W-:Y:S01]  /*5720*/  IABS R9, R10 ;  /* 0x0000000a00097213 */ /* 0x000fe20000000000 */
[----:B------:R-:W-:Y:S01]  /*5730*/  IMAD.HI.U32 R6, R7, R11, RZ ;  /* 0x0000000b07067227 */ /* 0x000fe200078e00ff */
[----:B------:R-:W-:-:S03]  /*5740*/  LOP3.LUT R10, R10, R5, RZ, 0x3c, !PT ;  /* 0x000000050a0a7212 */ /* 0x000fc600078e3cff */
[----:B------:R-:W-:Y:S01]  /*5750*/  IMAD.MOV.U32 R13, RZ, RZ, R9 ;  /* 0x000000ffff0d7224 */ /* 0x000fe200078e0009 */
[----:B------:R-:W-:-:S03]  /*5760*/  ISETP.GE.AND P5, PT, R10, RZ, PT ;  /* 0x000000ff0a00720c */ /* 0x000fc60003fa6270 */
        /* <DEDUP_REMOVED lines=13> */
[----:B------:R-:W-:Y:S01]  /*5840*/  @P0 VIADD R6, R6, 0x1 ;  /* 0x0000000106060836 */ /* 0x000fe20000000000 */
[----:B------:R-:W-:Y:S01]  /*5850*/  ISETP.NE.AND P0, PT, R5, RZ, PT ;  /* 0x000000ff0500720c */ /* 0x000fe20003f05270 */
[----:B------:R-:W-:Y:S01]  /*5860*/  @P1 VIADD R9, R9, 0x1 ;  /* 0x0000000109091836 */ /* 0x000fe20000000000 */
[----:B------:R-:W-:Y:S01]  /*5870*/  LOP3.LUT R5, RZ, R5, RZ, 0x33, !PT ;  /* 0x00000005ff057212 */ /* 0x000fe200078e33ff */
[----:B------:R-:W-:-:S03]  /*5880*/  @!P3 IMAD.MOV R6, RZ, RZ, -R6 ;  /* 0x000000ffff06b224 */ /* 0x000fc600078e0a06 */
[----:B------:R-:W-:Y:S02]  /*5890*/  @!P5 IADD3 R9, PT, PT, -R9, RZ, RZ ;  /* 0x000000ff0909d210 */ /* 0x000fe40007ffe1ff */
[C---:B------:R-:W-:Y:S02]  /*58a0*/  SEL R28, R5.reuse, R6, !P0 ;  /* 0x00000006051c7207 */ /* 0x040fe40004000000 */
[----:B------:R-:W-:-:S07]  /*58b0*/  SEL R23, R5, R9, !P0 ;  /* 0x0000000905177207 */ /* 0x000fce0004000000 */
.L_x_367:
[----:B------:R-:W-:Y:S01]  /*58c0*/  ISETP.GE.AND P0, PT, R28, R23, PT ;  /* 0x000000171c00720c */ /* 0x000fe20003f06270 */
[----:B------:R-:W-:-:S12]  /*58d0*/  BSSY.RECONVERGENT B1, `(.L_x_354) ;  /* 0x000003a000017945 */ /* 0x000fd80003800200 */
[----:B------:R-:W-:Y:S05]  /*58e0*/  @P0 BRA `(.L_x_355) ;  /* 0x0000000000e00947 */ /* 0x000fea0003800000 */
[----:B------:R-:W2:Y:S01]  /*58f0*/  LDL R5, [R1+0x8] ;  /* 0x0000080001057983 */ /* 0x000ea20000100800 */
[C---:B------:R-:W-:Y:S01]  /*5900*/  LEA R24, R27.reuse, UR4, 0x2 ;  /* 0x000000041b187c11 */ /* 0x040fe2000f8e10ff */
[----:B------:R-:W-:Y:S02]  /*5910*/  IMAD.MOV.U32 R6, RZ, RZ, R28 ;  /* 0x000000ffff067224 */ /* 0x000fe400078e001c */
[----:B--2---:R-:W-:-:S05]  /*5920*/  IMAD R5, R27, 0x4, R5 ;  /* 0x000000041b057824 */ /* 0x004fca00078e0205 */
[----:B------:R0:W1:Y:S02]  /*5930*/  LDS R13, [R5] ;  /* 0x00000000050d7984 */ /* 0x0000640000000800 */
.L_x_363:
[----:B-1----:R-:W1:Y:S01]  /*5940*/  LDS R8, [R24] ;  /* 0x0000000018087984 */ /* 0x002e620000000800 */
[----:B------:R-:W-:Y:S01]  /*5950*/  BSSY.RECONVERGENT B2, `(.L_x_356) ;  /* 0x000002e000027945 */ /* 0x000fe20003800200 */
[----:B-1----:R-:W-:-:S13]  /*5960*/  ISETP.GE.AND P0, PT, R8, R13, PT ;  /* 0x0000000d0800720c */ /* 0x002fda0003f06270 */
[----:B------:R-:W-:Y:S05]  /*5970*/  @P0 BRA `(.L_x_357) ;  /* 0x0000000000ac0947 */ /* 0x000fea0003800000 */
[----:B------:R-:W1:Y:S02]  /*5980*/  LDCU UR5, c[0x0][0x3b8] ;  /* 0x00007700ff0577ac */ /* 0x000e640008000800 */
[----:B-1----:R-:W-:-:S05]  /*5990*/  IMAD R9, R6, UR5, RZ ;  /* 0x0000000506097c24 */ /* 0x002fca000f8e02ff */
[----:B------:R-:W-:Y:S02]  /*59a0*/  IADD3 R7, P0, PT, R22, R9, RZ ;  /* 0x0000000916077210 */ /* 0x000fe40007f1e0ff */
[----:B------:R-:W-:Y:S02]  /*59b0*/  SHF.R.S32.HI R11, RZ, 0x1f, R9 ;  /* 0x0000001fff0b7819 */ /* 0x000fe40000011409 */
[----:B------:R-:W-:Y:S02]  /*59c0*/  LEA R9, R6, R25, 0x3 ;  /* 0x0000001906097211 */ /* 0x000fe400078e18ff */
[----:B------:R-:W-:-:S07]  /*59d0*/  LEA.HI.X.SX32 R10, R22, R11, 0x1, P0 ;  /* 0x0000000b160a7211 */ /* 0x000fce00000f0eff */
.L_x_362:
[----:B-1----:R-:W1:Y:S01]  /*59e0*/  LDC R11, c[0x0][0x394] ;  /* 0x0000e500ff0b7b82 */ /* 0x002e620000000800 */
[----:B------:R-:W-:Y:S01]  /*59f0*/  BSSY.RECONVERGENT B3, `(.L_x_358) ;  /* 0x0000020000037945 */ /* 0x000fe20003800200 */
[----:B-1----:R-:W-:-:S13]  /*5a00*/  ISETP.GE.AND P0, PT, R0, R11, PT ;  /* 0x0000000b0000720c */ /* 0x002fda0003f06270 */
[----:B------:R-:W-:Y:S05]  /*5a10*/  @P0 BRA `(.L_x_359) ;  /* 0x0000000000740947 */ /* 0x000fea0003800000 */
[C---:B------:R-:W-:Y:S01]  /*5a20*/  IMAD R14, R8.reuse, 0x8, R2 ;  /* 0x00000008080e7824 */ /* 0x040fe200078e0202 */
[----:B------:R-:W-:Y:S01]  /*5a30*/  LDS.64 R12, [R9] ;  /* 0x00000000090c7984 */ /* 0x000fe20000000a00 */
[----:B------:R-:W1:Y:S01]  /*5a40*/  LDCU UR5, c[0x0][0x3bc] ;  /* 0x00007780ff0577ac */ /* 0x000e620008000800 */
[----:B------:R-:W-:Y:S01]  /*5a50*/  BSSY.RECONVERGENT B4, `(.L_x_360) ;  /* 0x0000018000047945 */ /* 0x000fe20003800200 */
[----:B------:R-:W-:Y:S02]  /*5a60*/  IMAD.MOV.U32 R20, RZ, RZ, R4 ;  /* 0x000000ffff147224 */ /* 0x000fe400078e0004 */
[----:B------:R-:W2:Y:S01]  /*5a70*/  LDS.64 R14, [R14] ;  /* 0x000000000e0e7984 */ /* 0x000ea20000000a00 */
[----:B------:R-:W-:Y:S02]  /*5a80*/  IMAD.MOV.U32 R21, RZ, RZ, R0 ;  /* 0x000000ffff157224 */ /* 0x000fe400078e0000 */
[----:B-1----:R-:W-:-:S05]  /*5a90*/  IMAD R19, R8, UR5, RZ ;  /* 0x0000000508137c24 */ /* 0x002fca000f8e02ff */
[----:B------:R-:W-:-:S04]  /*5aa0*/  IADD3 R18, P0, PT, R19, R7, RZ ;  /* 0x0000000713127210 */ /* 0x000fc80007f1e0ff */
[----:B------:R-:W-:Y:S01]  /*5ab0*/  LEA.HI.X.SX32 R19, R19, R10, 0x1, P0 ;  /* 0x0000000a13137211 */ /* 0x000fe200000f0eff */
[----:B--2---:R1:W2:Y:S08]  /*5ac0*/  DMUL R12, R14, R12 ;  /* 0x0000000c0e0c7228 */ /* 0x0042b00000000000 */
.L_x_361:
[----:B------:R-:W3:Y:S01]  /*5ad0*/  LDCU UR5, c[0x0][0x3b4] ;  /* 0x00007680ff0577ac */ /* 0x000ee20008000800 */
[----:B------:R-:W4:Y:S01]  /*5ae0*/  LDCU.64 UR10, c[0x0][0x388] ;  /* 0x00007100ff0a77ac */ /* 0x000f220008000a00 */
[----:B---3--:R-:W-:Y:S01]  /*5af0*/  IMAD R16, R21, UR5, RZ ;  /* 0x0000000515107c24 */ /* 0x008fe2000f8e02ff */
[----:B------:R-:W3:Y:S04]  /*5b00*/  LDCU UR5, c[0x0][0x3a8] ;  /* 0x00007500ff0577ac */ /* 0x000ee80008000800 */
[----:B-1----:R-:W-:-:S04]  /*5b10*/  IADD3 R15, P0, PT, R16, R18, RZ ;  /* 0x00000012100f7210 */ /* 0x002fc80007f1e0ff */
[----:B------:R-:W-:Y:S02]  /*5b20*/  LEA.HI.X.SX32 R16, R16, R19, 0x1, P0 ;  /* 0x0000001310107211 */ /* 0x000fe400000f0eff */
[----:B----4-:R-:W-:-:S04]  /*5b30*/  LEA R14, P0, R15, UR10, 0x3 ;  /* 0x0000000a0f0e7c11 */ /* 0x010fc8000f8018ff */
[----:B------:R-:W-:Y:S02]  /*5b40*/  LEA.HI.X R15, R15, UR11, R16, 0x3, P0 ;  /* 0x0000000b0f0f7c11 */ /* 0x000fe400080f1c10 */
[----:B------:R-:W2:Y:S04]  /*5b50*/  LDS.64 R16, [R20] ;  /* 0x0000000014107984 */ /* 0x000ea80000000a00 */
[----:B------:R-:W2:Y:S01]  /*5b60*/  LDG.E.64.CONSTANT R14, desc[UR8][R14.64] ;  /* 0x000000080e0e7981 */ /* 0x000ea2000c1e9b00 */
[----:B---3--:R-:W-:-:S05]  /*5b70*/  IMAD R21, R3, UR5, R21 ;  /* 0x0000000503157c24 */ /* 0x008fca000f8e0215 */
[----:B------:R-:W-:Y:S01]  /*5b80*/  ISETP.GE.AND P0, PT, R21, R11, PT ;  /* 0x0000000b1500720c */ /* 0x000fe20003f06270 */
[----:B--2---:R-:W1:Y:S02]  /*5b90*/  DFMA R14, R12, R14, R16 ;  /* 0x0000000e0c0e722b */ /* 0x004e640000000010 */
[----:B-1----:R1:W-:Y:S02]  /*5ba0*/  STS.64 [R20], R14 ;  /* 0x0000000e14007388 */ /* 0x0023e40000000a00 */
[----:B-1----:R-:W-:-:S08]  /*5bb0*/  LEA R20, R3, R20, 0x3 ;  /* 0x0000001403147211 */ /* 0x002fd000078e18ff */
[----:B------:R-:W-:Y:S05]  /*5bc0*/  @!P0 BRA `(.L_x_361) ;  /* 0xfffffffc00c08947 */ /* 0x000fea000383ffff */
[----:B------:R-:W-:Y:S05]  /*5bd0*/  BSYNC.RECONVERGENT B4 ;  /* 0x0000000000047941 */ /* 0x000fea0003800200 */
.L_x_360:
[----:B------:R1:W2:Y:S02]  /*5be0*/  LDS R13, [R5] ;  /* 0x00000000050d7984 */ /* 0x0002a40000000800 */
.L_x_359:
[----:B------:R-:W-:Y:S05]  /*5bf0*/  BSYNC.RECONVERGENT B3 ;  /* 0x0000000000037941 */ /* 0x000fea0003800200 */
.L_x_358:
[----:B------:R-:W-:-:S05]  /*5c00*/  VIADD R8, R8, 0x1 ;  /* 0x0000000108087836 */ /* 0x000fca0000000000 */
[----:B--2---:R-:W-:-:S13]  /*5c10*/  ISETP.GE.AND P0, PT, R8, R13, PT ;  /* 0x0000000d0800720c */ /* 0x004fda0003f06270 */
[----:B------:R-:W-:Y:S05]  /*5c20*/  @!P0 BRA `(.L_x_362) ;  /* 0xfffffffc006c8947 */ /* 0x000fea000383ffff */
.L_x_357:
[----:B------:R-:W-:Y:S05]  /*5c30*/  BSYNC.RECONVERGENT B2 ;  /* 0x0000000000027941 */ /* 0x000fea0003800200 */
.L_x_356:
[----:B------:R-:W-:-:S05]  /*5c40*/  VIADD R6, R6, 0x1 ;  /* 0x0000000106067836 */ /* 0x000fca0000000000 */
[----:B------:R-:W-:-:S13]  /*5c50*/  ISETP.NE.AND P0, PT, R6, R23, PT ;  /* 0x000000170600720c */ /* 0x000fda0003f05270 */
[----:B------:R-:W-:Y:S05]  /*5c60*/  @P0 BRA `(.L_x_363) ;  /* 0xfffffffc00340947 */ /* 0x000fea000383ffff */
.L_x_355:
[----:B------:R-:W-:Y:S05]  /*5c70*/  BSYNC.RECONVERGENT B1 ;  /* 0x0000000000017941 */ /* 0x000fea0003800200 */
.L_x_354:
[----:B01----:R-:W0:Y:S01]  /*5c80*/  LDC R5, c[0x0][0x394] ;  /* 0x0000e500ff057b82 */ /* 0x003e220000000800 */
[----:B------:R-:W-:Y:S01]  /*5c90*/  BSSY.RECONVERGENT B1, `(.L_x_364) ;  /* 0x000001b000017945 */ /* 0x000fe20003800200 */
[----:B0-----:R-:W-:-:S13]  /*5ca0*/  ISETP.GE.AND P0, PT, R0, R5, PT ;  /* 0x000000050000720c */ /* 0x001fda0003f06270 */
[----:B------:R-:W-:Y:S05]  /*5cb0*/  @P0 BRA `(.L_x_365) ;  /* 0x0000000000600947 */ /* 0x000fea0003800000 */
[----:B------:R-:W2:Y:S01]  /*5cc0*/  LDL R8, [R1] ;  /* 0x0000000001087983 */ /* 0x000ea20000100800 */
[----:B------:R-:W2:Y:S01]  /*5cd0*/  LDCU UR5, c[0x0][0x39c] ;  /* 0x00007380ff0577ac */ /* 0x000ea20008000800 */
[----:B------:R-:W0:Y:S01]  /*5ce0*/  LDC R12, c[0x0][0x3a8] ;  /* 0x0000ea00ff0c7b82 */ /* 0x000e220000000800 */
[----:B------:R-:W-:Y:S01]  /*5cf0*/  IMAD.MOV.U32 R14, RZ, RZ, R0 ;  /* 0x000000ffff0e7224 */ /* 0x000fe200078e0000 */
[----:B------:R-:W1:Y:S06]  /*5d00*/  S2R R9, SR_TID.X ;  /* 0x0000000000097919 */ /* 0x000e6c0000002100 */
[----:B------:R-:W3:Y:S01]  /*5d10*/  LDC.64 R6, c[0x0][0x380] ;  /* 0x0000e000ff067b82 */ /* 0x000ee20000000a00 */
[----:B-1----:R-:W-:Y:S01]  /*5d20*/  MOV R15, R9 ;  /* 0x00000009000f7202 */ /* 0x002fe20000000f00 */
[----:B--2---:R-:W-:-:S04]  /*5d30*/  IMAD R8, R8, UR5, R27 ;  /* 0x0000000508087c24 */ /* 0x004fc8000f8e021b */
[----:B------:R-:W-:-:S05]  /*5d40*/  IMAD R8, R8, R5, RZ ;  /* 0x0000000508087224 */ /* 0x000fca00078e02ff */
[----:B------:R-:W-:Y:S02]  /*5d50*/  IADD3 R13, P0, PT, R29, R8, RZ ;  /* 0x000000081d0d7210 */ /* 0x000fe40007f1e0ff */
[----:B------:R-:W-:-:S04]  /*5d60*/  SHF.R.S32.HI R16, RZ, 0x1f, R8 ;  /* 0x0000001fff107819 */ /* 0x000fc80000011408 */
[----:B0--3--:R-:W-:-:S07]  /*5d70*/  LEA.HI.X.SX32 R16, R29, R16, 0x1, P0 ;  /* 0x000000101d107211 */ /* 0x009fce00000f0eff */
.L_x_366:
[----:B-1----:R-:W-:Y:S01]  /*5d80*/  IMAD R17, R15, 0x8, R26 ;  /* 0x000000080f117824 */ /* 0x002fe200078e021a */
[----:B------:R-:W-:Y:S01]  /*5d90*/  IADD3 R11, P0, PT, R14, R13, RZ ;  /* 0x0000000d0e0b7210 */ /* 0x000fe20007f1e0ff */
[----:B------:R-:W-:-:S03]  /*5da0*/  IMAD.IADD R15, R3, 0x1, R15 ;  /* 0x00000001030f7824 */ /* 0x000fc600078e020f */
[----:B------:R-:W0:Y:S01]  /*5db0*/  LDS.64 R8, [R17] ;  /* 0x0000000011087984 */ /* 0x000e220000000a00 */
[----:B------:R-:W-:Y:S01]  /*5dc0*/  LEA.HI.X.SX32 R18, R14, R16, 0x1, P0 ;  /* 0x000000100e127211 */ /* 0x000fe200000f0eff */
[----:B------:R-:W-:Y:S01]  /*5dd0*/  IMAD R14, R3, R12, R14 ;  /* 0x0000000c030e7224 */ /* 0x000fe200078e020e */
[C---:B------:R-:W-:Y:S01]  /*5de0*/  LEA R10, P0, R11.reuse, R6, 0x3 ;  /* 0x000000060b0a7211 */ /* 0x040fe200078018ff */
[----:B------:R1:W-:Y:S03]  /*5df0*/  STS.64 [R17], RZ ;  /* 0x000000ff11007388 */ /* 0x0003e60000000a00 */
[----:B------:R-:W-:Y:S02]  /*5e00*/  LEA.HI.X R11, R11, R7, R18, 0x3, P0 ;  /* 0x000000070b0b7211 */ /* 0x000fe400000f1c12 */
[----:B------:R-:W-:-:S03]  /*5e10*/  ISETP.GE.AND P0, PT, R14, R5, PT ;  /* 0x000000050e00720c */ /* 0x000fc60003f06270 */
[----:B0-----:R1:W-:Y:S10]  /*5e20*/  STG.E.64 desc[UR8][R10.64], R8 ;  /* 0x000000080a007986 */ /* 0x0013f4000c101b08 */
[----:B------:R-:W-:Y:S05]  /*5e30*/  @!P0 BRA `(.L_x_366) ;  /* 0xfffffffc00d08947 */ /* 0x000fea000383ffff */
.L_x_365:
[----:B------:R-:W-:Y:S05]  /*5e40*/  BSYNC.RECONVERGENT B1 ;  /* 0x0000000000017941 */ /* 0x000fea0003800200 */
.L_x_364:
[----:B-1----:R-:W2:Y:S01]  /*5e50*/  LDL R8, [R1+0x4] ;  /* 0x0000040001087983 */ /* 0x002ea20000100800 */
[----:B------:R-:W-:-:S05]  /*5e60*/  VIADD R27, R27, UR6 ;  /* 0x000000061b1b7c36 */ /* 0x000fca0008000000 */
[----:B--2---:R-:W-:-:S13]  /*5e70*/  ISETP.GE.AND P0, PT, R27, R8, PT ;  /* 0x000000081b00720c */ /* 0x004fda0003f06270 */
[----:B------:R-:W-:Y:S05]  /*5e80*/  @!P0 BRA `(.L_x_367) ;  /* 0xfffffff8008c8947 */ /* 0x000fea000383ffff */
.L_x_353:
[----:B------:R-:W-:Y:S05]  /*5e90*/  BSYNC.RECONVERGENT B0 ;  /* 0x0000000000007941 */ /* 0x000fea0003800200 */
.L_x_352:
[----:B------:R-:W2:Y:S04]  /*5ea0*/  LDL R6, [R1+0x10] ;  /* 0x0000100001067983 */ /* 0x000ea80000100800 */
[----:B------:R-:W3:Y:S02]  /*5eb0*/  LDL.LU R5, [R1] ;  /* 0x0000000001057983 */ /* 0x000ee40000300800 */
[----:B---3--:R-:W-:-:S04]  /*5ec0*/  IADD3 R5, PT, PT, R5, UR7, RZ ;  /* 0x0000000705057c10 */ /* 0x008fc8000fffe0ff */
[----:B--2---:R-:W-:Y:S01]  /*5ed0*/  ISETP.GE.AND P0, PT, R5, R6, PT ;  /* 0x000000060500720c */ /* 0x004fe20003f06270 */
[----:B------:R0:W-:-:S12]  /*5ee0*/  STL [R1], R5 ;  /* 0x0000000501007387 */ /* 0x0001d80000100800 */
[----:B0-----:R-:W-:Y:S05]  /*5ef0*/  @!P0 BRA `(.L_x_368) ;  /* 0xfffffff400a48947 */ /* 0x001fea000383ffff */
[----:B------:R-:W-:Y:S05]  /*5f00*/  EXIT ;  /* 0x000000000000794d */ /* 0x000fea0003800000 */
        .weak           $__internal_10_$__cuda_sm20_dblrcp_rn_slowpath_v3
        .type           $__internal_10_$__cuda_sm20_dblrcp_rn_slowpath_v3,@function
        .size           $__internal_10_$__cuda_sm20_dblrcp_rn_slowpath_v3,(.L_x_598 - $__internal_10_$__cuda_sm20_dblrcp_rn_slowpath_v3)
$__internal_10_$__cuda_sm20_dblrcp_rn_slowpath_v3:
[----:B------:R-:W0:Y:S01]  /*5f10*/  DSETP.GTU.AND P0, PT, |R8|, +INF , PT ;  /* 0x7ff000000800742a */ /* 0x000e220003f0c200 */
[----:B------:R-:W-:Y:S04]  /*5f20*/  BSSY.RECONVERGENT B0, `(.L_x_369) ;  /* 0x000005b000007945 */ /* 0x000fe80003800200 */
[----:B0-----:R-:W-:Y:S05]  /*5f30*/  @P0 BRA `(.L_x_370) ;  /* 0x00000004005c0947 */ /* 0x001fea0003800000 */
[----:B------:R-:W-:-:S05]  /*5f40*/  LOP3.LUT R13, R9, 0x7fffffff, RZ, 0xc0, !PT ;  /* 0x7fffffff090d7812 */ /* 0x000fca00078ec0ff */
[----:B------:R-:W-:-:S05]  /*5f50*/  VIADD R10, R13, 0xffffffff ;  /* 0xffffffff0d0a7836 */ /* 0x000fca0000000000 */
[----:B------:R-:W-:-:S13]  /*5f60*/  ISETP.GE.U32.AND P0, PT, R10, 0x7fefffff, PT ;  /* 0x7fefffff0a00780c */ /* 0x000fda0003f06070 */
[----:B------:R-:W-:Y:S01]  /*5f70*/  @P0 LOP3.LUT R11, R9, 0x7ff00000, RZ, 0x3c, !PT ;  /* 0x7ff00000090b0812 */ /* 0x000fe200078e3cff */
[----:B------:R-:W-:Y:S01]  /*5f80*/  @P0 IMAD.MOV.U32 R10, RZ, RZ, RZ ;  /* 0x000000ffff0a0224 */ /* 0x000fe200078e00ff */
[----:B------:R-:W-:Y:S06]  /*5f90*/  @P0 BRA `(.L_x_371) ;  /* 0x00000004004c0947 */ /* 0x000fec0003800000 */
[----:B------:R-:W-:-:S13]  /*5fa0*/  ISETP.GE.U32.AND P0, PT, R13, 0x1000001, PT ;  /* 0x010000010d00780c */ /* 0x000fda0003f06070 */
[----:B------:R-:W-:Y:S05]  /*5fb0*/  @!P0 BRA `(.L_x_372) ;  /* 0x0000000000b48947 */ /* 0x000fea0003800000 */
[----:B------:R-:W-:Y:S01]  /*5fc0*/  VIADD R11, R9, 0xc0200000 ;  /* 0xc0200000090b7836 */ /* 0x000fe20000000000 */
[----:B------:R-:W-:-:S03]  /*5fd0*/  MOV R10, R8 ;  /* 0x00000008000a7202 */ /* 0x000fc60000000f00 */
[----:B------:R-:W0:Y:S03]  /*5fe0*/  MUFU.RCP64H R13, R11 ;  /* 0x0000000b000d7308 */ /* 0x000e260000001800 */
        /* <DEDUP_REMOVED lines=25> */
[----:B0-----:R-:W0:-:S15]  /*6180*/  DMUL R10, R10, 2.2250738585072013831e-308 ;  /* 0x001000000a0a7828 */ /* 0x001e1e0000000000 */
        /* <DEDUP_REMOVED lines=14> */
[----:B0-----:R0:W1:Y:S02]  /*6270*/  DFMA R10, R10, R8, R10 ;  /* 0x000000080a0a722b */ /* 0x001064000000000a */
[----:B01----:R-:W-:Y:S05]  /*6280*/  BRA `(.L_x_371) ;  /* 0x0000000000907947 */ /* 0x003fea0003800000 */
.L_x_372:
[----:B------:R-:W0:Y:S01]  /*6290*/  DMUL R8, R8, 8.11296384146066816958e+31 ;  /* 0x4690000008087828 */ /* 0x000e220000000000 */
[----:B------:R-:W-:Y:S01]  /*62a0*/  IMAD.MOV.U32 R10, RZ, RZ, R12 ;  /* 0x000000ffff0a7224 */ /* 0x000fe200078e000c */
        /* <DEDUP_REMOVED lines=30> */
[----:B0-----:R0:W1:Y:S02]  /*6490*/  DMUL R10, R8, 8.11296384146066816958e+31 ;  /* 0x46900000080a7828 */ /* 0x0010640000000000 */
[----:B01----:R-:W-:Y:S05]  /*64a0*/  BRA `(.L_x_371) ;  /* 0x0000000000087947 */ /* 0x003fea0003800000 */
.L_x_370:
[----:B------:R-:W-:Y:S01]  /*64b0*/  LOP3.LUT R11, R9, 0x80000, RZ, 0xfc, !PT ;  /* 0x00080000090b7812 */ /* 0x000fe200078efcff */
[----:B------:R-:W-:-:S07]  /*64c0*/  IMAD.MOV.U32 R10, RZ, RZ, R8 ;  /* 0x000000ffff0a7224 */ /* 0x000fce00078e0008 */
.L_x_371:
[----:B------:R-:W-:Y:S05]  /*64d0*/  BSYNC.RECONVERGENT B0 ;  /* 0x0000000000007941 */ /* 0x000fea0003800200 */
.L_x_369:
[----:B------:R-:W-:Y:S01]  /*64e0*/  IMAD.MOV.U32 R8, RZ, RZ, R0 ;  /* 0x000000ffff087224 */ /* 0x000fe200078e0000 */
[----:B------:R-:W-:Y:S01]  /*64f0*/  MOV R15, R11 ;  /* 0x0000000b000f7202 */ /* 0x000fe20000000f00 */
[----:B------:R-:W-:Y:S02]  /*6500*/  IMAD.MOV.U32 R9, RZ, RZ, 0x0 ;  /* 0x00000000ff097424 */ /* 0x000fe400078e00ff */
[----:B------:R-:W-:Y:S02]  /*6510*/  IMAD.MOV.U32 R14, RZ, RZ, R10 ;  /* 0x000000ffff0e7224 */ /* 0x000fe400078e000a */
[----:B------:R-:W-:Y:S05]  /*6520*/  RET.REL.NODEC R8 `(_ZN2at6native58_GLOBAL__N__9a069279_25_AdaptiveAveragePooling_cu_ef17039c31adaptive_average_gradinput_nhwcIidEEvPT0_PKS3_iiiiiiiiT_S7_S7_S7_) ;  /* 0xffffff9808b47950 */ /* 0x000fea0003c3ffff */
.L_x_373:
        /* <DEDUP_REMOVED lines=13> */
.L_x_598:


//--------------------- .text._ZN2at6native58_GLOBAL__N__9a069279_25_AdaptiveAveragePooling_cu_ef17039c21adaptive_average_poolIN3c108BFloat16EEEvPKT_PS5_iiiilll --------------------------
	.section	.text._ZN2at6native58_GLOBAL__N__9a069279_25_AdaptiveAveragePooling_cu_ef17039c21adaptive_average_poolIN3c108BFloat16EEEvPKT_PS5_iiiilll,"ax",@progbits
	.align	128
.text._ZN2at6native58_GLOBAL__N__9a069279_25_AdaptiveAveragePooling_cu_ef17039c21adaptive_average_poolIN3c108BFloat16EEEvPKT_PS5_iiiilll:
        .type           _ZN2at6native58_GLOBAL__N__9a069279_25_AdaptiveAveragePooling_cu_ef17039c21adaptive_average_poolIN3c108BFloat16EEEvPKT_PS5_iiiilll,@function
        .size           _ZN2at6native58_GLOBAL__N__9a069279_25_AdaptiveAveragePooling_cu_ef17039c21adaptive_average_poolIN3c108BFloat16EEEvPKT_PS5_iiiilll,(.L_x_600 - _ZN2at6native58_GLOBAL__N__9a069279_25_AdaptiveAveragePooling_cu_ef17039c21adaptive_average_poolIN3c108BFloat16EEEvPKT_PS5_iiiilll)
        .other          _ZN2at6native58_GLOBAL__N__9a069279_25_AdaptiveAveragePooling_cu_ef17039c21adaptive_average_poolIN3c108BFloat16EEEvPKT_PS5_iiiilll,@"STO_CUDA_ENTRY STV_DEFAULT"
_ZN2at6native58_GLOBAL__N__9a069279_25_AdaptiveAveragePooling_cu_ef17039c21adaptive_average_poolIN3c108BFloat16EEEvPKT_PS5_iiiilll:
        /* <DEDUP_REMOVED lines=9> */
[----:B------:R-:W1:Y:S07]  /*0090*/  LDCU.64 UR12, c[0x0][0x358] ;  /* 0x00006b00ff0c77ac */ /* 0x000e6e0008000a00 */
[----:B------:R-:W2:Y:S08]  /*00a0*/  LDC.64 R10, c[0x0][0x3b0] ;  /* 0x0000ec00ff0a7b82 */ /* 0x000eb00000000a00 */
[----:B------:R-:W3:Y:S01]  /*00b0*/  LDC R7, c[0x0][0x39c] ;  /* 0x0000e700ff077b82 */ /* 0x000ee20000000800 */
[----:B0-----:R-:W-:Y:S01]  /*00c0*/  UIMAD UR4, UR4, UR5, URZ ;  /* 0x00000005040472a4 */ /* 0x001fe2000f8e02ff */
[C-C-:B--2---:R-:W-:Y:S01]  /*00d0*/  SHF.L.U64.HI R0, R10.reuse, 0x5, R11.reuse ;  /* 0x000000050a007819 */ /* 0x144fe2000001020b */
[C---:B------:R-:W-:Y:S01]  /*00e0*/  IMAD.SHL.U32 R8, R10.reuse, 0x2, RZ ;  /* 0x000000020a087824 */ /* 0x040fe200078e00ff */
[----:B------:R-:W-:-:S03]  /*00f0*/  SHF.L.U64.HI R9, R10, 0x1, R11 ;  /* 0x000000010a097819 */ /* 0x000fc6000001020b */
[----:B-1-3--:R-:W-:-:S07]  /*0100*/  IMAD R7, R7, UR4, RZ ;  /* 0x0000000407077c24 */ /* 0x00afce000f8e02ff */
.L_x_396:
[----:B0-----:R-:W0:Y:S01]  /*0110*/  LDC R3, c[0x0][0x398] ;  /* 0x0000e600ff037b82 */ /* 0x001e220000000800 */
        /* <DEDUP_REMOVED lines=35> */
[----:B------:R-:W-:Y:S01]  /*0350*/  ISETP.GE.U32.AND P2, PT, R5, R14, PT ;  /* 0x0000000e0500720c */ /* 0x000fe20003f46070 */
[----:B------:R-:W-:-:S03]  /*0360*/  VIADD R5, R2, 0x1 ;  /* 0x0000000102057836 */ /* 0x000fc60000000000 */
[----:B------:R-:W-:Y:S01]  /*0370*/  ISETP.GE.U32.AND P3, PT, R11, R14, PT ;  /* 0x0000000e0b00720c */ /* 0x000fe20003f66070 */
[----:B------:R-:W-:Y:S01]  /*0380*/  IMAD.WIDE.U32 R24, R5, UR5, R24 ;  /* 0x0000000505187c25 */ /* 0x000fe2000f8e0018 */
[----:B------:R-:W-:-:S03]  /*0390*/  LOP3.LUT R11, RZ, R3, RZ, 0x33, !PT ;  /* 0x00000003ff0b7212 */ /* 0x000fc600078e33ff */
[----:B------:R-:W-:-:S04]  /*03a0*/  IMAD R22, R5, UR4, R25 ;  /* 0x0000000405167c24 */ /* 0x000fc8000f8e0219 */
[----:B------:R-:W-:Y:S01]  /*03b0*/  @P2 VIADD R4, R4, 0x1 ;  /* 0x0000000104042836 */ /* 0x000fe20000000000 */
[----:B------:R-:W-:-:S03]  /*03c0*/  ISETP.NE.AND P2, PT, R3, RZ, PT ;  /* 0x000000ff0300720c */ /* 0x000fc60003f45270 */
        /* <DEDUP_REMOVED lines=27> */
.L_x_375:
[----:B------:R-:W0:Y:S01]  /*0580*/  LDCU UR4, c[0x0][0x398] ;  /* 0x00007300ff0477ac */ /* 0x000e220008000800 */
[----:B------:R-:W-:Y:S01]  /*0590*/  HFMA2 R3, -RZ, RZ, 0, 0 ;  /* 0x00000000ff037431 */ /* 0x000fe200000001ff */
[----:B------:R-:W-:Y:S01]  /*05a0*/  MOV R20, 0x5d0 ;  /* 0x000005d000147802 */ /* 0x000fe20000000f00 */
[----:B0-----:R-:W-:-:S07]  /*05b0*/  IMAD.U32 R21, RZ, RZ, UR4 ;  /* 0x00000004ff157e24 */ /* 0x001fce000f8e00ff */
[----:B------:R-:W-:Y:S05]  /*05c0*/  CALL.REL.NOINC `($__internal_11_$__cuda_sm20_div_s64) ;  /* 0x0000001800587944 */ /* 0x000fea0003c00000 */
[----:B------:R-:W-:-:S07]  /*05d0*/  IMAD.MOV.U32 R11, RZ, RZ, R16 ;  /* 0x000000ffff0b7224 */ /* 0x000fce00078e0010 */
.L_x_376:
[----:B------:R-:W-:Y:S05]  /*05e0*/  BSYNC.RECONVERGENT B0 ;  /* 0x0000000000007941 */ /* 0x000fea0003800200 */
.L_x_374:
[----:B------:R-:W0:Y:S01]  /*05f0*/  S2R R4, SR_TID.X ;  /* 0x0000000000047919 */ /* 0x000e220000002100 */
[----:B------:R-:W0:Y:S01]  /*0600*/  LDCU UR4, c[0x0][0x39c] ;  /* 0x00007380ff0477ac */ /* 0x000e220008000800 */
[----:B------:R-:W-:Y:S01]  /*0610*/  BSSY.RECONVERGENT B0, `(.L_x_377) ;  /* 0x000018a000007945 */ /* 0x000fe20003800200 */
[----:B0-----:R-:W-:-:S13]  /*0620*/  ISETP.GE.AND P0, PT, R4, UR4, PT ;  /* 0x0000000404007c0c */ /* 0x001fda000bf06270 */
[----:B------:R-:W-:Y:S05]  /*0630*/  @P0 BRA `(.L_x_378) ;  /* 0x00000018001c0947 */ /* 0x000fea0003800000 */
[----:B------:R-:W0:Y:S01]  /*0640*/  S2UR UR6, SR_CTAID.X ;  /* 0x00000000000679c3 */ /* 0x000e220000002500 */
[----:B------:R-:W1:Y:S01]  /*0650*/  LDCU.128 UR8, c[0x0][0x3a0] ;  /* 0x00007400ff0877ac */ /* 0x000e620008000c00 */
[----:B------:R-:W-:-:S05]  /*0660*/  SHF.R.S32.HI R3, RZ, 0x1f, R6 ;  /* 0x0000001fff037819 */ /* 0x000fca0000011406 */
[----:B-1----:R-:W-:-:S04]  /*0670*/  IMAD R3, R3, UR10, RZ ;  /* 0x0000000a03037c24 */ /* 0x002fc8000f8e02ff */
[----:B------:R-:W-:Y:S01]  /*0680*/  IMAD R3, R6, UR11, R3 ;  /* 0x0000000b06037c24 */ /* 0x000fe2000f8e0203 */
[----:B0-----:R-:W-:-:S04]  /*0690*/  UIMAD.WIDE.U32 UR4, UR6, UR8, URZ ;  /* 0x00000008060472a5 */ /* 0x001fc8000f8e00ff */
[----:B------:R-:W-:Y:S02]  /*06a0*/  UIMAD UR6, UR6, UR9, UR5 ;  /* 0x00000009060672a4 */ /* 0x000fe4000f8e0205 */
[----:B------:R-:W-:Y:S01]  /*06b0*/  MOV R12, UR4 ;  /* 0x00000004000c7c02 */ /* 0x000fe20008000f00 */
[----:B------:R-:W-:-:S03]  /*06c0*/  IMAD.U32 R13, RZ, RZ, UR5 ;  /* 0x00000005ff0d7e24 */ /* 0x000fc6000f8e00ff */
[----:B------:R-:W-:Y:S02]  /*06d0*/  IMAD.U32 R13, RZ, RZ, UR6 ;  /* 0x00000006ff0d7e24 */ /* 0x000fe4000f8e00ff */
[C---:B------:R-:W-:Y:S01]  /*06e0*/  IMAD.WIDE.U32 R12, R6.reuse, UR10, R12 ;  /* 0x0000000a060c7c25 */ /* 0x040fe2000f8e000c */
[----:B------:R-:W-:-:S03]  /*06f0*/  IADD3 R6, PT, PT, -R6, R11, RZ ;  /* 0x0000000b06067210 */ /* 0x000fc60007ffe1ff */
[----:B------:R-:W-:-:S07]  /*0700*/  IMAD.IADD R5, R13, 0x1, R3 ;  /* 0x000000010d057824 */ /* 0x000fce00078e0203 */
.L_x_395:
        /* <DEDUP_REMOVED lines=23> */
[----:B------:R-:W-:Y:S02]  /*0880*/  IMAD.MOV R17, RZ, RZ, -R14 ;  /* 0x000000ffff117224 */ /* 0x000fe400078e0a0e */
[----:B------:R-:W-:-:S04]  /*0890*/  IMAD.HI.U32 R11, R11, R19, RZ ;  /* 0x000000130b0b7227 */ /* 0x000fc800078e00ff */
[----:B------:R-:W-:Y:S02]  /*08a0*/  IMAD R15, R16, R17, R15 ;  /* 0x00000011100f7224 */ /* 0x000fe400078e020f */
[----:B------:R-:W-:-:S03]  /*08b0*/  IMAD.MOV R20, RZ, RZ, -R11 ;  /* 0x000000ffff147224 */ /* 0x000fc600078e0a0b */
[C---:B------:R-:W-:Y:S01]  /*08c0*/  ISETP.GT.U32.AND P4, PT, R16.reuse, R15, PT ;  /* 0x0000000f1000720c */ /* 0x040fe20003f84070 */
[C---:B------:R-:W-:Y:S02]  /*08d0*/  IMAD R17, R16.reuse, R20, R19 ;  /* 0x0000001410117224 */ /* 0x040fe400078e0213 */
[----:B------:R-:W0:Y:S03]  /*08e0*/  LDC R19, c[0x0][0x39c] ;  /* 0x0000e700ff137b82 */ /* 0x000e260000000800 */
[----:B------:R-:W-:-:S07]  /*08f0*/  ISETP.GT.U32.AND P5, PT, R16, R17, PT ;  /* 0x000000111000720c */ /* 0x000fce0003fa4070 */
[-C--:B------:R-:W-:Y:S01]  /*0900*/  @!P4 IADD3 R15, PT, PT, R15, -R16.reuse, RZ ;  /* 0x800000100f0fc210 */ /* 0x080fe20007ffe0ff */
[----:B------:R-:W-:Y:S01]  /*0910*/  @!P4 VIADD R14, R14, 0x1 ;  /* 0x000000010e0ec836 */ /* 0x000fe20000000000 */
[----:B------:R-:W-:Y:S02]  /*0920*/  ISETP.NE.AND P4, PT, R3, RZ, PT ;  /* 0x000000ff0300720c */ /* 0x000fe40003f85270 */
[-C--:B------:R-:W-:Y:S02]  /*0930*/  ISETP.GE.U32.AND P0, PT, R15, R16.reuse, PT ;  /* 0x000000100f00720c */ /* 0x080fe40003f06070 */
[C---:B------:R-:W-:Y:S01]  /*0940*/  LOP3.LUT R15, R4.reuse, R3, RZ, 0x3c, !PT ;  /* 0x00000003040f7212 */ /* 0x040fe200078e3cff */
[----:B------:R-:W-:Y:S01]  /*0950*/  @!P5 IMAD.IADD R17, R17, 0x1, -R16 ;  /* 0x000000011111d824 */ /* 0x000fe200078e0a10 */
[----:B------:R-:W-:Y:S02]  /*0960*/  @!P5 IADD3 R11, PT, PT, R11, 0x1, RZ ;  /* 0x000000010b0bd810 */ /* 0x000fe40007ffe0ff */
[----:B------:R-:W-:Y:S01]  /*0970*/  ISETP.GE.AND P2, PT, R15, RZ, PT ;  /* 0x000000ff0f00720c */ /* 0x000fe20003f46270 */
[----:B------:R-:W-:Y:S01]  /*0980*/  VIADD R15, R4, 0x1 ;  /* 0x00000001040f7836 */ /* 0x000fe20000000000 */
[----:B------:R-:W-:-:S02]  /*0990*/  ISETP.GE.U32.AND P1, PT, R17, R16, PT ;  /* 0x000000101100720c */ /* 0x000fc40003f26070 */
[----:B0-----:R-:W-:Y:S01]  /*09a0*/  SHF.R.S32.HI R19, RZ, 0x1f, R19 ;  /* 0x0000001fff137819 */ /* 0x001fe20000011413 */
[----:B------:R-:W-:Y:S01]  /*09b0*/  IMAD.WIDE.U32 R24, R15, UR5, R24 ;  /* 0x000000050f187c25 */ /* 0x000fe2000f8e0018 */
[----:B------:R-:W-:-:S03]  /*09c0*/  LOP3.LUT R16, RZ, R3, RZ, 0x33, !PT ;  /* 0x00000003ff107212 */ /* 0x000fc600078e33ff */
[----:B------:R-:W-:Y:S02]  /*09d0*/  IMAD R22, R15, UR4, R25 ;  /* 0x000000040f167c24 */ /* 0x000fe4000f8e0219 */
[----:B------:R-:W-:-:S03]  /*09e0*/  @P0 VIADD R14, R14, 0x1 ;  /* 0x000000010e0e0836 */ /* 0x000fc60000000000 */
[----:B------:R-:W-:Y:S01]  /*09f0*/  LOP3.LUT R15, R22, R19, RZ, 0xfc, !PT ;  /* 0x00000013160f7212 */ /* 0x000fe200078efcff */
        /* <DEDUP_REMOVED lines=27> */
.L_x_380:
[----:B------:R-:W0:Y:S01]  /*0bb0*/  LDCU UR4, c[0x0][0x39c] ;  /* 0x00007380ff0477ac */ /* 0x000e220008000800 */
[----:B------:R-:W-:Y:S02]  /*0bc0*/  MOV R3, R19 ;  /* 0x0000001300037202 */ /* 0x000fe40000000f00 */
[----:B------:R-:W-:Y:S01]  /*0bd0*/  MOV R20, 0xc00 ;  /* 0x00000c0000147802 */ /* 0x000fe20000000f00 */
[----:B0-----:R-:W-:-:S07]  /*0be0*/  IMAD.U32 R21, RZ, RZ, UR4 ;  /* 0x00000004ff157e24 */ /* 0x001fce000f8e00ff */
[----:B------:R-:W-:Y:S05]  /*0bf0*/  CALL.REL.NOINC `($__internal_11_$__cuda_sm20_div_s64) ;  /* 0x0000001000cc7944 */ /* 0x000fea0003c00000 */
.L_x_381:
[----:B------:R-:W-:Y:S05]  /*0c00*/  BSYNC.RECONVERGENT B1 ;  /* 0x0000000000017941 */ /* 0x000fea0003800200 */
.L_x_379:
[----:B------:R-:W-:Y:S01]  /*0c10*/  ISETP.GT.U32.AND P0, PT, R6, 0x7ffffffe, PT ;  /* 0x7ffffffe0600780c */ /* 0x000fe20003f04070 */
[----:B------:R-:W-:Y:S01]  /*0c20*/  BSSY.RECONVERGENT B2, `(.L_x_382) ;  /* 0x000010f000027945 */ /* 0x000fe20003800200 */
[----:B------:R-:W-:Y:S02]  /*0c30*/  HFMA2 R24, -RZ, RZ, 0, 0 ;  /* 0x00000000ff187431 */ /* 0x000fe400000001ff */
[----:B------:R-:W-:-:S09]  /*0c40*/  IMAD.IADD R3, R16, 0x1, -R11 ;  /* 0x0000000110037824 */ /* 0x000fd200078e0a0b */
[----:B------:R-:W-:Y:S05]  /*0c50*/  @P0 BRA `(.L_x_383) ;  /* 0x00000010002c0947 */ /* 0x000fea0003800000 */
[----:B------:R-:W0:Y:S01]  /*0c60*/  LDCU.64 UR6, c[0x0][0x3b0] ;  /* 0x00007600ff0677ac */ /* 0x000e220008000a00 */
[----:B------:R-:W-:Y:S01]  /*0c70*/  SHF.R.S32.HI R14, RZ, 0x1f, R11 ;  /* 0x0000001fff0e7819 */ /* 0x000fe2000001140b */
[----:B------:R-:W-:Y:S01]  /*0c80*/  VIADD R22, R3, 0x1 ;  /* 0x0000000103167836 */ /* 0x000fe20000000000 */
[----:B------:R-:W-:Y:S01]  /*0c90*/  MOV R15, R5 ;  /* 0x00000005000f7202 */ /* 0x000fe20000000f00 */
[----:B------:R-:W1:Y:S01]  /*0ca0*/  LDCU.64 UR4, c[0x0][0x380] ;  /* 0x00007000ff0477ac */ /* 0x000e620008000a00 */
[----:B------:R-:W-:Y:S02]  /*0cb0*/  MOV R24, RZ ;  /* 0x000000ff00187202 */ /* 0x000fe40000000f00 */
[C---:B------:R-:W-:Y:S02]  /*0cc0*/  LOP3.LUT R20, R22.reuse, 0x7, RZ, 0xc0, !PT ;  /* 0x0000000716147812 */ /* 0x040fe400078ec0ff */
[----:B------:R-:W-:Y:S01]  /*0cd0*/  LOP3.LUT R21, R22, 0xfffffff0, RZ, 0xc0, !PT ;  /* 0xfffffff016157812 */ /* 0x000fe200078ec0ff */
[----:B0-----:R-:W-:-:S02]  /*0ce0*/  IMAD R16, R14, UR6, RZ ;  /* 0x000000060e107c24 */ /* 0x001fc4000f8e02ff */
[----:B------:R-:W-:-:S04]  /*0cf0*/  IMAD.MOV.U32 R14, RZ, RZ, R12 ;  /* 0x000000ffff0e7224 */ /* 0x000fc800078e000c */
[C---:B------:R-:W-:Y:S01]  /*0d00*/  IMAD.WIDE.U32 R18, R11.reuse, UR6, R14 ;  /* 0x000000060b127c25 */ /* 0x040fe2000f8e000e */
[C---:B------:R-:W-:Y:S02]  /*0d10*/  LOP3.LUT R14, R22.reuse, 0xf, RZ, 0xc0, !PT ;  /* 0x0000000f160e7812 */ /* 0x040fe400078ec0ff */
[----:B------:R-:W-:Y:S01]  /*0d20*/  LOP3.LUT R22, R22, 0x3, RZ, 0xc0, !PT ;  /* 0x0000000316167812 */ /* 0x000fe200078ec0ff */
[----:B------:R-:W-:Y:S01]  /*0d30*/  IMAD R15, R11, UR7, R16 ;  /* 0x000000070b0f7c24 */ /* 0x000fe2000f8e0210 */
[----:B-1----:R-:W-:Y:S01]  /*0d40*/  LEA R11, P1, R18, UR4, 0x1 ;  /* 0x00000004120b7c11 */ /* 0x002fe2000f8208ff */
[----:B------:R-:W-:Y:S02]  /*0d50*/  VIADD R14, R14, 0xffffffff ;  /* 0xffffffff0e0e7836 */ /* 0x000fe40000000000 */
[----:B------:R-:W-:Y:S02]  /*0d60*/  IMAD.IADD R15, R19, 0x1, R15 ;  /* 0x00000001130f7824 */ /* 0x000fe400078e020f */
[----:B------:R-:W-:Y:S01]  /*0d70*/  IMAD.MOV.U32 R19, RZ, RZ, RZ ;  /* 0x000000ffff137224 */ /* 0x000fe200078e00ff */
[----:B------:R-:W-:-:S02]  /*0d80*/  ISETP.GE.U32.AND P0, PT, R14, 0x7, PT ;  /* 0x000000070e00780c */ /* 0x000fc40003f06070 */
[----:B------:R-:W-:-:S11]  /*0d90*/  LEA.HI.X R18, R18, UR5, R15, 0x1, P1 ;  /* 0x0000000512127c11 */ /* 0x000fd600088f0c0f */
.L_x_394:
[----:B------:R-:W-:Y:S01]  /*0da0*/  ISETP.GT.U32.AND P2, PT, R3, 0x7ffffffe, PT ;  /* 0x7ffffffe0300780c */ /* 0x000fe20003f44070 */
[----:B------:R-:W-:Y:S01]  /*0db0*/  BSSY.RECONVERGENT B1, `(.L_x_384) ;  /* 0x00000f1000017945 */ /* 0x000fe20003800200 */
[C---:B------:R-:W-:Y:S01]  /*0dc0*/  ISETP.NE.AND P1, PT, R19.reuse, R6, PT ;  /* 0x000000061300720c */ /* 0x040fe20003f25270 */
[----:B------:R-:W-:-:S10]  /*0dd0*/  VIADD R19, R19, 0x1 ;  /* 0x0000000113137836 */ /* 0x000fd40000000000 */
[----:B------:R-:W-:Y:S05]  /*0de0*/  @P2 BRA `(.L_x_385) ;  /* 0x0000000c00b42947 */ /* 0x000fea0003800000 */
[----:B------:R-:W-:Y:S01]  /*0df0*/  ISETP.GE.U32.AND P2, PT, R3, 0xf, PT ;  /* 0x0000000f0300780c */ /* 0x000fe20003f46070 */
[----:B------:R-:W-:Y:S01]  /*0e00*/  BSSY.RECONVERGENT B3, `(.L_x_386) ;  /* 0x000005e000037945 */ /* 0x000fe20003800200 */
[----:B------:R-:W-:-:S11]  /*0e10*/  MOV R23, RZ ;  /* 0x000000ff00177202 */ /* 0x000fd60000000f00 */
[----:B------:R-:W-:Y:S05]  /*0e20*/  @!P2 BRA `(.L_x_387) ;  /* 0x00000004006ca947 */ /* 0x000fea0003800000 */
[----:B------:R-:W-:Y:S01]  /*0e30*/  BSSY.RECONVERGENT B4, `(.L_x_388) ;  /* 0x0000059000047945 */ /* 0x000fe20003800200 */
[----:B------:R-:W-:Y:S01]  /*0e40*/  IMAD.MOV R25, RZ, RZ, -R21 ;  /* 0x000000ffff197224 */ /* 0x000fe200078e0a15 */
[----:B------:R-:W-:Y:S01]  /*0e50*/  MOV R26, R18 ;  /* 0x00000012001a7202 */ /* 0x000fe20000000f00 */
[----:B------:R-:W-:-:S07]  /*0e60*/  IMAD.MOV.U32 R23, RZ, RZ, R11 ;  /* 0x000000ffff177224 */ /* 0x000fce00078e000b */
.L_x_389:
[----:B------:R-:W-:Y:S02]  /*0e70*/  IMAD.MOV.U32 R16, RZ, RZ, R23 ;  /* 0x000000ffff107224 */ /* 0x000fe400078e0017 */
[----:B------:R-:W-:-:S05]  /*0e80*/  IMAD.MOV.U32 R17, RZ, RZ, R26 ;  /* 0x000000ffff117224 */ /* 0x000fca00078e001a */
[----:B------:R-:W2:Y:S01]  /*0e90*/  LDG.E.U16 R15, desc[UR12][R16.64] ;  /* 0x0000000c100f7981 */ /* 0x000ea2000c1e1500 */
[----:B------:R-:W-:Y:S02]  /*0ea0*/  IADD3 R14, P2, PT, R23, R8, RZ ;  /* 0x00000008170e7210 */ /* 0x000fe40007f5e0ff */
[----:B--2---:R-:W-:-:S03]  /*0eb0*/  SHF.L.U32 R27, R15, 0x10, RZ ;  /* 0x000000100f1b7819 */ /* 0x004fc600000006ff */
[----:B------:R-:W-:Y:S02]  /*0ec0*/  IMAD.X R15, R26, 0x1, R9, P2 ;  /* 0x000000011a0f7824 */ /* 0x000fe400010e0609 */
[----:B------:R-:W-:-:S03]  /*0ed0*/  FADD.FTZ R27, R27, R24 ;  /* 0x000000181b1b7221 */ /* 0x000fc60000010000 */
[----:B------:R0:W2:Y:S02]  /*0ee0*/  LDG.E.U16 R24, desc[UR12][R14.64] ;  /* 0x0000000c0e187981 */ /* 0x0000a4000c1e1500 */
[----:B0-----:R-:W-:-:S04]  /*0ef0*/  IADD3 R14, P2, PT, R14, R8, RZ ;  /* 0x000000080e0e7210 */ /* 0x001fc80007f5e0ff */
[----:B------:R-:W-:Y:S01]  /*0f00*/  IADD3.X R15, PT, PT, R15, R9, RZ, P2, !PT ;  /* 0x000000090f0f7210 */ /* 0x000fe200017fe4ff */
[----:B--2---:R-:W-:-:S04]  /*0f10*/  IMAD.U32 R24, R24, 0x10000, RZ ;  /* 0x0001000018187824 */ /* 0x004fc800078e00ff */
[----:B------:R-:W-:Y:S02]  /*0f20*/  FADD.FTZ R24, R27, R24 ;  /* 0x000000181b187221 */ /* 0x000fe40000010000 */
[----:B------:R-:W2:Y:S01]  /*0f30*/  LDG.E.U16 R27, desc[UR12][R14.64] ;  /* 0x0000000c0e1b7981 */ /* 0x000ea2000c1e1500 */
[----:B------:R-:W-:-:S05]  /*0f40*/  IADD3 R16, P2, PT, R14, R8, RZ ;  /* 0x000000080e107210 */ /* 0x000fca0007f5e0ff */
[----:B------:R-:W-:Y:S02]  /*0f50*/  IMAD.X R17, R15, 0x1, R9, P2 ;  /* 0x000000010f117824 */ /* 0x000fe400010e0609 */
[----:B--2---:R-:W-:-:S04]  /*0f60*/  IMAD.U32 R27, R27, 0x10000, RZ ;  /* 0x000100001b1b7824 */ /* 0x004fc800078e00ff */
[----:B------:R-:W-:Y:S02]  /*0f70*/  FADD.FTZ R24, R24, R27 ;  /* 0x0000001b18187221 */ /* 0x000fe40000010000 */
[----:B------:R-:W2:Y:S01]  /*0f80*/  LDG.E.U16 R27, desc[UR12][R16.64] ;  /* 0x0000000c101b7981 */ /* 0x000ea2000c1e1500 */
[----:B------:R-:W-:-:S05]  /*0f90*/  IADD3 R28, P2, PT, R16, R8, RZ ;  /* 0x00000008101c7210 */ /* 0x000fca0007f5e0ff */
[----:B------:R-:W-:Y:S01]  /*0fa0*/  IMAD.X R29, R17, 0x1, R9, P2 ;  /* 0x00000001111d7824 */ /* 0x000fe200010e0609 */
[----:B--2---:R-:W-:-:S05]  /*0fb0*/  SHF.L.U32 R27, R27, 0x10, RZ ;  /* 0x000000101b1b7819 */ /* 0x004fca00000006ff */
[----:B------:R-:W-:Y:S02]  /*0fc0*/  FADD.FTZ R24, R24, R27 ;  /* 0x0000001b18187221 */ /* 0x000fe40000010000 */
[----:B------:R-:W2:Y:S01]  /*0fd0*/  LDG.E.U16 R27, desc[UR12][R28.64] ;  /* 0x0000000c1c1b7981 */ /* 0x000ea2000c1e1500 */
[----:B------:R-:W-:-:S04]  /*0fe0*/  IADD3 R14, P2, PT, R28, R8, RZ ;  /* 0x000000081c0e7210 */ /* 0x000fc80007f5e0ff */
        /* <DEDUP_REMOVED lines=38> */
[----:B------:R0:W2:Y:S01]  /*1250*/  LDG.E.U16 R27, desc[UR12][R16.64] ;  /* 0x0000000c101b7981 */ /* 0x0000a2000c1e1500 */
[----:B------:R-:W-:-:S04]  /*1260*/  IADD3 R28, P2, PT, R16, R8, RZ ;  /* 0x00000008101c7210 */ /* 0x000fc80007f5e0ff */
[----:B------:R-:W-:Y:S02]  /*1270*/  IADD3.X R29, PT, PT, R17, R9, RZ, P2, !PT ;  /* 0x00000009111d7210 */ /* 0x000fe400017fe4ff */
[----:B------:R-:W-:-:S04]  /*1280*/  IADD3 R14, P2, PT, R28, R8, RZ ;  /* 0x000000081c0e7210 */ /* 0x000fc80007f5e0ff */
[----:B------:R-:W-:Y:S02]  /*1290*/  IADD3.X R15, PT, PT, R29, R9, RZ, P2, !PT ;  /* 0x000000091d0f7210 */ /* 0x000fe400017fe4ff */
[----:B0-----:R-:W-:-:S03]  /*12a0*/  IADD3 R16, P2, PT, R14, R8, RZ ;  /* 0x000000080e107210 */ /* 0x001fc60007f5e0ff */
[----:B------:R-:W3:Y:S02]  /*12b0*/  LDG.E.U16 R14, desc[UR12][R14.64] ;  /* 0x0000000c0e0e7981 */ /* 0x000ee4000c1e1500 */
[----:B------:R-:W-:-:S05]  /*12c0*/  IMAD.X R17, R15, 0x1, R9, P2 ;  /* 0x000000010f117824 */ /* 0x000fca00010e0609 */
[----:B------:R-:W4:Y:S01]  /*12d0*/  LDG.E.U16 R16, desc[UR12][R16.64] ;  /* 0x0000000c10107981 */ /* 0x000f22000c1e1500 */
[----:B--2---:R-:W-:-:S04]  /*12e0*/  IMAD.U32 R27, R27, 0x10000, RZ ;  /* 0x000100001b1b7824 */ /* 0x004fc800078e00ff */
[----:B------:R-:W-:Y:S02]  /*12f0*/  FADD.FTZ R24, R24, R27 ;  /* 0x0000001b18187221 */ /* 0x000fe40000010000 */
[----:B------:R4:W2:Y:S01]  /*1300*/  LDG.E.U16 R27, desc[UR12][R28.64] ;  /* 0x0000000c1c1b7981 */ /* 0x0008a2000c1e1500 */
[----:B------:R-:W-:-:S04]  /*1310*/  IADD3 R25, PT, PT, R25, 0x10, RZ ;  /* 0x0000001019197810 */ /* 0x000fc80007ffe0ff */
[----:B------:R-:W-:Y:S02]  /*1320*/  ISETP.NE.AND P2, PT, R25, RZ, PT ;  /* 0x000000ff1900720c */ /* 0x000fe40003f45270 */
[----:B------:R-:W-:-:S05]  /*1330*/  LEA R23, P3, R10, R23, 0x5 ;  /* 0x000000170a177211 */ /* 0x000fca00078628ff */
[----:B------:R-:W-:Y:S01]  /*1340*/  IMAD.X R26, R26, 0x1, R0, P3 ;  /* 0x000000011a1a7824 */ /* 0x000fe200018e0600 */
[----:B----4-:R-:W-:Y:S01]  /*1350*/  SHF.L.U32 R29, R16, 0x10, RZ ;  /* 0x00000010101d7819 */ /* 0x010fe200000006ff */
[----:B--2---:R-:W-:-:S04]  /*1360*/  IMAD.U32 R27, R27, 0x10000, RZ ;  /* 0x000100001b1b7824 */ /* 0x004fc800078e00ff */
[----:B------:R-:W-:Y:S01]  /*1370*/  FADD.FTZ R24, R24, R27 ;  /* 0x0000001b18187221 */ /* 0x000fe20000010000 */
[----:B---3--:R-:W-:-:S04]  /*1380*/  IMAD.U32 R27, R14, 0x10000, RZ ;  /* 0x000100000e1b7824 */ /* 0x008fc800078e00ff */
[----:B------:R-:W-:-:S04]  /*1390*/  FADD.FTZ R24, R24, R27 ;  /* 0x0000001b18187221 */ /* 0x000fc80000010000 */
[----:B------:R-:W-:Y:S01]  /*13a0*/  FADD.FTZ R24, R24, R29 ;  /* 0x0000001d18187221 */ /* 0x000fe20000010000 */
[----:B------:R-:W-:Y:S06]  /*13b0*/  @P2 BRA `(.L_x_389) ;  /* 0xfffffff800ac2947 */ /* 0x000fec000383ffff */
[----:B------:R-:W-:Y:S05]  /*13c0*/  BSYNC.RECONVERGENT B4 ;  /* 0x0000000000047941 */ /* 0x000fea0003800200 */
.L_x_388:
[----:B------:R-:W-:-:S07]  /*13d0*/  MOV R23, R21 ;  /* 0x0000001500177202 */ /* 0x000fce0000000f00 */
.L_x_387:
[----:B------:R-:W-:Y:S05]  /*13e0*/  BSYNC.RECONVERGENT B3 ;  /* 0x0000000000037941 */ /* 0x000fea0003800200 */
.L_x_386:
[----:B------:R-:W-:-:S05]  /*13f0*/  VIADD R14, R3, 0x1 ;  /* 0x00000001030e7836 */ /* 0x000fca0000000000 */
[----:B------:R-:W-:-:S04]  /*1400*/  LOP3.LUT R14, R14, 0xf, RZ, 0xc0, !PT ;  /* 0x0000000f0e0e7812 */ /* 0x000fc800078ec0ff */
[----:B------:R-:W-:-:S13]  /*1410*/  ISETP.NE.AND P2, PT, R14, RZ, PT ;  /* 0x000000ff0e00720c */ /* 0x000fda0003f45270 */
[----:B------:R-:W-:Y:S05]  /*1420*/  @!P2 BRA `(.L_x_385) ;  /* 0x000000080024a947 */ /* 0x000fea0003800000 */
[----:B------:R-:W-:Y:S01]  /*1430*/  BSSY.RECONVERGENT B3, `(.L_x_390) ;  /* 0x0000044000037945 */ /* 0x000fe20003800200 */
[----:B------:R-:W-:-:S03]  /*1440*/  ISETP.NE.AND P2, PT, R20, RZ, PT ;  /* 0x000000ff1400720c */ /* 0x000fc60003f45270 */
[----:B------:R-:W-:Y:S10]  /*1450*/  @!P0 BRA `(.L_x_391) ;  /* 0x0000000400048947 */ /* 0x000ff40003800000 */
[----:B------:R-:W0:Y:S01]  /*1460*/  LDCU.64 UR4, c[0x0][0x3b0] ;  /* 0x00007600ff0477ac */ /* 0x000e220008000a00 */
[C---:B------:R-:W-:Y:S01]  /*1470*/  IADD3 R17, PT, PT, R23.reuse, 0x1, RZ ;  /* 0x0000000117117810 */ /* 0x040fe20007ffe0ff */
[----:B0-----:R-:W-:-:S04]  /*1480*/  IMAD.WIDE.U32 R14, R23, UR4, RZ ;  /* 0x00000004170e7c25 */ /* 0x001fc8000f8e00ff */
[----:B------:R-:W-:Y:S01]  /*1490*/  IMAD R15, R23, UR5, R15 ;  /* 0x00000005170f7c24 */ /* 0x000fe2000f8e020f */
[----:B------:R-:W-:-:S04]  /*14a0*/  LEA R28, P3, R14, R11, 0x1 ;  /* 0x0000000b0e1c7211 */ /* 0x000fc800078608ff */
[----:B------:R-:W-:Y:S01]  /*14b0*/  LEA.HI.X R29, R14, R18, R15, 0x1, P3 ;  /* 0x000000120e1d7211 */ /* 0x000fe200018f0c0f */
[----:B------:R-:W-:-:S04]  /*14c0*/  IMAD.WIDE.U32 R14, R17, UR4, RZ ;  /* 0x00000004110e7c25 */ /* 0x000fc8000f8e00ff */
[----:B------:R-:W2:Y:S01]  /*14d0*/  LDG.E.U16 R25, desc[UR12][R28.64] ;  /* 0x0000000c1c197981 */ /* 0x000ea2000c1e1500 */
[----:B------:R-:W-:Y:S01]  /*14e0*/  IMAD R17, R17, UR5, R15 ;  /* 0x0000000511117c24 */ /* 0x000fe2000f8e020f */
[----:B------:R-:W-:-:S04]  /*14f0*/  LEA R26, P3, R14, R11, 0x1 ;  /* 0x0000000b0e1a7211 */ /* 0x000fc800078608ff */
[----:B------:R-:W-:-:S05]  /*1500*/  LEA.HI.X R27, R14, R18, R17, 0x1, P3 ;  /* 0x000000120e1b7211 */ /* 0x000fca00018f0c11 */
[----:B------:R0:W3:Y:S01]  /*1510*/  LDG.E.U16 R26, desc[UR12][R26.64] ;  /* 0x0000000c1a1a7981 */ /* 0x0000e2000c1e1500 */
[----:B------:R-:W-:-:S04]  /*1520*/  VIADD R15, R23, 0x2 ;  /* 0x00000002170f7836 */ /* 0x000fc80000000000 */
[----:B------:R-:W-:-:S04]  /*1530*/  IMAD.WIDE.U32 R16, R15, UR4, RZ ;  /* 0x000000040f107c25 */ /* 0x000fc8000f8e00ff */
[----:B------:R-:W-:Y:S01]  /*1540*/  IMAD R15, R15, UR5, R17 ;  /* 0x000000050f0f7c24 */ /* 0x000fe2000f8e0211 */
[----:B------:R-:W-:Y:S01]  /*1550*/  LEA R14, P3, R16, R11, 0x1 ;  /* 0x0000000b100e7211 */ /* 0x000fe200078608ff */
[----:B------:R-:W-:-:S03]  /*1560*/  VIADD R17, R23, 0x3 ;  /* 0x0000000317117836 */ /* 0x000fc60000000000 */
[----:B------:R-:W-:Y:S01]  /*1570*/  LEA.HI.X R15, R16, R18, R15, 0x1, P3 ;  /* 0x00000012100f7211 */ /* 0x000fe200018f0c0f */
[----:B0-----:R-:W-:-:S04]  /*1580*/  VIADD R27, R23, 0x4 ;  /* 0x00000004171b7836 */ /* 0x001fc80000000000 */
[----:B------:R0:W4:Y:S01]  /*1590*/  LDG.E.U16 R28, desc[UR12][R14.64] ;  /* 0x0000000c0e1c7981 */ /* 0x000122000c1e1500 */
[----:B--2---:R-:W-:-:S05]  /*15a0*/  SHF.L.U32 R25, R25, 0x10, RZ ;  /* 0x0000001019197819 */ /* 0x004fca00000006ff */
[----:B------:R-:W-:Y:S01]  /*15b0*/  FADD.FTZ R29, R24, R25 ;  /* 0x00000019181d7221 */ /* 0x000fe20000010000 */
[----:B------:R-:W-:-:S04]  /*15c0*/  IMAD.WIDE.U32 R24, R17, UR4, RZ ;  /* 0x0000000411187c25 */ /* 0x000fc8000f8e00ff */
[----:B------:R-:W-:Y:S01]  /*15d0*/  IMAD R17, R17, UR5, R25 ;  /* 0x0000000511117c24 */ /* 0x000fe2000f8e0219 */
[----:B------:R-:W-:-:S04]  /*15e0*/  LEA R16, P3, R24, R11, 0x1 ;  /* 0x0000000b18107211 */ /* 0x000fc800078608ff */
[----:B------:R-:W-:Y:S02]  /*15f0*/  LEA.HI.X R17, R24, R18, R17, 0x1, P3 ;  /* 0x0000001218117211 */ /* 0x000fe400018f0c11 */
[----:B---3--:R-:W-:-:S03]  /*1600*/  SHF.L.U32 R24, R26, 0x10, RZ ;  /* 0x000000101a187819 */ /* 0x008fc600000006ff */
[----:B------:R-:W2:Y:S02]  /*1610*/  LDG.E.U16 R26, desc[UR12][R16.64] ;  /* 0x0000000c101a7981 */ /* 0x000ea4000c1e1500 */
[----:B------:R-:W-:Y:S01]  /*1620*/  FADD.FTZ R29, R29, R24 ;  /* 0x000000181d1d7221 */ /* 0x000fe20000010000 */
[----:B------:R-:W-:-:S04]  /*1630*/  IMAD.WIDE.U32 R24, R27, UR4, RZ ;  /* 0x000000041b187c25 */ /* 0x000fc8000f8e00ff */
[----:B------:R-:W-:Y:S01]  /*1640*/  IMAD R27, R27, UR5, R25 ;  /* 0x000000051b1b7c24 */ /* 0x000fe2000f8e0219 */
[----:B0-----:R-:W-:-:S04]  /*1650*/  LEA R14, P3, R24, R11, 0x1 ;  /* 0x0000000b180e7211 */ /* 0x001fc800078608ff */
[----:B------:R-:W-:-:S05]  /*1660*/  LEA.HI.X R15, R24, R18, R27, 0x1, P3 ;  /* 0x00000012180f7211 */ /* 0x000fca00018f0c1b */
[----:B------:R0:W3:Y:S02]  /*1670*/  LDG.E.U16 R27, desc[UR12][R14.64] ;  /* 0x0000000c0e1b7981 */ /* 0x0000e4000c1e1500 */
[----:B0-----:R-:W-:-:S04]  /*1680*/  VIADD R15, R23, 0x5 ;  /* 0x00000005170f7836 */ /* 0x001fc80000000000 */
[----:B------:R-:W-:Y:S01]  /*1690*/  IMAD.WIDE.U32 R24, R15, UR4, RZ ;  /* 0x000000040f187c25 */ /* 0x000fe2000f8e00ff */
[----:B----4-:R-:W-:-:S03]  /*16a0*/  SHF.L.U32 R28, R28, 0x10, RZ ;  /* 0x000000101c1c7819 */ /* 0x010fc600000006ff */
[----:B------:R-:W-:Y:S01]  /*16b0*/  IMAD R17, R15, UR5, R25 ;  /* 0x000000050f117c24 */ /* 0x000fe2000f8e0219 */
[----:B------:R-:W-:Y:S01]  /*16c0*/  LEA R16, P3, R24, R11, 0x1 ;  /* 0x0000000b18107211 */ /* 0x000fe200078608ff */
[----:B------:R-:W-:-:S03]  /*16d0*/  FADD.FTZ R29, R29, R28 ;  /* 0x0000001c1d1d7221 */ /* 0x000fc60000010000 */
[----:B------:R-:W-:Y:S01]  /*16e0*/  LEA.HI.X R17, R24, R18, R17, 0x1, P3 ;  /* 0x0000001218117211 */ /* 0x000fe200018f0c11 */
[----:B------:R-:W-:Y:S01]  /*16f0*/  VIADD R28, R23, 0x6 ;  /* 0x00000006171c7836 */ /* 0x000fe20000000000 */
[----:B--2---:R-:W-:-:S03]  /*1700*/  SHF.L.U32 R24, R26, 0x10, RZ ;  /* 0x000000101a187819 */ /* 0x004fc600000006ff */
[----:B------:R0:W2:Y:S02]  /*1710*/  LDG.E.U16 R26, desc[UR12][R16.64] ;  /* 0x0000000c101a7981 */ /* 0x0000a4000c1e1500 */
[----:B------:R-:W-:Y:S01]  /*1720*/  FADD.FTZ R29, R29, R24 ;  /* 0x000000181d1d7221 */ /* 0x000fe20000010000 */
[----:B------:R-:W-:-:S04]  /*1730*/  IMAD.WIDE.U32 R24, R28, UR4, RZ ;  /* 0x000000041c187c25 */ /* 0x000fc8000f8e00ff */
[----:B------:R-:W-:Y:S01]  /*1740*/  IMAD R15, R28, UR5, R25 ;  /* 0x000000051c0f7c24 */ /* 0x000fe2000f8e0219 */
[----:B------:R-:W-:-:S04]  /*1750*/  LEA R14, P3, R24, R11, 0x1 ;  /* 0x0000000b180e7211 */ /* 0x000fc800078608ff */
[----:B------:R-:W-:Y:S02]  /*1760*/  LEA.HI.X R15, R24, R18, R15, 0x1, P3 ;  /* 0x00000012180f7211 */ /* 0x000fe400018f0c0f */
[----:B---3--:R-:W-:Y:S01]  /*1770*/  SHF.L.U32 R24, R27, 0x10, RZ ;  /* 0x000000101b187819 */ /* 0x008fe200000006ff */
[----:B------:R-:W-:Y:S02]  /*1780*/  VIADD R27, R23, 0x7 ;  /* 0x00000007171b7836 */ /* 0x000fe40000000000 */
[----:B------:R-:W3:Y:S02]  /*1790*/  LDG.E.U16 R14, desc[UR12][R14.64] ;  /* 0x0000000c0e0e7981 */ /* 0x000ee4000c1e1500 */
[----:B------:R-:W-:Y:S01]  /*17a0*/  FADD.FTZ R29, R29, R24 ;  /* 0x000000181d1d7221 */ /* 0x000fe20000010000 */
[----:B------:R-:W-:-:S04]  /*17b0*/  IMAD.WIDE.U32 R24, R27, UR4, RZ ;  /* 0x000000041b187c25 */ /* 0x000fc8000f8e00ff */
[----:B------:R-:W-:Y:S01]  /*17c0*/  IMAD R27, R27, UR5, R25 ;  /* 0x000000051b1b7c24 */ /* 0x000fe2000f8e0219 */
[----:B0-----:R-:W-:-:S04]  /*17d0*/  LEA R16, P3, R24, R11, 0x1 ;  /* 0x0000000b18107211 */ /* 0x001fc800078608ff */
[----:B------:R-:W-:-:S05]  /*17e0*/  LEA.HI.X R17, R24, R18, R27, 0x1, P3 ;  /* 0x0000001218117211 */ /* 0x000fca00018f0c1b */
[----:B------:R-:W4:Y:S01]  /*17f0*/  LDG.E.U16 R16, desc[UR12][R16.64] ;  /* 0x0000000c10107981 */ /* 0x000f22000c1e1500 */
[----:B------:R-:W-:Y:S01]  /*1800*/  VIADD R23, R23, 0x8 ;  /* 0x0000000817177836 */ /* 0x000fe20000000000 */
[----:B--2---:R-:W-:-:S05]  /*1810*/  SHF.L.U32 R26, R26, 0x10, RZ ;  /* 0x000000101a1a7819 */ /* 0x004fca00000006ff */
[----:B------:R-:W-:Y:S01]  /*1820*/  FADD.FTZ R26, R29, R26 ;  /* 0x0000001a1d1a7221 */ /* 0x000fe20000010000 */
[----:B---3--:R-:W-:-:S04]  /*1830*/  IMAD.U32 R25, R14, 0x10000, RZ ;  /* 0x000100000e197824 */ /* 0x008fc800078e00ff */
[----:B------:R-:W-:Y:S01]  /*1840*/  FADD.FTZ R25, R26, R25 ;  /* 0x000000191a197221 */ /* 0x000fe20000010000 */
[----:B----4-:R-:W-:-:S05]  /*1850*/  SHF.L.U32 R24, R16, 0x10, RZ ;  /* 0x0000001010187819 */ /* 0x010fca00000006ff */
[----:B------:R-:W-:-:S07]  /*1860*/  FADD.FTZ R24, R25, R24 ;  /* 0x0000001819187221 */ /* 0x000fce0000010000 */
.L_x_391:
[----:B------:R-:W-:Y:S05]  /*1870*/  BSYNC.RECONVERGENT B3 ;  /* 0x0000000000037941 */ /* 0x000fea0003800200 */
.L_x_390:
[----:B------:R-:W-:Y:S05]  /*1880*/  @!P2 BRA `(.L_x_385) ;  /* 0x00000004000ca947 */ /* 0x000fea0003800000 */
[----:B------:R-:W-:Y:S01]  /*1890*/  IADD3 R14, PT, PT, R20, -0x1, RZ ;  /* 0xffffffff140e7810 */ /* 0x000fe20007ffe0ff */
[----:B------:R-:W-:Y:S01]  /*18a0*/  BSSY.RECONVERGENT B3, `(.L_x_392) ;  /* 0x0000025000037945 */ /* 0x000fe20003800200 */
[----:B------:R-:W-:Y:S02]  /*18b0*/  ISETP.NE.AND P2, PT, R22, RZ, PT ;  /* 0x000000ff1600720c */ /* 0x000fe40003f45270 */
[----:B------:R-:W-:-:S13]  /*18c0*/  ISETP.GE.U32.AND P3, PT, R14, 0x3, PT ;  /* 0x000000030e00780c */ /* 0x000fda0003f66070 */
[----:B------:R-:W-:Y:S05]  /*18d0*/  @!P3 BRA `(.L_x_393) ;  /* 0x000000000084b947 */ /* 0x000fea0003800000 */
[----:B------:R-:W0:Y:S02]  /*18e0*/  LDCU.64 UR4, c[0x0][0x3b0] ;  /* 0x00007600ff0477ac */ /* 0x000e240008000a00 */
[----:B0-----:R-:W-:-:S04]  /*18f0*/  IMAD.WIDE.U32 R14, R23, UR4, RZ ;  /* 0x00000004170e7c25 */ /* 0x001fc8000f8e00ff */
[----:B------:R-:W-:Y:S01]  /*1900*/  IMAD R15, R23, UR5, R15 ;  /* 0x00000005170f7c24 */ /* 0x000fe2000f8e020f */
[----:B------:R-:W-:-:S04]  /*1910*/  LEA R28, P3, R14, R11, 0x1 ;  /* 0x0000000b0e1c7211 */ /* 0x000fc800078608ff */
[----:B------:R-:W-:-:S05]  /*1920*/  LEA.HI.X R29, R14, R18, R15, 0x1, P3 ;  /* 0x000000120e1d7211 */ /* 0x000fca00018f0c0f */
[----:B------:R-:W2:Y:S01]  /*1930*/  LDG.E.U16 R25, desc[UR12][R28.64] ;  /* 0x0000000c1c197981 */ /* 0x000ea2000c1e1500 */
[----:B------:R-:W-:-:S04]  /*1940*/  VIADD R17, R23, 0x1 ;  /* 0x0000000117117836 */ /* 0x000fc80000000000 */
[----:B------:R-:W-:-:S04]  /*1950*/  IMAD.WIDE.U32 R14, R17, UR4, RZ ;  /* 0x00000004110e7c25 */ /* 0x000fc8000f8e00ff */
[----:B------:R-:W-:Y:S01]  /*1960*/  IMAD R17, R17, UR5, R15 ;  /* 0x0000000511117c24 */ /* 0x000fe2000f8e020f */
[C---:B------:R-:W-:Y:S02]  /*1970*/  LEA R26, P3, R14.reuse, R11, 0x1 ;  /* 0x0000000b0e1a7211 */ /* 0x040fe400078608ff */
[----:B------:R-:W-:Y:S02]  /*1980*/  IADD3 R15, PT, PT, R23, 0x2, RZ ;  /* 0x00000002170f7810 */ /* 0x000fe40007ffe0ff */
[----:B------:R-:W-:-:S03]  /*1990*/  LEA.HI.X R27, R14, R18, R17, 0x1, P3 ;  /* 0x000000120e1b7211 */ /* 0x000fc600018f0c11 */
[C---:B------:R-:W-:Y:S02]  /*19a0*/  IMAD.WIDE.U32 R16, R15.reuse, UR4, RZ ;  /* 0x000000040f107c25 */ /* 0x040fe4000f8e00ff */
[----:B------:R-:W3:Y:S02]  /*19b0*/  LDG.E.U16 R26, desc[UR12][R26.64] ;  /* 0x0000000c1a1a7981 */ /* 0x000ee4000c1e1500 */
[----:B------:R-:W-:Y:S01]  /*19c0*/  IMAD R15, R15, UR5, R17 ;  /* 0x000000050f0f7c24 */ /* 0x000fe2000f8e0211 */
[----:B------:R-:W-:Y:S02]  /*19d0*/  IADD3 R17, PT, PT, R23, 0x3, RZ ;  /* 0x0000000317117810 */ /* 0x000fe40007ffe0ff */
[----:B------:R-:W-:-:S04]  /*19e0*/  LEA R14, P3, R16, R11, 0x1 ;  /* 0x0000000b100e7211 */ /* 0x000fc800078608ff */
[----:B------:R-:W-:-:S05]  /*19f0*/  LEA.HI.X R15, R16, R18, R15, 0x1, P3 ;  /* 0x00000012100f7211 */ /* 0x000fca00018f0c0f */
[----:B------:R-:W4:Y:S01]  /*1a00*/  LDG.E.U16 R14, desc[UR12][R14.64] ;  /* 0x0000000c0e0e7981 */ /* 0x000f22000c1e1500 */
[----:B--2---:R-:W-:-:S04]  /*1a10*/  IMAD.U32 R25, R25, 0x10000, RZ ;  /* 0x0001000019197824 */ /* 0x004fc800078e00ff */
[----:B------:R-:W-:Y:S01]  /*1a20*/  FADD.FTZ R28, R24, R25 ;  /* 0x00000019181c7221 */ /* 0x000fe20000010000 */
[----:B------:R-:W-:-:S04]  /*1a30*/  IMAD.WIDE.U32 R24, R17, UR4, RZ ;  /* 0x0000000411187c25 */ /* 0x000fc8000f8e00ff */
[----:B------:R-:W-:Y:S01]  /*1a40*/  IMAD R17, R17, UR5, R25 ;  /* 0x0000000511117c24 */ /* 0x000fe2000f8e0219 */
[----:B------:R-:W-:-:S04]  /*1a50*/  LEA R16, P3, R24, R11, 0x1 ;  /* 0x0000000b18107211 */ /* 0x000fc800078608ff */
[----:B------:R-:W-:-:S05]  /*1a60*/  LEA.HI.X R17, R24, R18, R17, 0x1, P3 ;  /* 0x0000001218117211 */ /* 0x000fca00018f0c11 */
[----:B------:R-:W2:Y:S01]  /*1a70*/  LDG.E.U16 R16, desc[UR12][R16.64] ;  /* 0x0000000c10107981 */ /* 0x000ea2000c1e1500 */
[----:B---3--:R-:W-:-:S04]  /*1a80*/  IMAD.U32 R25, R26, 0x10000, RZ ;  /* 0x000100001a197824 */ /* 0x008fc800078e00ff */
[----:B------:R-:W-:Y:S01]  /*1a90*/  FADD.FTZ R25, R28, R25 ;  /* 0x000000191c197221 */ /* 0x000fe20000010000 */
[----:B----4-:R-:W-:-:S05]  /*1aa0*/  SHF.L.U32 R24, R14, 0x10, RZ ;  /* 0x000000100e187819 */ /* 0x010fca00000006ff */
[----:B------:R-:W-:Y:S01]  /*1ab0*/  FADD.FTZ R24, R25, R24 ;  /* 0x0000001819187221 */ /* 0x000fe20000010000 */
[----:B------:R-:W-:Y:S01]  /*1ac0*/  IADD3 R23, PT, PT, R23, 0x4, RZ ;  /* 0x0000000417177810 */ /* 0x000fe20007ffe0ff */
[----:B--2---:R-:W-:-:S04]  /*1ad0*/  IMAD.U32 R27, R16, 0x10000, RZ ;  /* 0x00010000101b7824 */ /* 0x004fc800078e00ff */
[----:B------:R-:W-:-:S07]  /*1ae0*/  FADD.FTZ R24, R24, R27 ;  /* 0x0000001b18187221 */ /* 0x000fce0000010000 */
.L_x_393:
[----:B------:R-:W-:Y:S05]  /*1af0*/  BSYNC.RECONVERGENT B3 ;  /* 0x0000000000037941 */ /* 0x000fea0003800200 */
.L_x_392:
[----:B------:R-:W-:Y:S05]  /*1b00*/  @!P2 BRA `(.L_x_385) ;  /* 0x00000000006ca947 */ /* 0x000fea0003800000 */
[----:B------:R-:W0:Y:S02]  /*1b10*/  LDC.64 R14, c[0x0][0x3b0] ;  /* 0x0000ec00ff0e7b82 */ /* 0x000e240000000a00 */
[----:B0-----:R-:W-:-:S04]  /*1b20*/  IMAD.WIDE.U32 R26, R23, R14, RZ ;  /* 0x0000000e171a7225 */ /* 0x001fc800078e00ff */
[----:B------:R-:W-:Y:S01]  /*1b30*/  IMAD R17, R23, R15, R27 ;  /* 0x0000000f17117224 */ /* 0x000fe200078e021b */
[----:B------:R-:W-:-:S04]  /*1b40*/  LEA R16, P2, R26, R11, 0x1 ;  /* 0x0000000b1a107211 */ /* 0x000fc800078408ff */
[----:B------:R-:W-:-:S05]  /*1b50*/  LEA.HI.X R17, R26, R18, R17, 0x1, P2 ;  /* 0x000000121a117211 */ /* 0x000fca00010f0c11 */
[----:B------:R-:W2:Y:S01]  /*1b60*/  LDG.E.U16 R16, desc[UR12][R16.64] ;  /* 0x0000000c10107981 */ /* 0x000ea2000c1e1500 */
[----:B------:R-:W-:Y:S01]  /*1b70*/  ISETP.NE.AND P2, PT, R22, 0x1, PT ;  /* 0x000000011600780c */ /* 0x000fe20003f45270 */
[----:B--2---:R-:W-:-:S04]  /*1b80*/  IMAD.U32 R25, R16, 0x10000, RZ ;  /* 0x0001000010197824 */ /* 0x004fc800078e00ff */
[----:B------:R-:W-:-:S08]  /*1b90*/  FADD.FTZ R24, R24, R25 ;  /* 0x0000001918187221 */ /* 0x000fd00000010000 */
[----:B------:R-:W-:Y:S05]  /*1ba0*/  @!P2 BRA `(.L_x_385) ;  /* 0x000000000044a947 */ /* 0x000fea0003800000 */
[----:B------:R-:W-:Y:S02]  /*1bb0*/  ISETP.NE.AND P2, PT, R22, 0x2, PT ;  /* 0x000000021600780c */ /* 0x000fe40003f45270 */
[----:B------:R-:W-:-:S05]  /*1bc0*/  IADD3 R25, PT, PT, R23, 0x1, RZ ;  /* 0x0000000117197810 */ /* 0x000fca0007ffe0ff */
[----:B------:R-:W-:-:S04]  /*1bd0*/  IMAD.WIDE.U32 R16, R25, R14, RZ ;  /* 0x0000000e19107225 */ /* 0x000fc800078e00ff */
[----:B------:R-:W-:Y:S01]  /*1be0*/  IMAD R25, R25, R15, R17 ;  /* 0x0000000f19197224 */ /* 0x000fe200078e0211 */
[----:B------:R-:W-:Y:S01]  /*1bf0*/  LEA R26, P3, R16, R11, 0x1 ;  /* 0x0000000b101a7211 */ /* 0x000fe200078608ff */
[----:B------:R-:W-:-:S03]  /*1c00*/  @P2 VIADD R23, R23, 0x2 ;  /* 0x0000000217172836 */ /* 0x000fc60000000000 */
[----:B------:R-:W-:Y:S01]  /*1c10*/  LEA.HI.X R27, R16, R18, R25, 0x1, P3 ;  /* 0x00000012101b7211 */ /* 0x000fe200018f0c19 */
[----:B------:R-:W-:-:S04]  /*1c20*/  @P2 IMAD.WIDE.U32 R16, R23, R14, RZ ;  /* 0x0000000e17102225 */ /* 0x000fc800078e00ff */
[----:B------:R-:W-:Y:S01]  /*1c30*/  @P2 IMAD R15, R23, R15, R17 ;  /* 0x0000000f170f2224 */ /* 0x000fe200078e0211 */
[C---:B------:R-:W-:Y:S01]  /*1c40*/  @P2 LEA R14, P3, R16.reuse, R11, 0x1 ;  /* 0x0000000b100e2211 */ /* 0x040fe200078608ff */
[----:B------:R-:W2:Y:S03]  /*1c50*/  LDG.E.U16 R26, desc[UR12][R26.64] ;  /* 0x0000000c1a1a7981 */ /* 0x000ea6000c1e1500 */
[----:B------:R-:W-:-:S05]  /*1c60*/  @P2 LEA.HI.X R15, R16, R18, R15, 0x1, P3 ;  /* 0x00000012100f2211 */ /* 0x000fca00018f0c0f */
[----:B------:R-:W3:Y:S01]  /*1c70*/  @P2 LDG.E.U16 R14, desc[UR12][R14.64] ;  /* 0x0000000c0e0e2981 */ /* 0x000ee2000c1e1500 */
[----:B--2---:R-:W-:-:S05]  /*1c80*/  SHF.L.U32 R17, R26, 0x10, RZ ;  /* 0x000000101a117819 */ /* 0x004fca00000006ff */
[----:B------:R-:W-:Y:S01]  /*1c90*/  FADD.FTZ R24, R24, R17 ;  /* 0x0000001118187221 */ /* 0x000fe20000010000 */
[----:B---3--:R-:W-:-:S04]  /*1ca0*/  @P2 IMAD.U32 R23, R14, 0x10000, RZ ;  /* 0x000100000e172824 */ /* 0x008fc800078e00ff */
[----:B------:R-:W-:-:S07]  /*1cb0*/  @P2 FADD.FTZ R24, R24, R23 ;  /* 0x0000001718182221 */ /* 0x000fce0000010000 */
.L_x_385:
[----:B------:R-:W-:Y:S05]  /*1cc0*/  BSYNC.RECONVERGENT B1 ;  /* 0x0000000000017941 */ /* 0x000fea0003800200 */
.L_x_384:
[----:B------:R-:W0:Y:S02]  /*1cd0*/  LDC.64 R14, c[0x0][0x3a8] ;  /* 0x0000ea00ff0e7b82 */ /* 0x000e240000000a00 */
[----:B0-----:R-:W-:-:S04]  /*1ce0*/  LEA R11, P2, R14, R11, 0x1 ;  /* 0x0000000b0e0b7211 */ /* 0x001fc800078408ff */
[----:B------:R-:W-:Y:S01]  /*1cf0*/  LEA.HI.X R18, R14, R18, R15, 0x1, P2 ;  /* 0x000000120e127211 */ /* 0x000fe200010f0c0f */
[----:B------:R-:W-:Y:S08]  /*1d00*/  @P1 BRA `(.L_x_394) ;  /* 0xfffffff000241947 */ /* 0x000ff0000383ffff */
.L_x_383:
[----:B------:R-:W-:Y:S05]  /*1d10*/  BSYNC.RECONVERGENT B2 ;  /* 0x0000000000027941 */ /* 0x000fea0003800200 */
.L_x_382:
[----:B------:R-:W-:Y:S01]  /*1d20*/  IADD3 R11, PT, PT, R6, 0x1, RZ ;  /* 0x00000001060b7810 */ /* 0x000fe20007ffe0ff */
[----:B------:R-:W0:Y:S01]  /*1d30*/  LDCU UR4, c[0x0][0x39c] ;  /* 0x00007380ff0477ac */ /* 0x000e220008000800 */
[----:B------:R-:W-:Y:S02]  /*1d40*/  VIADD R3, R3, 0x1 ;  /* 0x0000000103037836 */ /* 0x000fe40000000000 */
[----:B------:R-:W-:Y:S01]  /*1d50*/  I2FP.F32.S32 R11, R11 ;  /* 0x0000000b000b7245 */ /* 0x000fe20000201400 */
[----:B------:R-:W1:Y:S02]  /*1d60*/  LDCU.64 UR6, c[0x0][0x388] ;  /* 0x00007100ff0677ac */ /* 0x000e640008000a00 */
[----:B------:R-:W-:Y:S01]  /*1d70*/  I2FP.F32.S32 R3, R3 ;  /* 0x0000000300037245 */ /* 0x000fe20000201400 */
[----:B------:R-:W2:Y:S02]  /*1d80*/  LDCU UR5, c[0x0][0x39c] ;  /* 0x00007380ff0577ac */ /* 0x000ea40008000800 */
[----:B------:R-:W3:Y:S08]  /*1d90*/  MUFU.RCP R11, R11 ;  /* 0x0000000b000b7308 */ /* 0x000ef00000001000 */
[----:B------:R-:W4:Y:S01]  /*1da0*/  MUFU.RCP R3, R3 ;  /* 0x0000000300037308 */ /* 0x000f220000001000 */
[----:B0-----:R-:W-:Y:S01]  /*1db0*/  IMAD R14, R2, UR4, RZ ;  /* 0x00000004020e7c24 */ /* 0x001fe2000f8e02ff */
[----:B------:R-:W0:Y:S04]  /*1dc0*/  LDCU UR4, c[0x0][0x360] ;  /* 0x00006c00ff0477ac */ /* 0x000e280008000800 */
[----:B------:R-:W-:-:S02]  /*1dd0*/  SHF.R.S32.HI R16, RZ, 0x1f, R14 ;  /* 0x0000001fff107819 */ /* 0x000fc4000001140e */
[----:B------:R-:W-:Y:S01]  /*1de0*/  IADD3 R15, P0, PT, R7, R14, RZ ;  /* 0x0000000e070f7210 */ /* 0x000fe20007f1e0ff */
[----:B---3--:R-:W-:-:S03]  /*1df0*/  FMUL.FTZ R24, R11, R24 ;  /* 0x000000180b187220 */ /* 0x008fc60000410000 */
[----:B------:R-:W-:Y:S02]  /*1e00*/  LEA.HI.X.SX32 R16, R7, R16, 0x1, P0 ;  /* 0x0000001007107211 */ /* 0x000fe400000f0eff */
[----:B------:R-:W-:Y:S01]  /*1e10*/  IADD3 R15, P0, PT, R4, R15, RZ ;  /* 0x0000000f040f7210 */ /* 0x000fe20007f1e0ff */
[----:B----4-:R-:W-:-:S03]  /*1e20*/  FMUL.FTZ R24, R24, R3 ;  /* 0x0000000318187220 */ /* 0x010fc60000410000 */
[----:B------:R-:W-:Y:S01]  /*1e30*/  IADD3.X R16, PT, PT, RZ, R16, RZ, P0, !PT ;  /* 0x00000010ff107210 */ /* 0x000fe200007fe4ff */
[----:B0-----:R-:W-:Y:S01]  /*1e40*/  VIADD R4, R4, UR4 ;  /* 0x0000000404047c36 */ /* 0x001fe20008000000 */
[C---:B-1----:R-:W-:Y:S02]  /*1e50*/  LEA R14, P0, R15.reuse, UR6, 0x1 ;  /* 0x000000060f0e7c11 */ /* 0x042fe4000f8008ff */
[----:B------:R-:W-:Y:S02]  /*1e60*/  F2FP.BF16.F32.PACK_AB R24, RZ, R24 ;  /* 0x00000018ff18723e */ /* 0x000fe400000010ff */
[----:B------:R-:W-:Y:S02]  /*1e70*/  LEA.HI.X R15, R15, UR7, R16, 0x1, P0 ;  /* 0x000000070f0f7c11 */ /* 0x000fe400080f0c10 */
[----:B--2---:R-:W-:-:S03]  /*1e80*/  ISETP.GE.AND P0, PT, R4, UR5, PT ;  /* 0x0000000504007c0c */ /* 0x004fc6000bf06270 */
[----:B------:R0:W-:Y:S10]  /*1e90*/  STG.E.U16 desc[UR12][R14.64], R24 ;  /* 0x000000180e007986 */ /* 0x0001f4000c10150c */
[----:B------:R-:W-:Y:S05]  /*1ea0*/  @!P0 BRA `(.L_x_395) ;  /* 0xffffffe800188947 */ /* 0x000fea000383ffff */
.L_x_378:
[----:B------:R-:W-:Y:S05]  /*1eb0*/  BSYNC.RECONVERGENT B0 ;  /* 0x0000000000007941 */ /* 0x000fea0003800200 */
.L_x_377:
[----:B------:R-:W1:Y:S01]  /*1ec0*/  LDCU UR4, c[0x0][0x364] ;  /* 0x00006c80ff0477ac */ /* 0x000e620008000800 */
[----:B------:R-:W1:Y:S01]  /*1ed0*/  LDC R3, c[0x0][0x374] ;  /* 0x0000dd00ff037b82 */ /* 0x000e620000000800 */
[----:B------:R-:W2:Y:S01]  /*1ee0*/  LDCU UR5, c[0x0][0x398] ;  /* 0x00007300ff0577ac */ /* 0x000ea20008000800 */
[----:B-1----:R-:W-:-:S05]  /*1ef0*/  IMAD R2, R3, UR4, R2 ;  /* 0x0000000403027c24 */ /* 0x002fca000f8e0202 */
[----:B--2---:R-:W-:-:S13]  /*1f00*/  ISETP.GE.AND P0, PT, R2, UR5, PT ;  /* 0x0000000502007c0c */ /* 0x004fda000bf06270 */
[----:B------:R-:W-:Y:S05]  /*1f10*/  @!P0 BRA `(.L_x_396) ;  /* 0xffffffe0007c8947 */ /* 0x000fea000383ffff */
[----:B------:R-:W-:Y:S05]  /*1f20*/  EXIT ;  /* 0x000000000000794d */ /* 0x000fea0003800000 */
        .weak           $__internal_11_$__cuda_sm20_div_s64
        .type           $__internal_11_$__cuda_sm20_div_s64,@function
        .size           $__internal_11_$__cuda_sm20_div_s64,(.L_x_600 - $__internal_11_$__cuda_sm20_div_s64)
$__internal_11_$__cuda_sm20_div_s64:
[----:B------:R-:W-:Y:S02]  /*1f30*/  IADD3 R16, P1, PT, RZ, -R21, RZ ;  /* 0x80000015ff107210 */ /* 0x000fe40007f3e0ff */
[----:B------:R-:W-:Y:S02]  /*1f40*/  ISETP.GE.AND P0, PT, R3, RZ, PT ;  /* 0x000000ff0300720c */ /* 0x000fe40003f06270 */
[----:B------:R-:W-:Y:S02]  /*1f50*/  IADD3.X R14, PT, PT, RZ, ~R3, RZ, P1, !PT ;  /* 0x80000003ff0e7210 */ /* 0x000fe40000ffe4ff */
[----:B------:R-:W-:Y:S02]  /*1f60*/  SEL R16, R16, R21, !P0 ;  /* 0x0000001510107207 */ /* 0x000fe40004000000 */
[----:B------:R-:W-:Y:S02]  /*1f70*/  SEL R17, R14, R3, !P0 ;  /* 0x000000030e117207 */ /* 0x000fe40004000000 */
[----:B------:R-:W-:-:S02]  /*1f80*/  ISETP.GE.AND P3, PT, R22, RZ, PT ;  /* 0x000000ff1600720c */ /* 0x000fc40003f66270 */
        /* <DEDUP_REMOVED lines=30> */
[----:B------:R-:W-:Y:S02]  /*2170*/  SEL R19, R25, R24, !P3 ;  /* 0x0000001819137207 */ /* 0x000fe40005800000 */
[----:B------:R-:W-:Y:S01]  /*2180*/  IADD3.X R25, PT, PT, RZ, ~R22, RZ, P4, !PT ;  /* 0x80000016ff197210 */ /* 0x000fe200027fe4ff */
[CC--:B------:R-:W-:Y:S02]  /*2190*/  IMAD R15, R23.reuse, R14.reuse, RZ ;  /* 0x0000000e170f7224 */ /* 0x0c0fe400078e02ff */
[----:B------:R-:W-:-:S03]  /*21a0*/  IMAD.HI.U32 R14, R23, R14, RZ ;  /* 0x0000000e170e7227 */ /* 0x000fc600078e00ff */
[----:B------:R-:W-:Y:S01]  /*21b0*/  IADD3 R18, P2, PT, R15, R18, RZ ;  /* 0x000000120f127210 */ /* 0x000fe20007f5e0ff */
[----:B------:R-:W-:Y:S01]  /*21c0*/  IMAD.X R15, R14, 0x1, R23, P0 ;  /* 0x000000010e0f7824 */ /* 0x000fe200000e0617 */
[-C--:B------:R-:W-:Y:S02]  /*21d0*/  SEL R23, R25, R22.reuse, !P3 ;  /* 0x0000001619177207 */ /* 0x080fe40005800000 */
[----:B------:R-:W-:Y:S01]  /*21e0*/  LOP3.LUT R22, R3, R22, RZ, 0x3c, !PT ;  /* 0x0000001603167212 */ /* 0x000fe200078e3cff */
[----:B------:R-:W-:Y:S01]  /*21f0*/  IMAD.HI.U32 R14, R18, R19, RZ ;  /* 0x00000013120e7227 */ /* 0x000fe200078e00ff */
[----:B------:R-:W-:-:S03]  /*2200*/  IADD3.X R24, PT, PT, RZ, RZ, R15, P2, P1 ;  /* 0x000000ffff187210 */ /* 0x000fc600017e240f */
[----:B------:R-:W-:Y:S02]  /*2210*/  HFMA2 R15, -RZ, RZ, 0, 0 ;  /* 0x00000000ff0f7431 */ /* 0x000fe400000001ff */
[-C--:B------:R-:W-:Y:S02]  /*2220*/  IMAD R25, R24, R23.reuse, RZ ;  /* 0x0000001718197224 */ /* 0x080fe400078e02ff */
[----:B------:R-:W-:-:S04]  /*2230*/  IMAD.WIDE.U32 R14, R18, R23, R14 ;  /* 0x00000017120e7225 */ /* 0x000fc800078e000e */
[----:B------:R-:W-:-:S04]  /*2240*/  IMAD.HI.U32 R18, R24, R23, RZ ;  /* 0x0000001718127227 */ /* 0x000fc800078e00ff */
[----:B------:R-:W-:-:S04]  /*2250*/  IMAD.HI.U32 R14, P0, R24, R19, R14 ;  /* 0x00000013180e7227 */ /* 0x000fc8000780000e */
[----:B------:R-:W-:Y:S01]  /*2260*/  IMAD.X R18, RZ, RZ, R18, P0 ;  /* 0x000000ffff127224 */ /* 0x000fe200000e0612 */
[----:B------:R-:W-:-:S04]  /*2270*/  IADD3 R25, P1, PT, R25, R14, RZ ;  /* 0x0000000e19197210 */ /* 0x000fc80007f3e0ff */
[----:B------:R-:W-:Y:S01]  /*2280*/  IADD3.X R27, PT, PT, RZ, R18, RZ, P1, !PT ;  /* 0x00000012ff1b7210 */ /* 0x000fe20000ffe4ff */
[----:B------:R-:W-:-:S04]  /*2290*/  IMAD.WIDE.U32 R14, R25, R16, RZ ;  /* 0x00000010190e7225 */ /* 0x000fc800078e00ff */
[----:B------:R-:W-:Y:S01]  /*22a0*/  IMAD R15, R25, R17, R15 ;  /* 0x00000011190f7224 */ /* 0x000fe200078e020f */
[----:B------:R-:W-:-:S03]  /*22b0*/  IADD3 R29, P1, PT, -R14, R19, RZ ;  /* 0x000000130e1d7210 */ /* 0x000fc60007f3e1ff */
[-C--:B------:R-:W-:Y:S01]  /*22c0*/  IMAD R14, R27, R16.reuse, R15 ;  /* 0x000000101b0e7224 */ /* 0x080fe200078e020f */
[----:B------:R-:W-:-:S03]  /*22d0*/  ISETP.GE.U32.AND P0, PT, R29, R16, PT ;  /* 0x000000101d00720c */ /* 0x000fc60003f06070 */
[----:B------:R-:W-:Y:S01]  /*22e0*/  IMAD.X R23, R23, 0x1, ~R14, P1 ;  /* 0x0000000117177824 */ /* 0x000fe200008e0e0e */
[----:B------:R-:W-:Y:S01]  /*22f0*/  IADD3 R15, P1, PT, R29, -R16, RZ ;  /* 0x800000101d0f7210 */ /* 0x000fe20007f3e0ff */
[----:B------:R-:W-:-:S03]  /*2300*/  VIADD R14, R25, 0x1 ;  /* 0x00000001190e7836 */ /* 0x000fc60000000000 */
[CC--:B------:R-:W-:Y:S02]  /*2310*/  ISETP.GE.U32.AND.EX P0, PT, R23.reuse, R17.reuse, PT, P0 ;  /* 0x000000111700720c */ /* 0x0c0fe40003f06100 */
[----:B------:R-:W-:Y:S02]  /*2320*/  IADD3.X R19, PT, PT, R23, ~R17, RZ, P1, !PT ;  /* 0x8000001117137210 */ /* 0x000fe40000ffe4ff */
[----:B------:R-:W-:Y:S02]  /*2330*/  SEL R15, R15, R29, P0 ;  /* 0x0000001d0f0f7207 */ /* 0x000fe40000000000 */
[----:B------:R-:W-:Y:S02]  /*2340*/  SEL R19, R19, R23, P0 ;  /* 0x0000001713137207 */ /* 0x000fe40000000000 */
[----:B------:R-:W-:Y:S02]  /*2350*/  SEL R25, R14, R25, P0 ;  /* 0x000000190e197207 */ /* 0x000fe40000000000 */
[----:B------:R-:W-:-:S02]  /*2360*/  ISETP.GE.U32.AND P0, PT, R15, R16, PT ;  /* 0x000000100f00720c */ /* 0x000fc40003f06070 */
[----:B------:R-:W-:Y:S02]  /*2370*/  IADD3 R16, PT, PT, R25, 0x1, RZ ;  /* 0x0000000119107810 */ /* 0x000fe40007ffe0ff */
[----:B------:R-:W-:Y:S02]  /*2380*/  ISETP.GE.U32.AND.EX P0, PT, R19, R17, PT, P0 ;  /* 0x000000111300720c */ /* 0x000fe40003f06100 */
[----:B------:R-:W-:Y:S02]  /*2390*/  ISETP.GE.AND P1, PT, R22, RZ, PT ;  /* 0x000000ff1600720c */ /* 0x000fe40003f26270 */
[----:B------:R-:W-:Y:S02]  /*23a0*/  SEL R16, R16, R25, P0 ;  /* 0x0000001910107207 */ /* 0x000fe40000000000 */
[----:B------:R-:W-:Y:S02]  /*23b0*/  ISETP.NE.U32.AND P0, PT, R21, RZ, PT ;  /* 0x000000ff1500720c */ /* 0x000fe40003f05070 */
[----:B------:R-:W-:Y:S01]  /*23c0*/  MOV R21, 0x0 ;  /* 0x0000000000157802 */ /* 0x000fe20000000f00 */
[----:B------:R-:W-:Y:S01]  /*23d0*/  IMAD.MOV R15, RZ, RZ, -R16 ;  /* 0x000000ffff0f7224 */ /* 0x000fe200078e0a10 */
[----:B------:R-:W-:-:S04]  /*23e0*/  ISETP.NE.AND.EX P0, PT, R3, RZ, PT, P0 ;  /* 0x000000ff0300720c */ /* 0x000fc80003f05300 */
[----:B------:R-:W-:-:S04]  /*23f0*/  SEL R16, R15, R16, !P1 ;  /* 0x000000100f107207 */ /* 0x000fc80004800000 */
[----:B------:R-:W-:Y:S01]  /*2400*/  SEL R16, R16, 0xffffffff, P0 ;  /* 0xffffffff10107807 */ /* 0x000fe20000000000 */
[----:B------:R-:W-:Y:S06]  /*2410*/  RET.REL.NODEC R20 `(_ZN2at6native58_GLOBAL__N__9a069279_25_AdaptiveAveragePooling_cu_ef17039c21adaptive_average_poolIN3c108BFloat16EEEvPKT_PS5_iiiilll) ;  /* 0xffffffd814f87950 */ /* 0x000fec0003c3ffff */
.L_x_397:
        /* <DEDUP_REMOVED lines=14> */
.L_x_600:


//--------------------- .text._ZN2at6native58_GLOBAL__N__9a069279_25_AdaptiveAveragePooling_cu_ef17039c21adaptive_average_poolIN3c104HalfEEEvPKT_PS5_iiiilll --------------------------
	.section	.text._ZN2at6native58_GLOBAL__N__9a069279_25_AdaptiveAveragePooling_cu_ef17039c21adaptive_average_poolIN3c104HalfEEEvPKT_PS5_iiiilll,"ax",@progbits
	.align	128
.text._ZN2at6native58_GLOBAL__N__9a069279_25_AdaptiveAveragePooling_cu_ef17039c21adaptive_average_poolIN3c104HalfEEEvPKT_PS5_iiiilll:
        .type           _ZN2at6native58_GLOBAL__N__9a069279_25_AdaptiveAveragePooling_cu_ef17039c21adaptive_average_poolIN3c104HalfEEEvPKT_PS5_iiiilll,@function
        .size           _ZN2at6native58_GLOBAL__N__9a069279_25_AdaptiveAveragePooling_cu_ef17039c21adaptive_average_poolIN3c104HalfEEEvPKT_PS5_iiiilll,(.L_x_602 - _ZN2at6native58_GLOBAL__N__9a069279_25_AdaptiveAveragePooling_cu_ef17039c21adaptive_average_poolIN3c104HalfEEEvPKT_PS5_iiiilll)
        .other          _ZN2at6native58_GLOBAL__N__9a069279_25_AdaptiveAveragePooling_cu_ef17039c21adaptive_average_poolIN3c104HalfEEEvPKT_PS5_iiiilll,@"STO_CUDA_ENTRY STV_DEFAULT"
_ZN2at6native58_GLOBAL__N__9a069279_25_AdaptiveAveragePooling_cu_ef17039c21adaptive_average_poolIN3c104HalfEEEvPKT_PS5_iiiilll:
        /* <DEDUP_REMOVED lines=17> */
.L_x_420:
        /* <DEDUP_REMOVED lines=19> */
[----:B------:R-:W-:Y:S01]  /*0240*/  IMAD.HI.U32 R5, R5, R11, R4 ;  /* 0x0000000b05057227 */ /* 0x000fe200078e0004 */
[----:B------:R-:W-:-:S03]  /*0250*/  MOV R11, R13 ;  /* 0x0000000d000b7202 */ /* 0x000fc60000000f00 */
[----:B------:R-:W-:Y:S02]  /*0260*/  IMAD.MOV.U32 R13, RZ, RZ, R15 ;  /* 0x000000ffff0d7224 */ /* 0x000fe400078e000f */
[----:B------:R-:W-:-:S04]  /*0270*/  IMAD.HI.U32 R4, R5, R11, RZ ;  /* 0x0000000b05047227 */ /* 0x000fc800078e00ff */
[----:B------:R-:W-:Y:S01]  /*0280*/  IMAD.HI.U32 R6, R5, R13, RZ ;  /* 0x0000000d05067227 */ /* 0x000fe200078e00ff */
[----:B------:R-:W-:-:S03]  /*0290*/  IADD3 R5, PT, PT, -R4, RZ, RZ ;  /* 0x000000ff04057210 */ /* 0x000fc60007ffe1ff */
[----:B------:R-:W-:Y:S02]  /*02a0*/  IMAD.MOV R15, RZ, RZ, -R6 ;  /* 0x000000ffff0f7224 */ /* 0x000fe400078e0a06 */
[C---:B------:R-:W-:Y:S02]  /*02b0*/  IMAD R5, R14.reuse, R5, R11 ;  /* 0x000000050e057224 */ /* 0x040fe400078e020b */
[----:B------:R-:W-:Y:S01]  /*02c0*/  IMAD R11, R14, R15, R13 ;  /* 0x0000000f0e0b7224 */ /* 0x000fe200078e020d */
[----:B------:R-:W-:Y:S02]  /*02d0*/  LOP3.LUT R13, R2, R3, RZ, 0x3c, !PT ;  /* 0x00000003020d7212 */ /* 0x000fe400078e3cff */
[C---:B------:R-:W-:Y:S02]  /*02e0*/  ISETP.GT.U32.AND P4, PT, R14.reuse, R5, PT ;  /* 0x000000050e00720c */ /* 0x040fe40003f84070 */
[----:B------:R-:W-:Y:S02]  /*02f0*/  ISETP.GT.U32.AND P5, PT, R14, R11, PT ;  /* 0x0000000b0e00720c */ /* 0x000fe40003fa4070 */
[----:B------:R-:W-:-:S09]  /*0300*/  ISETP.GE.AND P0, PT, R13, RZ, PT ;  /* 0x000000ff0d00720c */ /* 0x000fd20003f06270 */
[-C--:B------:R-:W-:Y:S01]  /*0310*/  @!P4 IADD3 R5, PT, PT, R5, -R14.reuse, RZ ;  /* 0x8000000e0505c210 */ /* 0x080fe20007ffe0ff */
[----:B------:R-:W-:Y:S01]  /*0320*/  @!P4 VIADD R4, R4, 0x1 ;  /* 0x000000010404c836 */ /* 0x000fe20000000000 */
[----:B------:R-:W-:Y:S01]  /*0330*/  @!P5 IADD3 R6, PT, PT, R6, 0x1, RZ ;  /* 0x000000010606d810 */ /* 0x000fe20007ffe0ff */
[----:B------:R-:W-:Y:S01]  /*0340*/  @!P5 IMAD.IADD R11, R11, 0x1, -R14 ;  /* 0x000000010b0bd824 */ /* 0x000fe200078e0a0e */
[-C--:B------:R-:W-:Y:S02]  /*0350*/  ISETP.GE.U32.AND P2, PT, R5, R14.reuse, PT ;  /* 0x0000000e0500720c */ /* 0x080fe40003f46070 */
[----:B------:R-:W-:Y:S02]  /*0360*/  IADD3 R5, PT, PT, R2, 0x1, RZ ;  /* 0x0000000102057810 */ /* 0x000fe40007ffe0ff */
[----:B------:R-:W-:Y:S02]  /*0370*/  ISETP.GE.U32.AND P3, PT, R11, R14, PT ;  /* 0x0000000e0b00720c */ /* 0x000fe40003f66070 */
[----:B------:R-:W-:Y:S01]  /*0380*/  LOP3.LUT R11, RZ, R3, RZ, 0x33, !PT ;  /* 0x00000003ff0b7212 */ /* 0x000fe200078e33ff */
[----:B------:R-:W-:-:S04]  /*0390*/  IMAD.WIDE.U32 R24, R5, UR5, R24 ;  /* 0x0000000505187c25 */ /* 0x000fc8000f8e0018 */
[----:B------:R-:W-:Y:S02]  /*03a0*/  IMAD R22, R5, UR4, R25 ;  /* 0x0000000405167c24 */ /* 0x000fe4000f8e0219 */
[----:B------:R-:W-:Y:S01]  /*03b0*/  @P2 VIADD R4, R4, 0x1 ;  /* 0x0000000104042836 */ /* 0x000fe20000000000 */
[----:B------:R-:W-:-:S03]  /*03c0*/  ISETP.NE.AND P2, PT, R3, RZ, PT ;  /* 0x000000ff0300720c */ /* 0x000fc60003f45270 */
[----:B------:R-:W-:Y:S01]  /*03d0*/  @P3 IADD3 R6, PT, PT, R6, 0x1, RZ ;  /* 0x0000000106063810 */ /* 0x000fe20007ffe0ff */
[----:B------:R-:W-:Y:S01]  /*03e0*/  @!P0 IMAD.MOV R4, RZ, RZ, -R4 ;  /* 0x000000ffff048224 */ /* 0x000fe200078e0a04 */
[----:B------:R-:W-:Y:S02]  /*03f0*/  ISETP.NE.U32.AND P0, PT, R22, RZ, PT ;  /* 0x000000ff1600720c */ /* 0x000fe40003f05070 */
[----:B------:R-:W-:Y:S02]  /*0400*/  @!P1 IADD3 R6, PT, PT, -R6, RZ, RZ ;  /* 0x000000ff06069210 */ /* 0x000fe40007ffe1ff */
        /* <DEDUP_REMOVED lines=12> */
[----:B------:R-:W-:-:S05]  /*04d0*/  IMAD.HI.U32 R14, R5, R24, RZ ;  /* 0x00000018050e7227 */ /* 0x000fca00078e00ff */
[----:B------:R-:W-:-:S05]  /*04e0*/  IADD3 R5, PT, PT, -R14, RZ, RZ ;  /* 0x000000ff0e057210 */ /* 0x000fca0007ffe1ff */
        /* <DEDUP_REMOVED lines=9> */
.L_x_399:
[----:B------:R-:W0:Y:S01]  /*0580*/  LDCU UR4, c[0x0][0x398] ;  /* 0x00007300ff0477ac */ /* 0x000e220008000800 */
[----:B------:R-:W-:Y:S01]  /*0590*/  HFMA2 R3, -RZ, RZ, 0, 0 ;  /* 0x00000000ff037431 */ /* 0x000fe200000001ff */
[----:B------:R-:W-:Y:S01]  /*05a0*/  MOV R20, 0x5d0 ;  /* 0x000005d000147802 */ /* 0x000fe20000000f00 */
[----:B0-----:R-:W-:-:S07]  /*05b0*/  IMAD.U32 R21, RZ, RZ, UR4 ;  /* 0x00000004ff157e24 */ /* 0x001fce000f8e00ff */
[----:B------:R-:W-:Y:S05]  /*05c0*/  CALL.REL.NOINC `($__internal_12_$__cuda_sm20_div_s64) ;  /* 0x0000001800587944 */ /* 0x000fea0003c00000 */
[----:B------:R-:W-:-:S07]  /*05d0*/  MOV R11, R16 ;  /* 0x00000010000b7202 */ /* 0x000fce0000000f00 */
.L_x_400:
[----:B------:R-:W-:Y:S05]  /*05e0*/  BSYNC.RECONVERGENT B0 ;  /* 0x0000000000007941 */ /* 0x000fea0003800200 */
.L_x_398:
        /* <DEDUP_REMOVED lines=18> */
.L_x_419:
        /* <DEDUP_REMOVED lines=14> */
[----:B0-----:R-:W-:-:S06]  /*07f0*/  IADD3 R14, PT, PT, R11, 0xffffffe, RZ ;  /* 0x0ffffffe0b0e7810 */ /* 0x001fcc0007ffe0ff */
[----:B------:R0:W1:Y:S02]  /*0800*/  F2I.FTZ.U32.TRUNC.NTZ R15, R14 ;  /* 0x0000000e000f7305 */ /* 0x000064000021f000 */
[----:B0-----:R-:W-:Y:S02]  /*0810*/  HFMA2 R14, -RZ, RZ, 0, 0 ;  /* 0x00000000ff0e7431 */ /* 0x001fe400000001ff */
[----:B-1----:R-:W-:-:S04]  /*0820*/  IMAD.MOV R17, RZ, RZ, -R15 ;  /* 0x000000ffff117224 */ /* 0x002fc800078e0a0f */
[----:B------:R-:W-:-:S04]  /*0830*/  IMAD R17, R17, R16, RZ ;  /* 0x0000001011117224 */ /* 0x000fc800078e02ff */
[----:B------:R-:W-:-:S04]  /*0840*/  IMAD.HI.U32 R11, R15, R17, R14 ;  /* 0x000000110f0b7227 */ /* 0x000fc800078e000e */
[----:B------:R-:W-:Y:S01]  /*0850*/  IMAD.MOV.U32 R15, RZ, RZ, R19 ;  /* 0x000000ffff0f7224 */ /* 0x000fe200078e0013 */
[----:B------:R-:W-:-:S03]  /*0860*/  MOV R19, R20 ;  /* 0x0000001400137202 */ /* 0x000fc60000000f00 */
[----:B------:R-:W-:-:S04]  /*0870*/  IMAD.HI.U32 R14, R11, R15, RZ ;  /* 0x0000000f0b0e7227 */ /* 0x000fc800078e00ff */
[----:B------:R-:W-:Y:S02]  /*0880*/  IMAD.MOV R17, RZ, RZ, -R14 ;  /* 0x000000ffff117224 */ /* 0x000fe400078e0a0e */
[----:B------:R-:W-:-:S04]  /*0890*/  IMAD.HI.U32 R11, R11, R19, RZ ;  /* 0x000000130b0b7227 */ /* 0x000fc800078e00ff */
[----:B------:R-:W-:Y:S01]  /*08a0*/  IMAD R15, R16, R17, R15 ;  /* 0x00000011100f7224 */ /* 0x000fe200078e020f */
[----:B------:R-:W-:-:S04]  /*08b0*/  IADD3 R20, PT, PT, -R11, RZ, RZ ;  /* 0x000000ff0b147210 */ /* 0x000fc80007ffe1ff */
[C---:B------:R-:W-:Y:S01]  /*08c0*/  ISETP.GT.U32.AND P4, PT, R16.reuse, R15, PT ;  /* 0x0000000f1000720c */ /* 0x040fe20003f84070 */
[C---:B------:R-:W-:Y:S02]  /*08d0*/  IMAD R17, R16.reuse, R20, R19 ;  /* 0x0000001410117224 */ /* 0x040fe400078e0213 */
[----:B------:R-:W0:Y:S03]  /*08e0*/  LDC R19, c[0x0][0x39c] ;  /* 0x0000e700ff137b82 */ /* 0x000e260000000800 */
[----:B------:R-:W-:-:S07]  /*08f0*/  ISETP.GT.U32.AND P5, PT, R16, R17, PT ;  /* 0x000000111000720c */ /* 0x000fce0003fa4070 */
[----:B------:R-:W-:Y:S01]  /*0900*/  @!P4 IMAD.IADD R15, R15, 0x1, -R16 ;  /* 0x000000010f0fc824 */ /* 0x000fe200078e0a10 */
[----:B------:R-:W-:Y:S02]  /*0910*/  @!P4 IADD3 R14, PT, PT, R14, 0x1, RZ ;  /* 0x000000010e0ec810 */ /* 0x000fe40007ffe0ff */
[----:B------:R-:W-:Y:S02]  /*0920*/  ISETP.NE.AND P4, PT, R3, RZ, PT ;  /* 0x000000ff0300720c */ /* 0x000fe40003f85270 */
[-C--:B------:R-:W-:Y:S01]  /*0930*/  ISETP.GE.U32.AND P0, PT, R15, R16.reuse, PT ;  /* 0x000000100f00720c */ /* 0x080fe20003f06070 */
[----:B------:R-:W-:Y:S01]  /*0940*/  @!P5 VIADD R11, R11, 0x1 ;  /* 0x000000010b0bd836 */ /* 0x000fe20000000000 */
[C---:B------:R-:W-:Y:S02]  /*0950*/  LOP3.LUT R15, R4.reuse, R3, RZ, 0x3c, !PT ;  /* 0x00000003040f7212 */ /* 0x040fe400078e3cff */
[-C--:B------:R-:W-:Y:S02]  /*0960*/  @!P5 IADD3 R17, PT, PT, R17, -R16.reuse, RZ ;  /* 0x800000101111d210 */ /* 0x080fe40007ffe0ff */
[----:B------:R-:W-:Y:S01]  /*0970*/  ISETP.GE.AND P2, PT, R15, RZ, PT ;  /* 0x000000ff0f00720c */ /* 0x000fe20003f46270 */
[----:B------:R-:W-:Y:S01]  /*0980*/  VIADD R15, R4, 0x1 ;  /* 0x00000001040f7836 */ /* 0x000fe20000000000 */
[----:B------:R-:W-:-:S02]  /*0990*/  ISETP.GE.U32.AND P1, PT, R17, R16, PT ;  /* 0x000000101100720c */ /* 0x000fc40003f26070 */
[----:B0-----:R-:W-:Y:S01]  /*09a0*/  SHF.R.S32.HI R19, RZ, 0x1f, R19 ;  /* 0x0000001fff137819 */ /* 0x001fe20000011413 */
[C---:B------:R-:W-:Y:S01]  /*09b0*/  IMAD.WIDE.U32 R24, R15.reuse, UR5, R24 ;  /* 0x000000050f187c25 */ /* 0x040fe2000f8e0018 */
[----:B------:R-:W-:Y:S02]  /*09c0*/  LOP3.LUT R16, RZ, R3, RZ, 0x33, !PT ;  /* 0x00000003ff107212 */ /* 0x000fe400078e33ff */
[----:B------:R-:W-:Y:S01]  /*09d0*/  @P0 IADD3 R14, PT, PT, R14, 0x1, RZ ;  /* 0x000000010e0e0810 */ /* 0x000fe20007ffe0ff */
[----:B------:R-:W-:-:S04]  /*09e0*/  IMAD R22, R15, UR4, R25 ;  /* 0x000000040f167c24 */ /* 0x000fc8000f8e0219 */
[----:B------:R-:W-:Y:S02]  /*09f0*/  @!P2 IADD3 R14, PT, PT, -R14, RZ, RZ ;  /* 0x000000ff0e0ea210 */ /* 0x000fe40007ffe1ff */
[----:B------:R-:W-:Y:S01]  /*0a00*/  LOP3.LUT R15, R22, R19, RZ, 0xfc, !PT ;  /* 0x00000013160f7212 */ /* 0x000fe200078efcff */
[----:B------:R-:W-:Y:S01]  /*0a10*/  @P1 VIADD R11, R11, 0x1 ;  /* 0x000000010b0b1836 */ /* 0x000fe20000000000 */
[----:B------:R-:W-:Y:S02]  /*0a20*/  SEL R14, R16, R14, !P4 ;  /* 0x0000000e100e7207 */ /* 0x000fe40006000000 */
[----:B------:R-:W-:Y:S01]  /*0a30*/  ISETP.NE.U32.AND P0, PT, R15, RZ, PT ;  /* 0x000000ff0f00720c */ /* 0x000fe20003f05070 */
[----:B------:R-:W-:-:S05]  /*0a40*/  @!P3 IMAD.MOV R11, RZ, RZ, -R11 ;  /* 0x000000ffff0bb224 */ /* 0x000fca00078e0a0b */
[----:B------:R-:W-:-:S05]  /*0a50*/  SEL R11, R16, R11, !P4 ;  /* 0x0000000b100b7207 */ /* 0x000fca0006000000 */
[----:B------:R-:W-:Y:S02]  /*0a60*/  IMAD R11, R14, UR5, R11 ;  /* 0x000000050e0b7c24 */ /* 0x000fe4000f8e020b */
[----:B------:R-:W-:Y:S05]  /*0a70*/  @P0 BRA `(.L_x_404) ;  /* 0x00000000004c0947 */ /* 0x000fea0003800000 */
[----:B------:R-:W0:Y:S08]  /*0a80*/  I2F.U32.RP R17, R3 ;  /* 0x0000000300117306 */ /* 0x000e300000209000 */
[----:B0-----:R-:W0:Y:S02]  /*0a90*/  MUFU.RCP R17, R17 ;  /* 0x0000001100117308 */ /* 0x001e240000001000 */
[----:B0-----:R-:W-:-:S06]  /*0aa0*/  IADD3 R14, PT, PT, R17, 0xffffffe, RZ ;  /* 0x0ffffffe110e7810 */ /* 0x001fcc0007ffe0ff */
[----:B------:R0:W1:Y:S02]  /*0ab0*/  F2I.FTZ.U32.TRUNC.NTZ R15, R14 ;  /* 0x0000000e000f7305 */ /* 0x000064000021f000 */
[----:B0-----:R-:W-:Y:S01]  /*0ac0*/  MOV R14, RZ ;  /* 0x000000ff000e7202 */ /* 0x001fe20000000f00 */
[----:B-1----:R-:W-:-:S04]  /*0ad0*/  IMAD.MOV R18, RZ, RZ, -R15 ;  /* 0x000000ffff127224 */ /* 0x002fc800078e0a0f */
        /* <DEDUP_REMOVED lines=10> */
[----:B------:R-:W-:-:S04]  /*0b80*/  @P1 IADD3 R15, PT, PT, R15, 0x1, RZ ;  /* 0x000000010f0f1810 */ /* 0x000fc80007ffe0ff */
[----:B------:R-:W-:Y:S01]  /*0b90*/  SEL R16, R16, R15, !P0 ;  /* 0x0000000f10107207 */ /* 0x000fe20004000000 */
[----:B------:R-:W-:Y:S06]  /*0ba0*/  BRA `(.L_x_405) ;  /* 0x0000000000147947 */ /* 0x000fec0003800000 */
.L_x_404:
[----:B------:R-:W0:Y:S01]  /*0bb0*/  LDCU UR4, c[0x0][0x39c] ;  /* 0x00007380ff0477ac */ /* 0x000e220008000800 */
[----:B------:R-:W-:Y:S01]  /*0bc0*/  IMAD.MOV.U32 R3, RZ, RZ, R19 ;  /* 0x000000ffff037224 */ /* 0x000fe200078e0013 */
[----:B------:R-:W-:Y:S02]  /*0bd0*/  MOV R20, 0xc00 ;  /* 0x00000c0000147802 */ /* 0x000fe40000000f00 */
[----:B0-----:R-:W-:-:S07]  /*0be0*/  MOV R21, UR4 ;  /* 0x0000000400157c02 */ /* 0x001fce0008000f00 */
[----:B------:R-:W-:Y:S05]  /*0bf0*/  CALL.REL.NOINC `($__internal_12_$__cuda_sm20_div_s64) ;  /* 0x0000001000cc7944 */ /* 0x000fea0003c00000 */
.L_x_405:
[----:B------:R-:W-:Y:S05]  /*0c00*/  BSYNC.RECONVERGENT B1 ;  /* 0x0000000000017941 */ /* 0x000fea0003800200 */
.L_x_403:
[----:B------:R-:W-:Y:S01]  /*0c10*/  ISETP.GT.U32.AND P0, PT, R6, 0x7ffffffe, PT ;  /* 0x7ffffffe0600780c */ /* 0x000fe20003f04070 */
[----:B------:R-:W-:Y:S01]  /*0c20*/  BSSY.RECONVERGENT B2, `(.L_x_406) ;  /* 0x000010f000027945 */ /* 0x000fe20003800200 */
[----:B------:R-:W-:Y:S02]  /*0c30*/  HFMA2 R24, -RZ, RZ, 0, 0 ;  /* 0x00000000ff187431 */ /* 0x000fe400000001ff */
[----:B------:R-:W-:-:S09]  /*0c40*/  IMAD.IADD R3, R16, 0x1, -R11 ;  /* 0x0000000110037824 */ /* 0x000fd200078e0a0b */
[----:B------:R-:W-:Y:S05]  /*0c50*/  @P0 BRA `(.L_x_407) ;  /* 0x00000010002c0947 */ /* 0x000fea0003800000 */
[----:B------:R-:W0:Y:S01]  /*0c60*/  LDCU.64 UR6, c[0x0][0x3b0] ;  /* 0x00007600ff0677ac */ /* 0x000e220008000a00 */
[----:B------:R-:W-:Y:S01]  /*0c70*/  SHF.R.S32.HI R14, RZ, 0x1f, R11 ;  /* 0x0000001fff0e7819 */ /* 0x000fe2000001140b */
[----:B------:R-:W-:Y:S01]  /*0c80*/  IMAD.MOV.U32 R15, RZ, RZ, R5 ;  /* 0x000000ffff0f7224 */ /* 0x000fe200078e0005 */
[----:B------:R-:W-:Y:S01]  /*0c90*/  MOV R24, RZ ;  /* 0x000000ff00187202 */ /* 0x000fe20000000f00 */
[----:B------:R-:W1:Y:S01]  /*0ca0*/  LDCU.64 UR4, c[0x0][0x380] ;  /* 0x00007000ff0477ac */ /* 0x000e620008000a00 */
[----:B------:R-:W-:-:S05]  /*0cb0*/  VIADD R22, R3, 0x1 ;  /* 0x0000000103167836 */ /* 0x000fca0000000000 */
[C---:B------:R-:W-:Y:S02]  /*0cc0*/  LOP3.LUT R20, R22.reuse, 0x7, RZ, 0xc0, !PT ;  /* 0x0000000716147812 */ /* 0x040fe400078ec0ff */
[----:B------:R-:W-:Y:S01]  /*0cd0*/  LOP3.LUT R21, R22, 0xfffffff0, RZ, 0xc0, !PT ;  /* 0xfffffff016157812 */ /* 0x000fe200078ec0ff */
[----:B0-----:R-:W-:Y:S01]  /*0ce0*/  IMAD R16, R14, UR6, RZ ;  /* 0x000000060e107c24 */ /* 0x001fe2000f8e02ff */
[----:B------:R-:W-:-:S05]  /*0cf0*/  MOV R14, R12 ;  /* 0x0000000c000e7202 */ /* 0x000fca0000000f00 */
[C---:B------:R-:W-:Y:S01]  /*0d00*/  IMAD.WIDE.U32 R18, R11.reuse, UR6, R14 ;  /* 0x000000060b127c25 */ /* 0x040fe2000f8e000e */
[C---:B------:R-:W-:Y:S02]  /*0d10*/  LOP3.LUT R14, R22.reuse, 0xf, RZ, 0xc0, !PT ;  /* 0x0000000f160e7812 */ /* 0x040fe400078ec0ff */
[----:B------:R-:W-:Y:S01]  /*0d20*/  LOP3.LUT R22, R22, 0x3, RZ, 0xc0, !PT ;  /* 0x0000000316167812 */ /* 0x000fe200078ec0ff */
[----:B------:R-:W-:Y:S01]  /*0d30*/  IMAD R15, R11, UR7, R16 ;  /* 0x000000070b0f7c24 */ /* 0x000fe2000f8e0210 */
[----:B------:R-:W-:Y:S02]  /*0d40*/  IADD3 R14, PT, PT, R14, -0x1, RZ ;  /* 0xffffffff0e0e7810 */ /* 0x000fe40007ffe0ff */
[----:B-1----:R-:W-:Y:S01]  /*0d50*/  LEA R11, P1, R18, UR4, 0x1 ;  /* 0x00000004120b7c11 */ /* 0x002fe2000f8208ff */
[----:B------:R-:W-:Y:S01]  /*0d60*/  IMAD.IADD R15, R19, 0x1, R15 ;  /* 0x00000001130f7824 */ /* 0x000fe200078e020f */
[----:B------:R-:W-:Y:S01]  /*0d70*/  ISETP.GE.U32.AND P0, PT, R14, 0x7, PT ;  /* 0x000000070e00780c */ /* 0x000fe20003f06070 */
[----:B------:R-:W-:-:S03]  /*0d80*/  IMAD.MOV.U32 R19, RZ, RZ, RZ ;  /* 0x000000ffff137224 */ /* 0x000fc600078e00ff */
[----:B------:R-:W-:-:S09]  /*0d90*/  LEA.HI.X R18, R18, UR5, R15, 0x1, P1 ;  /* 0x0000000512127c11 */ /* 0x000fd200088f0c0f */
.L_x_418:
[----:B------:R-:W-:Y:S01]  /*0da0*/  ISETP.GT.U32.AND P2, PT, R3, 0x7ffffffe, PT ;  /* 0x7ffffffe0300780c */ /* 0x000fe20003f44070 */
[----:B------:R-:W-:Y:S01]  /*0db0*/  BSSY.RECONVERGENT B1, `(.L_x_408) ;  /* 0x00000f1000017945 */ /* 0x000fe20003800200 */
[C---:B------:R-:W-:Y:S02]  /*0dc0*/  ISETP.NE.AND P1, PT, R19.reuse, R6, PT ;  /* 0x000000061300720c */ /* 0x040fe40003f25270 */
[----:B------:R-:W-:-:S09]  /*0dd0*/  IADD3 R19, PT, PT, R19, 0x1, RZ ;  /* 0x0000000113137810 */ /* 0x000fd20007ffe0ff */
[----:B------:R-:W-:Y:S05]  /*0de0*/  @P2 BRA `(.L_x_409) ;  /* 0x0000000c00b42947 */ /* 0x000fea0003800000 */
[----:B------:R-:W-:Y:S01]  /*0df0*/  ISETP.GE.U32.AND P2, PT, R3, 0xf, PT ;  /* 0x0000000f0300780c */ /* 0x000fe20003f46070 */
[----:B------:R-:W-:Y:S01]  /*0e00*/  BSSY.RECONVERGENT B3, `(.L_x_410) ;  /* 0x000005e000037945 */ /* 0x000fe20003800200 */
[----:B------:R-:W-:-:S11]  /*0e10*/  IMAD.MOV.U32 R23, RZ, RZ, RZ ;  /* 0x000000ffff177224 */ /* 0x000fd600078e00ff */
[----:B------:R-:W-:Y:S05]  /*0e20*/  @!P2 BRA `(.L_x_411) ;  /* 0x00000004006ca947 */ /* 0x000fea0003800000 */
[----:B------:R-:W-:Y:S01]  /*0e30*/  BSSY.RECONVERGENT B4, `(.L_x_412) ;  /* 0x0000059000047945 */ /* 0x000fe20003800200 */
[----:B------:R-:W-:Y:S01]  /*0e40*/  IADD3 R25, PT, PT, -R21, RZ, RZ ;  /* 0x000000ff15197210 */ /* 0x000fe20007ffe1ff */
[----:B------:R-:W-:Y:S01]  /*0e50*/  IMAD.MOV.U32 R23, RZ, RZ, R11 ;  /* 0x000000ffff177224 */ /* 0x000fe200078e000b */
[----:B------:R-:W-:-:S07]  /*0e60*/  MOV R26, R18 ;  /* 0x00000012001a7202 */ /* 0x000fce0000000f00 */
.L_x_413:
[----:B------:R-:W-:Y:S01]  /*0e70*/  IMAD.MOV.U32 R16, RZ, RZ, R23 ;  /* 0x000000ffff107224 */ /* 0x000fe200078e0017 */
[----:B------:R-:W-:-:S05]  /*0e80*/  MOV R17, R26 ;  /* 0x0000001a00117202 */ /* 0x000fca0000000f00 */
[----:B------:R-:W2:Y:S01]  /*0e90*/  LDG.E.U16 R15, desc[UR12][R16.64] ;  /* 0x0000000c100f7981 */ /* 0x000ea2000c1e1500 */
[----:B------:R-:W-:Y:S01]  /*0ea0*/  IADD3 R14, P2, PT, R23, R8, RZ ;  /* 0x00000008170e7210 */ /* 0x000fe20007f5e0ff */
[----:B--2---:R-:W-:-:S04]  /*0eb0*/  HADD2.F32 R27, -RZ, R15.H0_H0 ;  /* 0x2000000fff1b7230 */ /* 0x004fc80000004100 */
[----:B------:R-:W-:Y:S02]  /*0ec0*/  IMAD.X R15, R26, 0x1, R9, P2 ;  /* 0x000000011a0f7824 */ /* 0x000fe400010e0609 */
[----:B------:R-:W-:-:S03]  /*0ed0*/  FADD.FTZ R27, R27, R24 ;  /* 0x000000181b1b7221 */ /* 0x000fc60000010000 */
[----:B------:R0:W2:Y:S02]  /*0ee0*/  LDG.E.U16 R24, desc[UR12][R14.64] ;  /* 0x0000000c0e187981 */ /* 0x0000a4000c1e1500 */
[----:B0-----:R-:W-:-:S04]  /*0ef0*/  IADD3 R14, P2, PT, R14, R8, RZ ;  /* 0x000000080e0e7210 */ /* 0x001fc80007f5e0ff */
[----:B------:R-:W-:Y:S01]  /*0f00*/  IADD3.X R15, PT, PT, R15, R9, RZ, P2, !PT ;  /* 0x000000090f0f7210 */ /* 0x000fe200017fe4ff */
[----:B--2---:R-:W-:-:S05]  /*0f10*/  HADD2.F32 R24, -RZ, R24.H0_H0 ;  /* 0x20000018ff187230 */ /* 0x004fca0000004100 */
[----:B------:R-:W-:Y:S02]  /*0f20*/  FADD.FTZ R24, R27, R24 ;  /* 0x000000181b187221 */ /* 0x000fe40000010000 */
[----:B------:R-:W2:Y:S01]  /*0f30*/  LDG.E.U16 R27, desc[UR12][R14.64] ;  /* 0x0000000c0e1b7981 */ /* 0x000ea2000c1e1500 */
[----:B------:R-:W-:-:S05]  /*0f40*/  IADD3 R16, P2, PT, R14, R8, RZ ;  /* 0x000000080e107210 */ /* 0x000fca0007f5e0ff */
[----:B------:R-:W-:Y:S02]  /*0f50*/  IMAD.X R17, R15, 0x1, R9, P2 ;  /* 0x000000010f117824 */ /* 0x000fe400010e0609 */
[----:B--2---:R-:W-:-:S05]  /*0f60*/  HADD2.F32 R27, -RZ, R27.H0_H0 ;  /* 0x2000001bff1b7230 */ /* 0x004fca0000004100 */
[----:B------:R-:W-:Y:S02]  /*0f70*/  FADD.FTZ R24, R24, R27 ;  /* 0x0000001b18187221 */ /* 0x000fe40000010000 */
[----:B------:R-:W2:Y:S01]  /*0f80*/  LDG.E.U16 R27, desc[UR12][R16.64] ;  /* 0x0000000c101b7981 */ /* 0x000ea2000c1e1500 */
[----:B------:R-:W-:-:S04]  /*0f90*/  IADD3 R28, P2, PT, R16, R8, RZ ;  /* 0x00000008101c7210 */ /* 0x000fc80007f5e0ff */
        /* <DEDUP_REMOVED lines=43> */
[----:B------:R0:W2:Y:S01]  /*1250*/  LDG.E.U16 R27, desc[UR12][R16.64] ;  /* 0x0000000c101b7981 */ /* 0x0000a2000c1e1500 */
[----:B------:R-:W-:-:S05]  /*1260*/  IADD3 R28, P2, PT, R16, R8, RZ ;  /* 0x00000008101c7210 */ /* 0x000fca0007f5e0ff */
[----:B------:R-:W-:Y:S01]  /*1270*/  IMAD.X R29, R17, 0x1, R9, P2 ;  /* 0x00000001111d7824 */ /* 0x000fe200010e0609 */
[----:B------:R-:W-:-:S04]  /*1280*/  IADD3 R14, P2, PT, R28, R8, RZ ;  /* 0x000000081c0e7210 */ /* 0x000fc80007f5e0ff */
[----:B------:R-:W-:Y:S02]  /*1290*/  IADD3.X R15, PT, PT, R29, R9, RZ, P2, !PT ;  /* 0x000000091d0f7210 */ /* 0x000fe400017fe4ff */
[----:B0-----:R-:W-:-:S03]  /*12a0*/  IADD3 R16, P2, PT, R14, R8, RZ ;  /* 0x000000080e107210 */ /* 0x001fc60007f5e0ff */
[----:B------:R-:W3:Y:S02]  /*12b0*/  LDG.E.U16 R14, desc[UR12][R14.64] ;  /* 0x0000000c0e0e7981 */ /* 0x000ee4000c1e1500 */
[----:B------:R-:W-:-:S05]  /*12c0*/  IMAD.X R17, R15, 0x1, R9, P2 ;  /* 0x000000010f117824 */ /* 0x000fca00010e0609 */
[----:B------:R-:W4:Y:S01]  /*12d0*/  LDG.E.U16 R16, desc[UR12][R16.64] ;  /* 0x0000000c10107981 */ /* 0x000f22000c1e1500 */
[----:B--2---:R-:W-:-:S05]  /*12e0*/  HADD2.F32 R27, -RZ, R27.H0_H0 ;  /* 0x2000001bff1b7230 */ /* 0x004fca0000004100 */
[----:B------:R-:W-:Y:S02]  /*12f0*/  FADD.FTZ R24, R24, R27 ;  /* 0x0000001b18187221 */ /* 0x000fe40000010000 */
[----:B------:R4:W2:Y:S01]  /*1300*/  LDG.E.U16 R27, desc[UR12][R28.64] ;  /* 0x0000000c1c1b7981 */ /* 0x0008a2000c1e1500 */
[----:B------:R-:W-:-:S04]  /*1310*/  IADD3 R25, PT, PT, R25, 0x10, RZ ;  /* 0x0000001019197810 */ /* 0x000fc80007ffe0ff */
[----:B------:R-:W-:Y:S02]  /*1320*/  ISETP.NE.AND P2, PT, R25, RZ, PT ;  /* 0x000000ff1900720c */ /* 0x000fe40003f45270 */
[----:B------:R-:W-:Y:S01]  /*1330*/  LEA R23, P3, R10, R23, 0x5 ;  /* 0x000000170a177211 */ /* 0x000fe200078628ff */
[----:B----4-:R-:W-:-:S04]  /*1340*/  HADD2.F32 R29, -RZ, R16.H0_H0 ;  /* 0x20000010ff1d7230 */ /* 0x010fc80000004100 */
[----:B------:R-:W-:Y:S02]  /*1350*/  IMAD.X R26, R26, 0x1, R0, P3 ;  /* 0x000000011a1a7824 */ /* 0x000fe400018e0600 */
[----:B--2---:R-:W-:-:S05]  /*1360*/  HADD2.F32 R27, -RZ, R27.H0_H0 ;  /* 0x2000001bff1b7230 */ /* 0x004fca0000004100 */
[----:B------:R-:W-:Y:S01]  /*1370*/  FADD.FTZ R24, R24, R27 ;  /* 0x0000001b18187221 */ /* 0x000fe20000010000 */
[----:B---3--:R-:W-:-:S05]  /*1380*/  HADD2.F32 R27, -RZ, R14.H0_H0 ;  /* 0x2000000eff1b7230 */ /* 0x008fca0000004100 */
[----:B------:R-:W-:-:S04]  /*1390*/  FADD.FTZ R24, R24, R27 ;  /* 0x0000001b18187221 */ /* 0x000fc80000010000 */
[----:B------:R-:W-:Y:S01]  /*13a0*/  FADD.FTZ R24, R24, R29 ;  /* 0x0000001d18187221 */ /* 0x000fe20000010000 */
[----:B------:R-:W-:Y:S06]  /*13b0*/  @P2 BRA `(.L_x_413) ;  /* 0xfffffff800ac2947 */ /* 0x000fec000383ffff */
[----:B------:R-:W-:Y:S05]  /*13c0*/  BSYNC.RECONVERGENT B4 ;  /* 0x0000000000047941 */ /* 0x000fea0003800200 */
.L_x_412:
[----:B------:R-:W-:-:S07]  /*13d0*/  MOV R23, R21 ;  /* 0x0000001500177202 */ /* 0x000fce0000000f00 */
.L_x_411:
[----:B------:R-:W-:Y:S05]  /*13e0*/  BSYNC.RECONVERGENT B3 ;  /* 0x0000000000037941 */ /* 0x000fea0003800200 */
.L_x_410:
        /* <DEDUP_REMOVED lines=22> */
[----:B------:R-:W-:Y:S02]  /*1550*/  IADD3 R17, PT, PT, R23, 0x3, RZ ;  /* 0x0000000317117810 */ /* 0x000fe40007ffe0ff */
[----:B------:R-:W-:-:S04]  /*1560*/  LEA R14, P3, R16, R11, 0x1 ;  /* 0x0000000b100e7211 */ /* 0x000fc800078608ff */
[----:B------:R-:W-:Y:S01]  /*1570*/  LEA.HI.X R15, R16, R18, R15, 0x1, P3 ;  /* 0x00000012100f7211 */ /* 0x000fe200018f0c0f */
[----:B0-----:R-:W-:-:S04]  /*1580*/  VIADD R27, R23, 0x4 ;  /* 0x00000004171b7836 */ /* 0x001fc80000000000 */
[----:B------:R0:W4:Y:S01]  /*1590*/  LDG.E.U16 R28, desc[UR12][R14.64] ;  /* 0x0000000c0e1c7981 */ /* 0x000122000c1e1500 */
[----:B--2---:R-:W-:-:S05]  /*15a0*/  HADD2.F32 R25, -RZ, R25.H0_H0 ;  /* 0x20000019ff197230 */ /* 0x004fca0000004100 */
[----:B------:R-:W-:Y:S01]  /*15b0*/  FADD.FTZ R29, R24, R25 ;  /* 0x00000019181d7221 */ /* 0x000fe20000010000 */
[----:B------:R-:W-:-:S04]  /*15c0*/  IMAD.WIDE.U32 R24, R17, UR4, RZ ;  /* 0x0000000411187c25 */ /* 0x000fc8000f8e00ff */
[----:B------:R-:W-:Y:S01]  /*15d0*/  IMAD R17, R17, UR5, R25 ;  /* 0x0000000511117c24 */ /* 0x000fe2000f8e0219 */
[----:B------:R-:W-:-:S04]  /*15e0*/  LEA R16, P3, R24, R11, 0x1 ;  /* 0x0000000b18107211 */ /* 0x000fc800078608ff */
[----:B------:R-:W-:Y:S01]  /*15f0*/  LEA.HI.X R17, R24, R18, R17, 0x1, P3 ;  /* 0x0000001218117211 */ /* 0x000fe200018f0c11 */
[----:B---3--:R-:W-:-:S04]  /*1600*/  HADD2.F32 R24, -RZ, R26.H0_H0 ;  /* 0x2000001aff187230 */ /* 0x008fc80000004100 */
[----:B------:R-:W2:Y:S01]  /*1610*/  LDG.E.U16 R26, desc[UR12][R16.64] ;  /* 0x0000000c101a7981 */ /* 0x000ea2000c1e1500 */
[----:B------:R-:W-:Y:S01]  /*1620*/  FADD.FTZ R29, R29, R24 ;  /* 0x000000181d1d7221 */ /* 0x000fe20000010000 */
[----:B------:R-:W-:-:S04]  /*1630*/  IMAD.WIDE.U32 R24, R27, UR4, RZ ;  /* 0x000000041b187c25 */ /* 0x000fc8000f8e00ff */
[----:B------:R-:W-:Y:S01]  /*1640*/  IMAD R27, R27, UR5, R25 ;  /* 0x000000051b1b7c24 */ /* 0x000fe2000f8e0219 */
[----:B0-----:R-:W-:-:S04]  /*1650*/  LEA R14, P3, R24, R11, 0x1 ;  /* 0x0000000b180e7211 */ /* 0x001fc800078608ff */
[----:B------:R-:W-:-:S05]  /*1660*/  LEA.HI.X R15, R24, R18, R27, 0x1, P3 ;  /* 0x00000012180f7211 */ /* 0x000fca00018f0c1b */
[----:B------:R0:W3:Y:S02]  /*1670*/  LDG.E.U16 R27, desc[UR12][R14.64] ;  /* 0x0000000c0e1b7981 */ /* 0x0000e4000c1e1500 */
[----:B0-----:R-:W-:-:S05]  /*1680*/  IADD3 R15, PT, PT, R23, 0x5, RZ ;  /* 0x00000005170f7810 */ /* 0x001fca0007ffe0ff */
[----:B------:R-:W-:-:S04]  /*1690*/  IMAD.WIDE.U32 R24, R15, UR4, RZ ;  /* 0x000000040f187c25 */ /* 0x000fc8000f8e00ff */
[----:B------:R-:W-:Y:S01]  /*16a0*/  IMAD R17, R15, UR5, R25 ;  /* 0x000000050f117c24 */ /* 0x000fe2000f8e0219 */
[----:B------:R-:W-:Y:S01]  /*16b0*/  LEA R16, P3, R24, R11, 0x1 ;  /* 0x0000000b18107211 */ /* 0x000fe200078608ff */
[----:B----4-:R-:W-:-:S03]  /*16c0*/  HADD2.F32 R28, -RZ, R28.H0_H0 ;  /* 0x2000001cff1c7230 */ /* 0x010fc60000004100 */
[----:B------:R-:W-:Y:S02]  /*16d0*/  LEA.HI.X R17, R24, R18, R17, 0x1, P3 ;  /* 0x0000001218117211 */ /* 0x000fe400018f0c11 */
[----:B------:R-:W-:Y:S01]  /*16e0*/  FADD.FTZ R29, R29, R28 ;  /* 0x0000001c1d1d7221 */ /* 0x000fe20000010000 */
[----:B------:R-:W-:Y:S02]  /*16f0*/  VIADD R28, R23, 0x6 ;  /* 0x00000006171c7836 */ /* 0x000fe40000000000 */
[----:B--2---:R-:W-:Y:S02]  /*1700*/  HADD2.F32 R24, -RZ, R26.H0_H0 ;  /* 0x2000001aff187230 */ /* 0x004fe40000004100 */
[----:B------:R0:W2:Y:S03]  /*1710*/  LDG.E.U16 R26, desc[UR12][R16.64] ;  /* 0x0000000c101a7981 */ /* 0x0000a6000c1e1500 */
[----:B------:R-:W-:Y:S01]  /*1720*/  FADD.FTZ R29, R29, R24 ;  /* 0x000000181d1d7221 */ /* 0x000fe20000010000 */
[----:B------:R-:W-:-:S04]  /*1730*/  IMAD.WIDE.U32 R24, R28, UR4, RZ ;  /* 0x000000041c187c25 */ /* 0x000fc8000f8e00ff */
[----:B------:R-:W-:Y:S01]  /*1740*/  IMAD R15, R28, UR5, R25 ;  /* 0x000000051c0f7c24 */ /* 0x000fe2000f8e0219 */
[----:B------:R-:W-:-:S04]  /*1750*/  LEA R14, P3, R24, R11, 0x1 ;  /* 0x0000000b180e7211 */ /* 0x000fc800078608ff */
[----:B------:R-:W-:Y:S01]  /*1760*/  LEA.HI.X R15, R24, R18, R15, 0x1, P3 ;  /* 0x00000012180f7211 */ /* 0x000fe200018f0c0f */
[----:B---3--:R-:W-:Y:S01]  /*1770*/  HADD2.F32 R24, -RZ, R27.H0_H0 ;  /* 0x2000001bff187230 */ /* 0x008fe20000004100 */
[----:B------:R-:W-:-:S03]  /*1780*/  IADD3 R27, PT, PT, R23, 0x7, RZ ;  /* 0x00000007171b7810 */ /* 0x000fc60007ffe0ff */
[----:B------:R-:W3:Y:S01]  /*1790*/  LDG.E.U16 R14, desc[UR12][R14.64] ;  /* 0x0000000c0e0e7981 */ /* 0x000ee2000c1e1500 */
[----:B------:R-:W-:Y:S01]  /*17a0*/  FADD.FTZ R29, R29, R24 ;  /* 0x000000181d1d7221 */ /* 0x000fe20000010000 */
[----:B------:R-:W-:-:S04]  /*17b0*/  IMAD.WIDE.U32 R24, R27, UR4, RZ ;  /* 0x000000041b187c25 */ /* 0x000fc8000f8e00ff */
[----:B------:R-:W-:Y:S01]  /*17c0*/  IMAD R27, R27, UR5, R25 ;  /* 0x000000051b1b7c24 */ /* 0x000fe2000f8e0219 */
[----:B0-----:R-:W-:-:S04]  /*17d0*/  LEA R16, P3, R24, R11, 0x1 ;  /* 0x0000000b18107211 */ /* 0x001fc800078608ff */
[----:B------:R-:W-:-:S05]  /*17e0*/  LEA.HI.X R17, R24, R18, R27, 0x1, P3 ;  /* 0x0000001218117211 */ /* 0x000fca00018f0c1b */
[----:B------:R-:W4:Y:S01]  /*17f0*/  LDG.E.U16 R16, desc[UR12][R16.64] ;  /* 0x0000000c10107981 */ /* 0x000f22000c1e1500 */
[----:B------:R-:W-:Y:S02]  /*1800*/  VIADD R23, R23, 0x8 ;  /* 0x0000000817177836 */ /* 0x000fe40000000000 */
[----:B--2---:R-:W-:-:S05]  /*1810*/  HADD2.F32 R26, -RZ, R26.H0_H0 ;  /* 0x2000001aff1a7230 */ /* 0x004fca0000004100 */
[----:B------:R-:W-:Y:S01]  /*1820*/  FADD.FTZ R26, R29, R26 ;  /* 0x0000001a1d1a7221 */ /* 0x000fe20000010000 */
[----:B---3--:R-:W-:-:S05]  /*1830*/  HADD2.F32 R25, -RZ, R14.H0_H0 ;  /* 0x2000000eff197230 */ /* 0x008fca0000004100 */
[----:B------:R-:W-:Y:S01]  /*1840*/  FADD.FTZ R25, R26, R25 ;  /* 0x000000191a197221 */ /* 0x000fe20000010000 */
[----:B----4-:R-:W-:-:S05]  /*1850*/  HADD2.F32 R24, -RZ, R16.H0_H0 ;  /* 0x20000010ff187230 */ /* 0x010fca0000004100 */
[----:B------:R-:W-:-:S07]  /*1860*/  FADD.FTZ R24, R25, R24 ;  /* 0x0000001819187221 */ /* 0x000fce0000010000 */
.L_x_415:
[----:B------:R-:W-:Y:S05]  /*1870*/  BSYNC.RECONVERGENT B3 ;  /* 0x0000000000037941 */ /* 0x000fea0003800200 */
.L_x_414:
        /* <DEDUP_REMOVED lines=21> */
[----:B------:R-:W-:Y:S01]  /*19d0*/  LEA R14, P3, R16, R11, 0x1 ;  /* 0x0000000b100e7211 */ /* 0x000fe200078608ff */
[----:B------:R-:W-:-:S03]  /*19e0*/  VIADD R17, R23, 0x3 ;  /* 0x0000000317117836 */ /* 0x000fc60000000000 */
[----:B------:R-:W-:-:S05]  /*19f0*/  LEA.HI.X R15, R16, R18, R15, 0x1, P3 ;  /* 0x00000012100f7211 */ /* 0x000fca00018f0c0f */
[----:B------:R-:W4:Y:S01]  /*1a00*/  LDG.E.U16 R14, desc[UR12][R14.64] ;  /* 0x0000000c0e0e7981 */ /* 0x000f22000c1e1500 */
[----:B--2---:R-:W-:-:S05]  /*1a10*/  HADD2.F32 R25, -RZ, R25.H0_H0 ;  /* 0x20000019ff197230 */ /* 0x004fca0000004100 */
[----:B------:R-:W-:Y:S01]  /*1a20*/  FADD.FTZ R28, R24, R25 ;  /* 0x00000019181c7221 */ /* 0x000fe20000010000 */
[----:B------:R-:W-:-:S04]  /*1a30*/  IMAD.WIDE.U32 R24, R17, UR4, RZ ;  /* 0x0000000411187c25 */ /* 0x000fc8000f8e00ff */
[----:B------:R-:W-:Y:S01]  /*1a40*/  IMAD R17, R17, UR5, R25 ;  /* 0x0000000511117c24 */ /* 0x000fe2000f8e0219 */
[----:B------:R-:W-:-:S04]  /*1a50*/  LEA R16, P3, R24, R11, 0x1 ;  /* 0x0000000b18107211 */ /* 0x000fc800078608ff */
[----:B------:R-:W-:-:S05]  /*1a60*/  LEA.HI.X R17, R24, R18, R17, 0x1, P3 ;  /* 0x0000001218117211 */ /* 0x000fca00018f0c11 */
[----:B------:R-:W2:Y:S01]  /*1a70*/  LDG.E.U16 R16, desc[UR12][R16.64] ;  /* 0x0000000c10107981 */ /* 0x000ea2000c1e1500 */
[----:B---3--:R-:W-:-:S05]  /*1a80*/  HADD2.F32 R25, -RZ, R26.H0_H0 ;  /* 0x2000001aff197230 */ /* 0x008fca0000004100 */
[----:B------:R-:W-:Y:S01]  /*1a90*/  FADD.FTZ R25, R28, R25 ;  /* 0x000000191c197221 */ /* 0x000fe20000010000 */
[----:B----4-:R-:W-:Y:S01]  /*1aa0*/  HADD2.F32 R24, -RZ, R14.H0_H0 ;  /* 0x2000000eff187230 */ /* 0x010fe20000004100 */
[----:B------:R-:W-:-:S04]  /*1ab0*/  IADD3 R23, PT, PT, R23, 0x4, RZ ;  /* 0x0000000417177810 */ /* 0x000fc80007ffe0ff */
[----:B------:R-:W-:Y:S01]  /*1ac0*/  FADD.FTZ R24, R25, R24 ;  /* 0x0000001819187221 */ /* 0x000fe20000010000 */
[----:B--2---:R-:W-:-:S05]  /*1ad0*/  HADD2.F32 R27, -RZ, R16.H0_H0 ;  /* 0x20000010ff1b7230 */ /* 0x004fca0000004100 */
[----:B------:R-:W-:-:S07]  /*1ae0*/  FADD.FTZ R24, R24, R27 ;  /* 0x0000001b18187221 */ /* 0x000fce0000010000 */
.L_x_417:
[----:B------:R-:W-:Y:S05]  /*1af0*/  BSYNC.RECONVERGENT B3 ;  /* 0x0000000000037941 */ /* 0x000fea0003800200 */
.L_x_416:
        /* <DEDUP_REMOVED lines=8> */
[----:B--2---:R-:W-:-:S05]  /*1b80*/  HADD2.F32 R25, -RZ, R16.H0_H0 ;  /* 0x20000010ff197230 */ /* 0x004fca0000004100 */
[----:B------:R-:W-:-:S07]  /*1b90*/  FADD.FTZ R24, R24, R25 ;  /* 0x0000001918187221 */ /* 0x000fce0000010000 */
[----:B------:R-:W-:Y:S05]  /*1ba0*/  @!P2 BRA `(.L_x_409) ;  /* 0x000000000044a947 */ /* 0x000fea0003800000 */
[----:B------:R-:W-:Y:S01]  /*1bb0*/  ISETP.NE.AND P2, PT, R22, 0x2, PT ;  /* 0x000000021600780c */ /* 0x000fe20003f45270 */
[----:B------:R-:W-:-:S04]  /*1bc0*/  VIADD R25, R23, 0x1 ;  /* 0x0000000117197836 */ /* 0x000fc80000000000 */
[----:B------:R-:W-:-:S04]  /*1bd0*/  IMAD.WIDE.U32 R16, R25, R14, RZ ;  /* 0x0000000e19107225 */ /* 0x000fc800078e00ff */
[----:B------:R-:W-:Y:S01]  /*1be0*/  IMAD R25, R25, R15, R17 ;  /* 0x0000000f19197224 */ /* 0x000fe200078e0211 */
[----:B------:R-:W-:-:S03]  /*1bf0*/  LEA R26, P3, R16, R11, 0x1 ;  /* 0x0000000b101a7211 */ /* 0x000fc600078608ff */
[----:B------:R-:W-:Y:S02]  /*1c00*/  @P2 IADD3 R23, PT, PT, R23, 0x2, RZ ;  /* 0x0000000217172810 */ /* 0x000fe40007ffe0ff */
[----:B------:R-:W-:-:S03]  /*1c10*/  LEA.HI.X R27, R16, R18, R25, 0x1, P3 ;  /* 0x00000012101b7211 */ /* 0x000fc600018f0c19 */
[C---:B------:R-:W-:Y:S02]  /*1c20*/  @P2 IMAD.WIDE.U32 R16, R23.reuse, R14, RZ ;  /* 0x0000000e17102225 */ /* 0x040fe400078e00ff */
[----:B------:R-:W2:Y:S02]  /*1c30*/  LDG.E.U16 R26, desc[UR12][R26.64] ;  /* 0x0000000c1a1a7981 */ /* 0x000ea4000c1e1500 */
[----:B------:R-:W-:Y:S01]  /*1c40*/  @P2 IMAD R15, R23, R15, R17 ;  /* 0x0000000f170f2224 */ /* 0x000fe200078e0211 */
[----:B------:R-:W-:-:S04]  /*1c50*/  @P2 LEA R14, P3, R16, R11, 0x1 ;  /* 0x0000000b100e2211 */ /* 0x000fc800078608ff */
[----:B------:R-:W-:-:S05]  /*1c60*/  @P2 LEA.HI.X R15, R16, R18, R15, 0x1, P3 ;  /* 0x00000012100f2211 */ /* 0x000fca00018f0c0f */
[----:B------:R-:W3:Y:S01]  /*1c70*/  @P2 LDG.E.U16 R14, desc[UR12][R14.64] ;  /* 0x0000000c0e0e2981 */ /* 0x000ee2000c1e1500 */
[----:B--2---:R-:W-:-:S05]  /*1c80*/  HADD2.F32 R17, -RZ, R26.H0_H0 ;  /* 0x2000001aff117230 */ /* 0x004fca0000004100 */
[----:B------:R-:W-:Y:S01]  /*1c90*/  FADD.FTZ R24, R24, R17 ;  /* 0x0000001118187221 */ /* 0x000fe20000010000 */
[----:B---3--:R-:W-:-:S05]  /*1ca0*/  @P2 HADD2.F32 R23, -RZ, R14.H0_H0 ;  /* 0x2000000eff172230 */ /* 0x008fca0000004100 */
[----:B------:R-:W-:-:S07]  /*1cb0*/  @P2 FADD.FTZ R24, R24, R23 ;  /* 0x0000001718182221 */ /* 0x000fce0000010000 */
.L_x_409:
[----:B------:R-:W-:Y:S05]  /*1cc0*/  BSYNC.RECONVERGENT B1 ;  /* 0x0000000000017941 */ /* 0x000fea0003800200 */
.L_x_408:
[----:B------:R-:W0:Y:S02]  /*1cd0*/  LDC.64 R14, c[0x0][0x3a8] ;  /* 0x0000ea00ff0e7b82 */ /* 0x000e240000000a00 */
[----:B0-----:R-:W-:-:S04]  /*1ce0*/  LEA R11, P2, R14, R11, 0x1 ;  /* 0x0000000b0e0b7211 */ /* 0x001fc800078408ff */
[----:B------:R-:W-:Y:S01]  /*1cf0*/  LEA.HI.X R18, R14, R18, R15, 0x1, P2 ;  /* 0x000000120e127211 */ /* 0x000fe200010f0c0f */
[----:B------:R-:W-:Y:S08]  /*1d00*/  @P1 BRA `(.L_x_418) ;  /* 0xfffffff000241947 */ /* 0x000ff0000383ffff */
.L_x_407:
[----:B------:R-:W-:Y:S05]  /*1d10*/  BSYNC.RECONVERGENT B2 ;  /* 0x0000000000027941 */ /* 0x000fea0003800200 */
.L_x_406:
[----:B------:R-:W-:Y:S01]  /*1d20*/  VIADD R11, R6, 0x1 ;  /* 0x00000001060b7836 */ /* 0x000fe20000000000 */
[----:B------:R-:W0:Y:S01]  /*1d30*/  LDCU UR4, c[0x0][0x39c] ;  /* 0x00007380ff0477ac */ /* 0x000e220008000800 */
[----:B------:R-:W-:-:S03]  /*1d40*/  IADD3 R3, PT, PT, R3, 0x1, RZ ;  /* 0x0000000103037810 */ /* 0x000fc60007ffe0ff */
[----:B------:R-:W-:Y:S01]  /*1d50*/  I2FP.F32.S32 R11, R11 ;  /* 0x0000000b000b7245 */ /* 0x000fe20000201400 */
[----:B------:R-:W1:Y:S01]  /*1d60*/  LDCU.64 UR6, c[0x0][0x388] ;  /* 0x00007100ff0677ac */ /* 0x000e620008000a00 */
[----:B------:R-:W-:Y:S01]  /*1d70*/  I2FP.F32.S32 R3, R3 ;  /* 0x0000000300037245 */ /* 0x000fe20000201400 */
[----:B------:R-:W2:Y:S03]  /*1d80*/  LDCU UR5, c[0x0][0x39c] ;  /* 0x00007380ff0577ac */ /* 0x000ea60008000800 */
        /* <DEDUP_REMOVED lines=9> */
[----:B----4-:R-:W-:-:S04]  /*1e20*/  FMUL.FTZ R24, R24, R3 ;  /* 0x0000000318187220 */ /* 0x010fc80000410000 */
[----:B------:R-:W-:Y:S01]  /*1e30*/  IMAD.X R16, RZ, RZ, R16, P0 ;  /* 0x000000ffff107224 */ /* 0x000fe200000e0610 */
[C---:B-1----:R-:W-:Y:S02]  /*1e40*/  LEA R14, P0, R15.reuse, UR6, 0x1 ;  /* 0x000000060f0e7c11 */ /* 0x042fe4000f8008ff */
[----:B0-----:R-:W-:Y:S02]  /*1e50*/  IADD3 R4, PT, PT, R4, UR4, RZ ;  /* 0x0000000404047c10 */ /* 0x001fe4000fffe0ff */
[----:B------:R-:W-:Y:S02]  /*1e60*/  F2FP.F16.F32.PACK_AB R24, RZ, R24 ;  /* 0x00000018ff18723e */ /* 0x000fe400000000ff */
[----:B------:R-:W-:Y:S02]  /*1e70*/  LEA.HI.X R15, R15, UR7, R16, 0x1, P0 ;  /* 0x000000070f0f7c11 */ /* 0x000fe400080f0c10 */
[----:B--2---:R-:W-:-:S03]  /*1e80*/  ISETP.GE.AND P0, PT, R4, UR5, PT ;  /* 0x0000000504007c0c */ /* 0x004fc6000bf06270 */
[----:B------:R0:W-:Y:S10]  /*1e90*/  STG.E.U16 desc[UR12][R14.64], R24 ;  /* 0x000000180e007986 */ /* 0x0001f4000c10150c */
[----:B------:R-:W-:Y:S05]  /*1ea0*/  @!P0 BRA `(.L_x_419) ;  /* 0xffffffe800188947 */ /* 0x000fea000383ffff */
.L_x_402:
[----:B------:R-:W-:Y:S05]  /*1eb0*/  BSYNC.RECONVERGENT B0 ;  /* 0x0000000000007941 */ /* 0x000fea0003800200 */
.L_x_401:
[----:B------:R-:W1:Y:S01]  /*1ec0*/  LDCU UR4, c[0x0][0x364] ;  /* 0x00006c80ff0477ac */ /* 0x000e620008000800 */
[----:B------:R-:W1:Y:S01]  /*1ed0*/  LDC R3, c[0x0][0x374] ;  /* 0x0000dd00ff037b82 */ /* 0x000e620000000800 */
[----:B------:R-:W2:Y:S01]  /*1ee0*/  LDCU UR5, c[0x0][0x398] ;  /* 0x00007300ff0577ac */ /* 0x000ea20008000800 */
[----:B-1----:R-:W-:-:S05]  /*1ef0*/  IMAD R2, R3, UR4, R2 ;  /* 0x0000000403027c24 */ /* 0x002fca000f8e0202 */
[----:B--2---:R-:W-:-:S13]  /*1f00*/  ISETP.GE.AND P0, PT, R2, UR5, PT ;  /* 0x0000000502007c0c */ /* 0x004fda000bf06270 */
[----:B------:R-:W-:Y:S05]  /*1f10*/  @!P0 BRA `(.L_x_420) ;  /* 0xffffffe0007c8947 */ /* 0x000fea000383ffff */
[----:B------:R-:W-:Y:S05]  /*1f20*/  EXIT ;  /* 0x000000000000794d */ /* 0x000fea0003800000 */
        .weak           $__internal_12_$__cuda_sm20_div_s64
        .type           $__internal_12_$__cuda_sm20_div_s64,@function
        .size           $__internal_12_$__cuda_sm20_div_s64,(.L_x_602 - $__internal_12_$__cuda_sm20_div_s64)
$__internal_12_$__cuda_sm20_div_s64:
        /* <DEDUP_REMOVED lines=20> */
[----:B------:R-:W-:-:S04]  /*2070*/  IMAD.WIDE.U32 R18, P0, R14, R25, R18 ;  /* 0x000000190e127225 */ /* 0x000fc80007800012 */
[----:B------:R-:W-:-:S04]  /*2080*/  IMAD.HI.U32 R18, P1, R15, R23, R18 ;  /* 0x000000170f127227 */ /* 0x000fc80007820012 */
[CC--:B------:R-:W-:Y:S02]  /*2090*/  IMAD R19, R15.reuse, R25.reuse, RZ ;  /* 0x000000190f137224 */ /* 0x0c0fe400078e02ff */
[----:B------:R-:W-:Y:S01]  /*20a0*/  IMAD.HI.U32 R23, R15, R25, RZ ;  /* 0x000000190f177227 */ /* 0x000fe200078e00ff */
[----:B------:R-:W-:Y:S02]  /*20b0*/  IADD3 R25, P4, PT, RZ, -R24, RZ ;  /* 0x80000018ff197210 */ /* 0x000fe40007f9e0ff */
        /* <DEDUP_REMOVED lines=33> */
[----:B------:R-:W-:-:S05]  /*22d0*/  IMAD R14, R27, R16, R15 ;  /* 0x000000101b0e7224 */ /* 0x000fca00078e020f */
[----:B------:R-:W-:Y:S02]  /*22e0*/  IADD3.X R23, PT, PT, ~R14, R23, RZ, P1, !PT ;  /* 0x000000170e177210 */ /* 0x000fe40000ffe5ff */
[----:B------:R-:W-:Y:S02]  /*22f0*/  IADD3 R15, P1, PT, R29, -R16, RZ ;  /* 0x800000101d0f7210 */ /* 0x000fe40007f3e0ff */
[----:B------:R-:W-:Y:S02]  /*2300*/  ISETP.GE.U32.AND.EX P0, PT, R23, R17, PT, P0 ;  /* 0x000000111700720c */ /* 0x000fe40003f06100 */
[----:B------:R-:W-:Y:S01]  /*2310*/  IADD3 R14, PT, PT, R25, 0x1, RZ ;  /* 0x00000001190e7810 */ /* 0x000fe20007ffe0ff */
[----:B------:R-:W-:Y:S01]  /*2320*/  IMAD.X R19, R23, 0x1, ~R17, P1 ;  /* 0x0000000117137824 */ /* 0x000fe200008e0e11 */
[----:B------:R-:W-:Y:S02]  /*2330*/  SEL R15, R15, R29, P0 ;  /* 0x0000001d0f0f7207 */ /* 0x000fe40000000000 */
[----:B------:R-:W-:-:S02]  /*2340*/  SEL R25, R14, R25, P0 ;  /* 0x000000190e197207 */ /* 0x000fc40000000000 */
[----:B------:R-:W-:Y:S02]  /*2350*/  SEL R19, R19, R23, P0 ;  /* 0x0000001713137207 */ /* 0x000fe40000000000 */
[----:B------:R-:W-:Y:S01]  /*2360*/  ISETP.GE.U32.AND P0, PT, R15, R16, PT ;  /* 0x000000100f00720c */ /* 0x000fe20003f06070 */
[----:B------:R-:W-:Y:S01]  /*2370*/  VIADD R16, R25, 0x1 ;  /* 0x0000000119107836 */ /* 0x000fe20000000000 */
[----:B------:R-:W-:Y:S02]  /*2380*/  ISETP.GE.AND P1, PT, R22, RZ, PT ;  /* 0x000000ff1600720c */ /* 0x000fe40003f26270 */
[----:B------:R-:W-:-:S04]  /*2390*/  ISETP.GE.U32.AND.EX P0, PT, R19, R17, PT, P0 ;  /* 0x000000111300720c */ /* 0x000fc80003f06100 */
[----:B------:R-:W-:Y:S02]  /*23a0*/  SEL R16, R16, R25, P0 ;  /* 0x0000001910107207 */ /* 0x000fe40000000000 */
[----:B------:R-:W-:Y:S01]  /*23b0*/  ISETP.NE.U32.AND P0, PT, R21, RZ, PT ;  /* 0x000000ff1500720c */ /* 0x000fe20003f05070 */
[----:B------:R-:W-:Y:S01]  /*23c0*/  IMAD.MOV.U32 R21, RZ, RZ, 0x0 ;  /* 0x00000000ff157424 */ /* 0x000fe200078e00ff */
[-C--:B------:R-:W-:Y:S02]  /*23d0*/  IADD3 R15, PT, PT, RZ, -R16.reuse, RZ ;  /* 0x80000010ff0f7210 */ /* 0x080fe40007ffe0ff */
[----:B------:R-:W-:Y:S02]  /*23e0*/  ISETP.NE.AND.EX P0, PT, R3, RZ, PT, P0 ;  /* 0x000000ff0300720c */ /* 0x000fe40003f05300 */
[----:B------:R-:W-:-:S04]  /*23f0*/  SEL R16, R15, R16, !P1 ;  /* 0x000000100f107207 */ /* 0x000fc80004800000 */
[----:B------:R-:W-:Y:S01]  /*2400*/  SEL R16, R16, 0xffffffff, P0 ;  /* 0xffffffff10107807 */ /* 0x000fe20000000000 */
[----:B------:R-:W-:Y:S06]  /*2410*/  RET.REL.NODEC R20 `(_ZN2at6native58_GLOBAL__N__9a069279_25_AdaptiveAveragePooling_cu_ef17039c21adaptive_average_poolIN3c104HalfEEEvPKT_PS5_iiiilll) ;  /* 0xffffffd814f87950 */ /* 0x000fec0003c3ffff */
.L_x_421:
        /* <DEDUP_REMOVED lines=14> */
.L_x_602:


//--------------------- .text._ZN2at6native58_GLOBAL__N__9a069279_25_AdaptiveAveragePooling_cu_ef17039c21adaptive_average_poolIfEEvPKT_PS3_iiiilll --------------------------
	.section	.text._ZN2at6native58_GLOBAL__N__9a069279_25_AdaptiveAveragePooling_cu_ef17039c21adaptive_average_poolIfEEvPKT_PS3_iiiilll,"ax",@progbits
	.align	128
.text._ZN2at6native58_GLOBAL__N__9a069279_25_AdaptiveAveragePooling_cu_ef17039c21adaptive_average_poolIfEEvPKT_PS3_iiiilll:
        .type           _ZN2at6native58_GLOBAL__N__9a069279_25_AdaptiveAveragePooling_cu_ef17039c21adaptive_average_poolIfEEvPKT_PS3_iiiilll,@function
        .size           _ZN2at6native58_GLOBAL__N__9a069279_25_AdaptiveAveragePooling_cu_ef17039c21adaptive_average_poolIfEEvPKT_PS3_iiiilll,(.L_x_604 - _ZN2at6native58_GLOBAL__N__9a069279_25_AdaptiveAveragePooling_cu_ef17039c21adaptive_average_poolIfEEvPKT_PS3_iiiilll)
        .other          _ZN2at6native58_GLOBAL__N__9a069279_25_AdaptiveAveragePooling_cu_ef17039c21adaptive_average_poolIfEEvPKT_PS3_iiiilll,@"STO_CUDA_ENTRY STV_DEFAULT"
_ZN2at6native58_GLOBAL__N__9a069279_25_AdaptiveAveragePooling_cu_ef17039c21adaptive_average_poolIfEEvPKT_PS3_iiiilll:
        /* <DEDUP_REMOVED lines=17> */
.L_x_444:
        /* <DEDUP_REMOVED lines=71> */
.L_x_423:
[----:B------:R-:W0:Y:S01]  /*0580*/  LDCU UR4, c[0x0][0x398] ;  /* 0x00007300ff0477ac */ /* 0x000e220008000800 */
[----:B------:R-:W-:Y:S01]  /*0590*/  HFMA2 R15, -RZ, RZ, 0, 0 ;  /* 0x00000000ff0f7431 */ /* 0x000fe200000001ff */
[----:B------:R-:W-:Y:S01]  /*05a0*/  MOV R14, 0x5d0 ;  /* 0x000005d0000e7802 */ /* 0x000fe20000000f00 */
[----:B0-----:R-:W-:-:S07]  /*05b0*/  IMAD.U32 R16, RZ, RZ, UR4 ;  /* 0x00000004ff107e24 */ /* 0x001fce000f8e00ff */
[----:B------:R-:W-:Y:S05]  /*05c0*/  CALL.REL.NOINC `($__internal_13_$__cuda_sm20_div_s64) ;  /* 0x0000001400cc7944 */ /* 0x000fea0003c00000 */
.L_x_424:
[----:B------:R-:W-:Y:S05]  /*05d0*/  BSYNC.RECONVERGENT B0 ;  /* 0x0000000000007941 */ /* 0x000fea0003800200 */
.L_x_422:
        /* <DEDUP_REMOVED lines=15> */
[----:B------:R-:W-:-:S04]  /*06d0*/  IMAD.WIDE.U32 R12, R19, UR10, R12 ;  /* 0x0000000a130c7c25 */ /* 0x000fc8000f8e000c */
[----:B------:R-:W-:Y:S01]  /*06e0*/  IMAD.IADD R19, R8, 0x1, -R19 ;  /* 0x0000000108137824 */ /* 0x000fe200078e0a13 */
[----:B------:R-:W-:-:S07]  /*06f0*/  IADD3 R11, PT, PT, R13, R11, RZ ;  /* 0x0000000b0d0b7210 */ /* 0x000fce0007ffe0ff */
.L_x_443:
        /* <DEDUP_REMOVED lines=27> */
[C---:B------:R-:W-:Y:S02]  /*08b0*/  IMAD R9, R6.reuse, R15, R14 ;  /* 0x0000000f06097224 */ /* 0x040fe400078e020e */
[----:B------:R-:W0:Y:S01]  /*08c0*/  LDC R14, c[0x0][0x39c] ;  /* 0x0000e700ff0e7b82 */ /* 0x000e220000000800 */
[C---:B------:R-:W-:Y:S02]  /*08d0*/  ISETP.GT.U32.AND P4, PT, R6.reuse, R5, PT ;  /* 0x000000050600720c */ /* 0x040fe40003f84070 */
[----:B------:R-:W-:-:S11]  /*08e0*/  ISETP.GT.U32.AND P5, PT, R6, R9, PT ;  /* 0x000000090600720c */ /* 0x000fd60003fa4070 */
[----:B------:R-:W-:Y:S02]  /*08f0*/  @!P4 IMAD.IADD R5, R5, 0x1, -R6 ;  /* 0x000000010505c824 */ /* 0x000fe400078e0a06 */
[-C--:B------:R-:W-:Y:S01]  /*0900*/  @!P5 IADD3 R9, PT, PT, R9, -R6.reuse, RZ ;  /* 0x800000060909d210 */ /* 0x080fe20007ffe0ff */
[----:B------:R-:W-:Y:S01]  /*0910*/  @!P4 VIADD R4, R4, 0x1 ;  /* 0x000000010404c836 */ /* 0x000fe20000000000 */
[----:B------:R-:W-:Y:S01]  /*0920*/  ISETP.NE.AND P4, PT, R7, RZ, PT ;  /* 0x000000ff0700720c */ /* 0x000fe20003f85270 */
[----:B------:R-:W-:Y:S01]  /*0930*/  @!P5 VIADD R3, R3, 0x1 ;  /* 0x000000010303d836 */ /* 0x000fe20000000000 */
[-C--:B------:R-:W-:Y:S02]  /*0940*/  ISETP.GE.U32.AND P0, PT, R5, R6.reuse, PT ;  /* 0x000000060500720c */ /* 0x080fe40003f06070 */
[----:B------:R-:W-:Y:S02]  /*0950*/  LOP3.LUT R5, R18, R7, RZ, 0x3c, !PT ;  /* 0x0000000712057212 */ /* 0x000fe400078e3cff */
[----:B------:R-:W-:-:S02]  /*0960*/  ISETP.GE.U32.AND P1, PT, R9, R6, PT ;  /* 0x000000060900720c */ /* 0x000fc40003f26070 */
[----:B------:R-:W-:Y:S01]  /*0970*/  ISETP.GE.AND P2, PT, R5, RZ, PT ;  /* 0x000000ff0500720c */ /* 0x000fe20003f46270 */
[----:B------:R-:W-:Y:S01]  /*0980*/  VIADD R5, R18, 0x1 ;  /* 0x0000000112057836 */ /* 0x000fe20000000000 */
[----:B0-----:R-:W-:Y:S02]  /*0990*/  SHF.R.S32.HI R15, RZ, 0x1f, R14 ;  /* 0x0000001fff0f7819 */ /* 0x001fe4000001140e */
[----:B------:R-:W-:Y:S01]  /*09a0*/  LOP3.LUT R6, RZ, R7, RZ, 0x33, !PT ;  /* 0x00000007ff067212 */ /* 0x000fe200078e33ff */
[C---:B------:R-:W-:Y:S02]  /*09b0*/  IMAD.WIDE.U32 R24, R5.reuse, UR5, R24 ;  /* 0x0000000505187c25 */ /* 0x040fe4000f8e0018 */
[----:B------:R-:W-:Y:S02]  /*09c0*/  @P0 IADD3 R4, PT, PT, R4, 0x1, RZ ;  /* 0x0000000104040810 */ /* 0x000fe40007ffe0ff */
[----:B------:R-:W-:Y:S02]  /*09d0*/  IMAD R22, R5, UR4, R25 ;  /* 0x0000000405167c24 */ /* 0x000fe4000f8e0219 */
[----:B------:R-:W-:-:S02]  /*09e0*/  @P1 VIADD R3, R3, 0x1 ;  /* 0x0000000103031836 */ /* 0x000fc40000000000 */
[----:B------:R-:W-:Y:S01]  /*09f0*/  @!P2 IMAD.MOV R4, RZ, RZ, -R4 ;  /* 0x000000ffff04a224 */ /* 0x000fe200078e0a04 */
[----:B------:R-:W-:Y:S02]  /*0a00*/  LOP3.LUT R5, R22, R15, RZ, 0xfc, !PT ;  /* 0x0000000f16057212 */ /* 0x000fe400078efcff */
[----:B------:R-:W-:Y:S02]  /*0a10*/  @!P3 IADD3 R3, PT, PT, -R3, RZ, RZ ;  /* 0x000000ff0303b210 */ /* 0x000fe40007ffe1ff */
[----:B------:R-:W-:Y:S02]  /*0a20*/  ISETP.NE.U32.AND P0, PT, R5, RZ, PT ;  /* 0x000000ff0500720c */ /* 0x000fe40003f05070 */
        /* <DEDUP_REMOVED lines=23> */
.L_x_428:
[----:B------:R-:W0:Y:S01]  /*0ba0*/  LDCU UR4, c[0x0][0x39c] ;  /* 0x00007380ff0477ac */ /* 0x000e220008000800 */
[----:B------:R-:W-:Y:S01]  /*0bb0*/  MOV R14, 0xbe0 ;  /* 0x00000be0000e7802 */ /* 0x000fe20000000f00 */
[----:B0-----:R-:W-:-:S07]  /*0bc0*/  IMAD.U32 R16, RZ, RZ, UR4 ;  /* 0x00000004ff107e24 */ /* 0x001fce000f8e00ff */
[----:B------:R-:W-:Y:S05]  /*0bd0*/  CALL.REL.NOINC `($__internal_13_$__cuda_sm20_div_s64) ;  /* 0x0000001000487944 */ /* 0x000fea0003c00000 */
.L_x_429:
[----:B------:R-:W-:Y:S05]  /*0be0*/  BSYNC.RECONVERGENT B1 ;  /* 0x0000000000017941 */ /* 0x000fea0003800200 */
.L_x_427:
[----:B------:R-:W-:Y:S01]  /*0bf0*/  ISETP.GT.U32.AND P0, PT, R19, 0x7ffffffe, PT ;  /* 0x7ffffffe1300780c */ /* 0x000fe20003f04070 */
[----:B------:R-:W-:Y:S01]  /*0c00*/  BSSY.RECONVERGENT B2, `(.L_x_430) ;  /* 0x00000ef000027945 */ /* 0x000fe20003800200 */
[----:B------:R-:W-:Y:S01]  /*0c10*/  IADD3 R8, PT, PT, -R3, R8, RZ ;  /* 0x0000000803087210 */ /* 0x000fe20007ffe1ff */
[----:B------:R-:W-:-:S10]  /*0c20*/  IMAD.MOV.U32 R25, RZ, RZ, RZ ;  /* 0x000000ffff197224 */ /* 0x000fd400078e00ff */
[----:B------:R-:W-:Y:S05]  /*0c30*/  @P0 BRA `(.L_x_431) ;  /* 0x0000000c00ac0947 */ /* 0x000fea0003800000 */
[----:B------:R-:W0:Y:S01]  /*0c40*/  LDCU.64 UR6, c[0x0][0x3b0] ;  /* 0x00007600ff0677ac */ /* 0x000e220008000a00 */
[----:B------:R-:W-:Y:S01]  /*0c50*/  SHF.R.S32.HI R4, RZ, 0x1f, R3 ;  /* 0x0000001fff047819 */ /* 0x000fe20000011403 */
[----:B------:R-:W-:Y:S01]  /*0c60*/  VIADD R14, R8, 0x1 ;  /* 0x00000001080e7836 */ /* 0x000fe20000000000 */
[----:B------:R-:W1:Y:S01]  /*0c70*/  LDCU.64 UR4, c[0x0][0x380] ;  /* 0x00007000ff0477ac */ /* 0x000e620008000a00 */
[----:B------:R-:W-:-:S03]  /*0c80*/  IMAD.MOV.U32 R5, RZ, RZ, R11 ;  /* 0x000000ffff057224 */ /* 0x000fc600078e000b */
[----:B------:R-:W-:Y:S01]  /*0c90*/  LOP3.LUT R9, R14, 0xf, RZ, 0xc0, !PT ;  /* 0x0000000f0e097812 */ /* 0x000fe200078ec0ff */
[----:B------:R-:W-:Y:S02]  /*0ca0*/  IMAD.MOV.U32 R25, RZ, RZ, RZ ;  /* 0x000000ffff197224 */ /* 0x000fe400078e00ff */
[----:B0-----:R-:W-:Y:S01]  /*0cb0*/  IMAD R6, R4, UR6, RZ ;  /* 0x0000000604067c24 */ /* 0x001fe2000f8e02ff */
[----:B------:R-:W-:-:S03]  /*0cc0*/  MOV R4, R12 ;  /* 0x0000000c00047202 */ /* 0x000fc60000000f00 */
[C---:B------:R-:W-:Y:S02]  /*0cd0*/  IMAD R7, R3.reuse, UR7, R6 ;  /* 0x0000000703077c24 */ /* 0x040fe4000f8e0206 */
[----:B------:R-:W-:-:S04]  /*0ce0*/  IMAD.WIDE.U32 R4, R3, UR6, R4 ;  /* 0x0000000603047c25 */ /* 0x000fc8000f8e0004 */
[----:B------:R-:W-:Y:S01]  /*0cf0*/  VIADD R3, R9, 0xffffffff ;  /* 0xffffffff09037836 */ /* 0x000fe20000000000 */
[C---:B-1----:R-:W-:Y:S01]  /*0d00*/  LEA R9, P1, R4.reuse, UR4, 0x2 ;  /* 0x0000000404097c11 */ /* 0x042fe2000f8210ff */
[----:B------:R-:W-:Y:S01]  /*0d10*/  IMAD.MOV.U32 R6, RZ, RZ, RZ ;  /* 0x000000ffff067224 */ /* 0x000fe200078e00ff */
[----:B------:R-:W-:Y:S02]  /*0d20*/  IADD3 R7, PT, PT, R5, R7, RZ ;  /* 0x0000000705077210 */ /* 0x000fe40007ffe0ff */
[----:B------:R-:W-:Y:S02]  /*0d30*/  ISETP.GE.U32.AND P0, PT, R3, 0x7, PT ;  /* 0x000000070300780c */ /* 0x000fe40003f06070 */
[----:B------:R-:W-:Y:S02]  /*0d40*/  LEA.HI.X R7, R4, UR5, R7, 0x2, P1 ;  /* 0x0000000504077c11 */ /* 0x000fe400088f1407 */
[C---:B------:R-:W-:Y:S02]  /*0d50*/  LOP3.LUT R5, R14.reuse, 0x7, RZ, 0xc0, !PT ;  /* 0x000000070e057812 */ /* 0x040fe400078ec0ff */
[----:B------:R-:W-:-:S02]  /*0d60*/  LOP3.LUT R4, R14, 0xfffffff0, RZ, 0xc0, !PT ;  /* 0xfffffff00e047812 */ /* 0x000fc400078ec0ff */
[----:B------:R-:W-:-:S07]  /*0d70*/  LOP3.LUT R3, R14, 0x3, RZ, 0xc0, !PT ;  /* 0x000000030e037812 */ /* 0x000fce00078ec0ff */
.L_x_442:
        /* <DEDUP_REMOVED lines=10> */
[----:B------:R-:W-:Y:S01]  /*0e20*/  IMAD.MOV R22, RZ, RZ, -R4 ;  /* 0x000000ffff167224 */ /* 0x000fe200078e0a04 */
[----:B------:R-:W-:Y:S01]  /*0e30*/  MOV R24, R9 ;  /* 0x0000000900187202 */ /* 0x000fe20000000f00 */
[----:B------:R-:W-:-:S07]  /*0e40*/  IMAD.MOV.U32 R27, RZ, RZ, R7 ;  /* 0x000000ffff1b7224 */ /* 0x000fce00078e0007 */
.L_x_437:
[----:B------:R-:W-:Y:S01]  /*0e50*/  IMAD.MOV.U32 R26, RZ, RZ, R24 ;  /* 0x000000ffff1a7224 */ /* 0x000fe200078e0018 */
[----:B------:R-:W-:-:S04]  /*0e60*/  IADD3 R14, P2, PT, R24, R21, RZ ;  /* 0x00000015180e7210 */ /* 0x000fc80007f5e0ff */
[----:B------:R-:W-:Y:S01]  /*0e70*/  IADD3.X R15, PT, PT, R27, R23, RZ, P2, !PT ;  /* 0x000000171b0f7210 */ /* 0x000fe200017fe4ff */
[----:B------:R-:W2:Y:S04]  /*0e80*/  LDG.E R16, desc[UR12][R26.64] ;  /* 0x0000000c1a107981 */ /* 0x000ea8000c1e1900 */
[----:B------:R0:W3:Y:S02]  /*0e90*/  LDG.E R17, desc[UR12][R14.64] ;  /* 0x0000000c0e117981 */ /* 0x0000e4000c1e1900 */
[----:B0-----:R-:W-:-:S05]  /*0ea0*/  IADD3 R14, P2, PT, R14, R21, RZ ;  /* 0x000000150e0e7210 */ /* 0x001fca0007f5e0ff */
[----:B------:R-:W-:-:S05]  /*0eb0*/  IMAD.X R15, R15, 0x1, R23, P2 ;  /* 0x000000010f0f7824 */ /* 0x000fca00010e0617 */
[----:B------:R-:W4:Y:S01]  /*0ec0*/  LDG.E R28, desc[UR12][R14.64] ;  /* 0x0000000c0e1c7981 */ /* 0x000f22000c1e1900 */
[----:B--2---:R-:W-:-:S04]  /*0ed0*/  FADD.FTZ R16, R16, R25 ;  /* 0x0000001910107221 */ /* 0x004fc80000010000 */
[----:B---3--:R-:W-:Y:S01]  /*0ee0*/  FADD.FTZ R25, R16, R17 ;  /* 0x0000001110197221 */ /* 0x008fe20000010000 */
[----:B------:R-:W-:-:S05]  /*0ef0*/  IADD3 R16, P2, PT, R14, R21, RZ ;  /* 0x000000150e107210 */ /* 0x000fca0007f5e0ff */
[----:B------:R-:W-:-:S05]  /*0f00*/  IMAD.X R17, R15, 0x1, R23, P2 ;  /* 0x000000010f117824 */ /* 0x000fca00010e0617 */
[----:B------:R0:W2:Y:S02]  /*0f10*/  LDG.E R26, desc[UR12][R16.64] ;  /* 0x0000000c101a7981 */ /* 0x0000a4000c1e1900 */
[----:B0-----:R-:W-:Y:S01]  /*0f20*/  IADD3 R16, P2, PT, R16, R21, RZ ;  /* 0x0000001510107210 */ /* 0x001fe20007f5e0ff */
[----:B----4-:R-:W-:-:S03]  /*0f30*/  FADD.FTZ R25, R25, R28 ;  /* 0x0000001c19197221 */ /* 0x010fc60000010000 */
[----:B------:R-:W-:Y:S01]  /*0f40*/  IADD3.X R17, PT, PT, R17, R23, RZ, P2, !PT ;  /* 0x0000001711117210 */ /* 0x000fe200017fe4ff */
[----:B--2---:R-:W-:-:S04]  /*0f50*/  FADD.FTZ R25, R25, R26 ;  /* 0x0000001a19197221 */ /* 0x004fc80000010000 */
[----:B------:R-:W2:Y:S01]  /*0f60*/  LDG.E R26, desc[UR12][R16.64] ;  /* 0x0000000c101a7981 */ /* 0x000ea2000c1e1900 */
[----:B------:R-:W-:-:S05]  /*0f70*/  IADD3 R28, P2, PT, R16, R21, RZ ;  /* 0x00000015101c7210 */ /* 0x000fca0007f5e0ff */
[----:B------:R-:W-:Y:S01]  /*0f80*/  IMAD.X R29, R17, 0x1, R23, P2 ;  /* 0x00000001111d7824 */ /* 0x000fe200010e0617 */
[----:B------:R-:W-:Y:S01]  /*0f90*/  IADD3 R14, P2, PT, R28, R21, RZ ;  /* 0x000000151c0e7210 */ /* 0x000fe20007f5e0ff */
[----:B--2---:R-:W-:-:S03]  /*0fa0*/  FADD.FTZ R25, R25, R26 ;  /* 0x0000001a19197221 */ /* 0x004fc60000010000 */
[----:B------:R-:W2:Y:S01]  /*0fb0*/  LDG.E R26, desc[UR12][R28.64] ;  /* 0x0000000c1c1a7981 */ /* 0x000ea2000c1e1900 */
[----:B------:R-:W-:Y:S01]  /*0fc0*/  IMAD.X R15, R29, 0x1, R23, P2 ;  /* 0x000000011d0f7824 */ /* 0x000fe200010e0617 */
[----:B------:R-:W-:Y:S01]  /*0fd0*/  IADD3 R16, P2, PT, R14, R21, RZ ;  /* 0x000000150e107210 */ /* 0x000fe20007f5e0ff */
[----:B--2---:R-:W-:-:S03]  /*0fe0*/  FADD.FTZ R25, R25, R26 ;  /* 0x0000001a19197221 */ /* 0x004fc60000010000 */
[----:B------:R-:W2:Y:S01]  /*0ff0*/  LDG.E R26, desc[UR12][R14.64] ;  /* 0x0000000c0e1a7981 */ /* 0x000ea2000c1e1900 */
        /* <DEDUP_REMOVED lines=8> */
[----:B------:R-:W-:Y:S02]  /*1080*/  IMAD.X R29, R15, 0x1, R23, P2 ;  /* 0x000000010f1d7824 */ /* 0x000fe400010e0617 */
[----:B--2---:R-:W-:-:S03]  /*1090*/  FADD.FTZ R25, R25, R26 ;  /* 0x0000001a19197221 */ /* 0x004fc60000010000 */
[----:B------:R-:W2:Y:S01]  /*10a0*/  LDG.E R26, desc[UR12][R28.64] ;  /* 0x0000000c1c1a7981 */ /* 0x000ea2000c1e1900 */
[----:B------:R-:W-:-:S04]  /*10b0*/  IADD3 R14, P2, PT, R28, R21, RZ ;  /* 0x000000151c0e7210 */ /* 0x000fc80007f5e0ff */
[----:B------:R-:W-:Y:S02]  /*10c0*/  IADD3.X R15, PT, PT, R29, R23, RZ, P2, !PT ;  /* 0x000000171d0f7210 */ /* 0x000fe400017fe4ff */
[----:B------:R-:W-:Y:S01]  /*10d0*/  IADD3 R16, P2, PT, R14, R21, RZ ;  /* 0x000000150e107210 */ /* 0x000fe20007f5e0ff */
[----:B--2---:R-:W-:Y:S02]  /*10e0*/  FADD.FTZ R25, R25, R26 ;  /* 0x0000001a19197221 */ /* 0x004fe40000010000 */
[----:B------:R-:W2:Y:S02]  /*10f0*/  LDG.E R26, desc[UR12][R14.64] ;  /* 0x0000000c0e1a7981 */ /* 0x000ea4000c1e1900 */
[----:B------:R-:W-:Y:S02]  /*1100*/  IMAD.X R17, R15, 0x1, R23, P2 ;  /* 0x000000010f117824 */ /* 0x000fe400010e0617 */
[----:B--2---:R-:W-:-:S03]  /*1110*/  FADD.FTZ R25, R25, R26 ;  /* 0x0000001a19197221 */ /* 0x004fc60000010000 */
[----:B------:R-:W2:Y:S01]  /*1120*/  LDG.E R26, desc[UR12][R16.64] ;  /* 0x0000000c101a7981 */ /* 0x000ea2000c1e1900 */
[----:B------:R-:W-:-:S05]  /*1130*/  IADD3 R14, P2, PT, R16, R21, RZ ;  /* 0x00000015100e7210 */ /* 0x000fca0007f5e0ff */
[----:B------:R-:W-:Y:S01]  /*1140*/  IMAD.X R15, R17, 0x1, R23, P2 ;  /* 0x00000001110f7824 */ /* 0x000fe200010e0617 */
[----:B------:R-:W-:Y:S01]  /*1150*/  IADD3 R28, P2, PT, R14, R21, RZ ;  /* 0x000000150e1c7210 */ /* 0x000fe20007f5e0ff */
[----:B--2---:R-:W-:-:S03]  /*1160*/  FADD.FTZ R25, R25, R26 ;  /* 0x0000001a19197221 */ /* 0x004fc60000010000 */
[----:B------:R0:W2:Y:S01]  /*1170*/  LDG.E R26, desc[UR12][R14.64] ;  /* 0x0000000c0e1a7981 */ /* 0x0000a2000c1e1900 */
[----:B------:R-:W-:Y:S02]  /*1180*/  IADD3.X R29, PT, PT, R15, R23, RZ, P2, !PT ;  /* 0x000000170f1d7210 */ /* 0x000fe400017fe4ff */
[-C--:B0-----:R-:W-:Y:S01]  /*1190*/  IADD3 R14, P2, PT, R28, R21.reuse, RZ ;  /* 0x000000151c0e7210 */ /* 0x081fe20007f5e0ff */
[----:B--2---:R-:W-:Y:S02]  /*11a0*/  FADD.FTZ R25, R25, R26 ;  /* 0x0000001a19197221 */ /* 0x004fe40000010000 */
[----:B------:R-:W2:Y:S02]  /*11b0*/  LDG.E R26, desc[UR12][R28.64] ;  /* 0x0000000c1c1a7981 */ /* 0x000ea4000c1e1900 */
[----:B------:R-:W-:Y:S01]  /*11c0*/  IMAD.X R15, R29, 0x1, R23, P2 ;  /* 0x000000011d0f7824 */ /* 0x000fe200010e0617 */
[----:B------:R-:W-:-:S05]  /*11d0*/  IADD3 R16, P2, PT, R14, R21, RZ ;  /* 0x000000150e107210 */ /* 0x000fca0007f5e0ff */
[----:B------:R-:W-:-:S05]  /*11e0*/  IMAD.X R17, R15, 0x1, R23, P2 ;  /* 0x000000010f117824 */ /* 0x000fca00010e0617 */
[----:B------:R-:W3:Y:S01]  /*11f0*/  LDG.E R16, desc[UR12][R16.64] ;  /* 0x0000000c10107981 */ /* 0x000ee2000c1e1900 */
[----:B------:R-:W-:Y:S01]  /*1200*/  IADD3 R22, PT, PT, R22, 0x10, RZ ;  /* 0x0000001016167810 */ /* 0x000fe20007ffe0ff */
[----:B--2---:R-:W-:Y:S02]  /*1210*/  FADD.FTZ R25, R25, R26 ;  /* 0x0000001a19197221 */ /* 0x004fe40000010000 */
[----:B------:R-:W2:Y:S01]  /*1220*/  LDG.E R26, desc[UR12][R14.64] ;  /* 0x0000000c0e1a7981 */ /* 0x000ea2000c1e1900 */
[----:B------:R-:W-:Y:S02]  /*1230*/  ISETP.NE.AND P2, PT, R22, RZ, PT ;  /* 0x000000ff1600720c */ /* 0x000fe40003f45270 */
[----:B------:R-:W-:-:S05]  /*1240*/  LEA R24, P3, R10, R24, 0x6 ;  /* 0x000000180a187211 */ /* 0x000fca00078630ff */
[----:B------:R-:W-:Y:S02]  /*1250*/  IMAD.X R27, R27, 0x1, R0, P3 ;  /* 0x000000011b1b7824 */ /* 0x000fe400018e0600 */
[----:B--2---:R-:W-:-:S04]  /*1260*/  FADD.FTZ R25, R25, R26 ;  /* 0x0000001a19197221 */ /* 0x004fc80000010000 */
[----:B---3--:R-:W-:Y:S01]  /*1270*/  FADD.FTZ R25, R25, R16 ;  /* 0x0000001019197221 */ /* 0x008fe20000010000 */
[----:B------:R-:W-:Y:S06]  /*1280*/  @P2 BRA `(.L_x_437) ;  /* 0xfffffff800f02947 */ /* 0x000fec000383ffff */
[----:B------:R-:W-:Y:S05]  /*1290*/  BSYNC.RECONVERGENT B4 ;  /* 0x0000000000047941 */ /* 0x000fea0003800200 */
.L_x_436:
[----:B------:R-:W-:-:S07]  /*12a0*/  IMAD.MOV.U32 R29, RZ, RZ, R4 ;  /* 0x000000ffff1d7224 */ /* 0x000fce00078e0004 */
.L_x_435:
[----:B------:R-:W-:Y:S05]  /*12b0*/  BSYNC.RECONVERGENT B3 ;  /* 0x0000000000037941 */ /* 0x000fea0003800200 */
.L_x_434:
[----:B------:R-:W-:-:S04]  /*12c0*/  IADD3 R14, PT, PT, R8, 0x1, RZ ;  /* 0x00000001080e7810 */ /* 0x000fc80007ffe0ff */
[----:B------:R-:W-:-:S04]  /*12d0*/  LOP3.LUT R14, R14, 0xf, RZ, 0xc0, !PT ;  /* 0x0000000f0e0e7812 */ /* 0x000fc800078ec0ff */
[----:B------:R-:W-:-:S13]  /*12e0*/  ISETP.NE.AND P2, PT, R14, RZ, PT ;  /* 0x000000ff0e00720c */ /* 0x000fda0003f45270 */
[----:B------:R-:W-:Y:S05]  /*12f0*/  @!P2 BRA `(.L_x_433) ;  /* 0x0000000400e8a947 */ /* 0x000fea0003800000 */
[----:B------:R-:W-:Y:S01]  /*1300*/  BSSY.RECONVERGENT B3, `(.L_x_438) ;  /* 0x000003c000037945 */ /* 0x000fe20003800200 */
[----:B------:R-:W-:-:S03]  /*1310*/  ISETP.NE.AND P2, PT, R5, RZ, PT ;  /* 0x000000ff0500720c */ /* 0x000fc60003f45270 */
[----:B------:R-:W-:Y:S10]  /*1320*/  @!P0 BRA `(.L_x_439) ;  /* 0x0000000000e48947 */ /* 0x000ff40003800000 */
[----:B------:R-:W0:Y:S01]  /*1330*/  LDCU.64 UR4, c[0x0][0x3b0] ;  /* 0x00007600ff0477ac */ /* 0x000e220008000a00 */
[C---:B------:R-:W-:Y:S02]  /*1340*/  VIADD R27, R29.reuse, 0x1 ;  /* 0x000000011d1b7836 */ /* 0x040fe40000000000 */
[----:B0-----:R-:W-:-:S04]  /*1350*/  IMAD.WIDE.U32 R14, R29, UR4, RZ ;  /* 0x000000041d0e7c25 */ /* 0x001fc8000f8e00ff */
[----:B------:R-:W-:Y:S01]  /*1360*/  IMAD R15, R29, UR5, R15 ;  /* 0x000000051d0f7c24 */ /* 0x000fe2000f8e020f */
[----:B------:R-:W-:-:S04]  /*1370*/  LEA R16, P3, R14, R9, 0x2 ;  /* 0x000000090e107211 */ /* 0x000fc800078610ff */
[----:B------:R-:W-:-:S05]  /*1380*/  LEA.HI.X R17, R14, R7, R15, 0x2, P3 ;  /* 0x000000070e117211 */ /* 0x000fca00018f140f */
[----:B------:R0:W2:Y:S01]  /*1390*/  LDG.E R22, desc[UR12][R16.64] ;  /* 0x0000000c10167981 */ /* 0x0000a2000c1e1900 */
[----:B------:R-:W-:-:S04]  /*13a0*/  IMAD.WIDE.U32 R14, R27, UR4, RZ ;  /* 0x000000041b0e7c25 */ /* 0x000fc8000f8e00ff */
[----:B------:R-:W-:Y:S01]  /*13b0*/  IMAD R27, R27, UR5, R15 ;  /* 0x000000051b1b7c24 */ /* 0x000fe2000f8e020f */
[C---:B------:R-:W-:Y:S02]  /*13c0*/  LEA R26, P3, R14.reuse, R9, 0x2 ;  /* 0x000000090e1a7211 */ /* 0x040fe400078610ff */
[----:B------:R-:W-:Y:S02]  /*13d0*/  IADD3 R15, PT, PT, R29, 0x2, RZ ;  /* 0x000000021d0f7810 */ /* 0x000fe40007ffe0ff */
[----:B------:R-:W-:-:S03]  /*13e0*/  LEA.HI.X R27, R14, R7, R27, 0x2, P3 ;  /* 0x000000070e1b7211 */ /* 0x000fc600018f141b */
[C---:B0-----:R-:W-:Y:S02]  /*13f0*/  IMAD.WIDE.U32 R16, R15.reuse, UR4, RZ ;  /* 0x000000040f107c25 */ /* 0x041fe4000f8e00ff */
[----:B------:R-:W3:Y:S02]  /*1400*/  LDG.E R26, desc[UR12][R26.64] ;  /* 0x0000000c1a1a7981 */ /* 0x000ee4000c1e1900 */
[----:B------:R-:W-:Y:S01]  /*1410*/  IMAD R15, R15, UR5, R17 ;  /* 0x000000050f0f7c24 */ /* 0x000fe2000f8e0211 */
[----:B------:R-:W-:Y:S01]  /*1420*/  LEA R14, P3, R16, R9, 0x2 ;  /* 0x00000009100e7211 */ /* 0x000fe200078610ff */
[----:B------:R-:W-:-:S03]  /*1430*/  VIADD R17, R29, 0x3 ;  /* 0x000000031d117836 */ /* 0x000fc60000000000 */
[----:B------:R-:W-:-:S05]  /*1440*/  LEA.HI.X R15, R16, R7, R15, 0x2, P3 ;  /* 0x00000007100f7211 */ /* 0x000fca00018f140f */
[----:B------:R0:W4:Y:S02]  /*1450*/  LDG.E R28, desc[UR12][R14.64] ;  /* 0x0000000c0e1c7981 */ /* 0x000124000c1e1900 */
[----:B0-----:R-:W-:Y:S01]  /*1460*/  IADD3 R15, PT, PT, R29, 0x4, RZ ;  /* 0x000000041d0f7810 */ /* 0x001fe20007ffe0ff */
[----:B--2---:R-:W-:Y:S01]  /*1470*/  FADD.FTZ R27, R25, R22 ;  /* 0x00000016191b7221 */ /* 0x004fe20000010000 */
[----:B------:R-:W-:-:S04]  /*1480*/  IMAD.WIDE.U32 R24, R17, UR4, RZ ;  /* 0x0000000411187c25 */ /* 0x000fc8000f8e00ff */
[----:B------:R-:W-:Y:S01]  /*1490*/  IMAD R17, R17, UR5, R25 ;  /* 0x0000000511117c24 */ /* 0x000fe2000f8e0219 */
[----:B------:R-:W-:-:S04]  /*14a0*/  LEA R16, P3, R24, R9, 0x2 ;  /* 0x0000000918107211 */ /* 0x000fc800078610ff */
[----:B------:R-:W-:-:S05]  /*14b0*/  LEA.HI.X R17, R24, R7, R17, 0x2, P3 ;  /* 0x0000000718117211 */ /* 0x000fca00018f1411 */
[----:B------:R-:W2:Y:S01]  /*14c0*/  LDG.E R22, desc[UR12][R16.64] ;  /* 0x0000000c10167981 */ /* 0x000ea2000c1e1900 */
[----:B------:R-:W-:-:S04]  /*14d0*/  IMAD.WIDE.U32 R24, R15, UR4, RZ ;  /* 0x000000040f187c25 */ /* 0x000fc8000f8e00ff */
[----:B---3--:R-:W-:Y:S01]  /*14e0*/  FADD.FTZ R27, R27, R26 ;  /* 0x0000001a1b1b7221 */ /* 0x008fe20000010000 */
[----:B------:R-:W-:Y:S01]  /*14f0*/  IMAD R25, R15, UR5, R25 ;  /* 0x000000050f197c24 */ /* 0x000fe2000f8e0219 */
[----:B------:R-:W-:-:S04]  /*1500*/  LEA R14, P3, R24, R9, 0x2 ;  /* 0x00000009180e7211 */ /* 0x000fc800078610ff */
[----:B------:R-:W-:-:S05]  /*1510*/  LEA.HI.X R15, R24, R7, R25, 0x2, P3 ;  /* 0x00000007180f7211 */ /* 0x000fca00018f1419 */
[----:B------:R0:W3:Y:S01]  /*1520*/  LDG.E R26, desc[UR12][R14.64] ;  /* 0x0000000c0e1a7981 */ /* 0x0000e2000c1e1900 */
[----:B----4-:R-:W-:Y:S01]  /*1530*/  FADD.FTZ R28, R27, R28 ;  /* 0x0000001c1b1c7221 */ /* 0x010fe20000010000 */
[----:B0-----:R-:W-:-:S04]  /*1540*/  VIADD R15, R29, 0x5 ;  /* 0x000000051d0f7836 */ /* 0x001fc80000000000 */
[----:B------:R-:W-:-:S04]  /*1550*/  IMAD.WIDE.U32 R24, R15, UR4, RZ ;  /* 0x000000040f187c25 */ /* 0x000fc8000f8e00ff */
[----:B------:R-:W-:Y:S01]  /*1560*/  IMAD R25, R15, UR5, R25 ;  /* 0x000000050f197c24 */ /* 0x000fe2000f8e0219 */
[C---:B------:R-:W-:Y:S02]  /*1570*/  LEA R16, P3, R24.reuse, R9, 0x2 ;  /* 0x0000000918107211 */ /* 0x040fe400078610ff */
[----:B------:R-:W-:Y:S02]  /*1580*/  IADD3 R15, PT, PT, R29, 0x6, RZ ;  /* 0x000000061d0f7810 */ /* 0x000fe40007ffe0ff */
[----:B------:R-:W-:-:S03]  /*1590*/  LEA.HI.X R17, R24, R7, R25, 0x2, P3 ;  /* 0x0000000718117211 */ /* 0x000fc600018f1419 */
[C---:B------:R-:W-:Y:S02]  /*15a0*/  IMAD.WIDE.U32 R24, R15.reuse, UR4, RZ ;  /* 0x000000040f187c25 */ /* 0x040fe4000f8e00ff */
[----:B------:R0:W4:Y:S02]  /*15b0*/  LDG.E R27, desc[UR12][R16.64] ;  /* 0x0000000c101b7981 */ /* 0x000124000c1e1900 */
[----:B------:R-:W-:Y:S01]  /*15c0*/  IMAD R15, R15, UR5, R25 ;  /* 0x000000050f0f7c24 */ /* 0x000fe2000f8e0219 */
[----:B------:R-:W-:-:S04]  /*15d0*/  LEA R14, P3, R24, R9, 0x2 ;  /* 0x00000009180e7211 */ /* 0x000fc800078610ff */
[----:B------:R-:W-:-:S05]  /*15e0*/  LEA.HI.X R15, R24, R7, R15, 0x2, P3 ;  /* 0x00000007180f7211 */ /* 0x000fca00018f140f */
[----:B------:R-:W5:Y:S01]  /*15f0*/  LDG.E R14, desc[UR12][R14.64] ;  /* 0x0000000c0e0e7981 */ /* 0x000f62000c1e1900 */
[----:B--2---:R-:W-:Y:S01]  /*1600*/  FADD.FTZ R22, R28, R22 ;  /* 0x000000161c167221 */ /* 0x004fe20000010000 */
[----:B------:R-:W-:-:S04]  /*1610*/  VIADD R28, R29, 0x7 ;  /* 0x000000071d1c7836 */ /* 0x000fc80000000000 */
[----:B------:R-:W-:-:S04]  /*1620*/  IMAD.WIDE.U32 R24, R28, UR4, RZ ;  /* 0x000000041c187c25 */ /* 0x000fc8000f8e00ff */
[----:B------:R-:W-:Y:S01]  /*1630*/  IMAD R28, R28, UR5, R25 ;  /* 0x000000051c1c7c24 */ /* 0x000fe2000f8e0219 */
[----:B0-----:R-:W-:-:S04]  /*1640*/  LEA R16, P3, R24, R9, 0x2 ;  /* 0x0000000918107211 */ /* 0x001fc800078610ff */
[----:B------:R-:W-:-:S05]  /*1650*/  LEA.HI.X R17, R24, R7, R28, 0x2, P3 ;  /* 0x0000000718117211 */ /* 0x000fca00018f141c */
[----:B------:R-:W2:Y:S01]  /*1660*/  LDG.E R16, desc[UR12][R16.64] ;  /* 0x0000000c10107981 */ /* 0x000ea2000c1e1900 */
[----:B---3--:R-:W-:Y:S01]  /*1670*/  FADD.FTZ R22, R22, R26 ;  /* 0x0000001a16167221 */ /* 0x008fe20000010000 */
[----:B------:R-:W-:-:S03]  /*1680*/  IADD3 R29, PT, PT, R29, 0x8, RZ ;  /* 0x000000081d1d7810 */ /* 0x000fc60007ffe0ff */
[----:B----4-:R-:W-:-:S04]  /*1690*/  FADD.FTZ R27, R22, R27 ;  /* 0x0000001b161b7221 */ /* 0x010fc80000010000 */
[----:B-----5:R-:W-:-:S04]  /*16a0*/  FADD.FTZ R27, R27, R14 ;  /* 0x0000000e1b1b7221 */ /* 0x020fc80000010000 */
[----:B--2---:R-:W-:-:S07]  /*16b0*/  FADD.FTZ R25, R27, R16 ;  /* 0x000000101b197221 */ /* 0x004fce0000010000 */
.L_x_439:
[----:B------:R-:W-:Y:S05]  /*16c0*/  BSYNC.RECONVERGENT B3 ;  /* 0x0000000000037941 */ /* 0x000fea0003800200 */
.L_x_438:
[----:B------:R-:W-:Y:S05]  /*16d0*/  @!P2 BRA `(.L_x_433) ;  /* 0x0000000000f0a947 */ /* 0x000fea0003800000 */
[----:B------:R-:W-:Y:S01]  /*16e0*/  VIADD R14, R5, 0xffffffff ;  /* 0xffffffff050e7836 */ /* 0x000fe20000000000 */
[----:B------:R-:W-:Y:S01]  /*16f0*/  BSSY.RECONVERGENT B3, `(.L_x_440) ;  /* 0x0000021000037945 */ /* 0x000fe20003800200 */
[----:B------:R-:W-:-:S03]  /*1700*/  ISETP.NE.AND P2, PT, R3, RZ, PT ;  /* 0x000000ff0300720c */ /* 0x000fc60003f45270 */
[----:B------:R-:W-:-:S13]  /*1710*/  ISETP.GE.U32.AND P3, PT, R14, 0x3, PT ;  /* 0x000000030e00780c */ /* 0x000fda0003f66070 */
[----:B------:R-:W-:Y:S05]  /*1720*/  @!P3 BRA `(.L_x_441) ;  /* 0x000000000074b947 */ /* 0x000fea0003800000 */
[----:B------:R-:W0:Y:S02]  /*1730*/  LDCU.64 UR4, c[0x0][0x3b0] ;  /* 0x00007600ff0477ac */ /* 0x000e240008000a00 */
[----:B0-----:R-:W-:-:S04]  /*1740*/  IMAD.WIDE.U32 R14, R29, UR4, RZ ;  /* 0x000000041d0e7c25 */ /* 0x001fc8000f8e00ff */
[----:B------:R-:W-:Y:S01]  /*1750*/  IMAD R15, R29, UR5, R15 ;  /* 0x000000051d0f7c24 */ /* 0x000fe2000f8e020f */
[----:B------:R-:W-:-:S04]  /*1760*/  LEA R16, P3, R14, R9, 0x2 ;  /* 0x000000090e107211 */ /* 0x000fc800078610ff */
[----:B------:R-:W-:-:S05]  /*1770*/  LEA.HI.X R17, R14, R7, R15, 0x2, P3 ;  /* 0x000000070e117211 */ /* 0x000fca00018f140f */
[----:B------:R0:W2:Y:S01]  /*1780*/  LDG.E R22, desc[UR12][R16.64] ;  /* 0x0000000c10167981 */ /* 0x0000a2000c1e1900 */
[----:B------:R-:W-:-:S05]  /*1790*/  IADD3 R27, PT, PT, R29, 0x1, RZ ;  /* 0x000000011d1b7810 */ /* 0x000fca0007ffe0ff */
[----:B------:R-:W-:-:S04]  /*17a0*/  IMAD.WIDE.U32 R14, R27, UR4, RZ ;  /* 0x000000041b0e7c25 */ /* 0x000fc8000f8e00ff */
[----:B------:R-:W-:Y:S01]  /*17b0*/  IMAD R27, R27, UR5, R15 ;  /* 0x000000051b1b7c24 */ /* 0x000fe2000f8e020f */
[----:B------:R-:W-:Y:S01]  /*17c0*/  LEA R26, P3, R14, R9, 0x2 ;  /* 0x000000090e1a7211 */ /* 0x000fe200078610ff */
[----:B------:R-:W-:-:S03]  /*17d0*/  VIADD R15, R29, 0x2 ;  /* 0x000000021d0f7836 */ /* 0x000fc60000000000 */
[----:B------:R-:W-:Y:S01]  /*17e0*/  LEA.HI.X R27, R14, R7, R27, 0x2, P3 ;  /* 0x000000070e1b7211 */ /* 0x000fe200018f141b */
[----:B0-----:R-:W-:-:S04]  /*17f0*/  IMAD.WIDE.U32 R16, R15, UR4, RZ ;  /* 0x000000040f107c25 */ /* 0x001fc8000f8e00ff */
[----:B------:R-:W-:Y:S01]  /*1800*/  IMAD R15, R15, UR5, R17 ;  /* 0x000000050f0f7c24 */ /* 0x000fe2000f8e0211 */
[----:B------:R-:W-:Y:S01]  /*1810*/  IADD3 R17, PT, PT, R29, 0x3, RZ ;  /* 0x000000031d117810 */ /* 0x000fe20007ffe0ff */
[----:B------:R-:W3:Y:S01]  /*1820*/  LDG.E R26, desc[UR12][R26.64] ;  /* 0x0000000c1a1a7981 */ /* 0x000ee2000c1e1900 */
[----:B------:R-:W-:-:S04]  /*1830*/  LEA R14, P3, R16, R9, 0x2 ;  /* 0x00000009100e7211 */ /* 0x000fc800078610ff */
[----:B------:R-:W-:-:S05]  /*1840*/  LEA.HI.X R15, R16, R7, R15, 0x2, P3 ;  /* 0x00000007100f7211 */ /* 0x000fca00018f140f */
[----:B------:R-:W4:Y:S01]  /*1850*/  LDG.E R14, desc[UR12][R14.64] ;  /* 0x0000000c0e0e7981 */ /* 0x000f22000c1e1900 */
[----:B--2---:R-:W-:Y:S01]  /*1860*/  FADD.FTZ R22, R25, R22 ;  /* 0x0000001619167221 */ /* 0x004fe20000010000 */
[----:B------:R-:W-:-:S04]  /*1870*/  IMAD.WIDE.U32 R24, R17, UR4, RZ ;  /* 0x0000000411187c25 */ /* 0x000fc8000f8e00ff */
[----:B------:R-:W-:Y:S01]  /*1880*/  IMAD R17, R17, UR5, R25 ;  /* 0x0000000511117c24 */ /* 0x000fe2000f8e0219 */
[----:B------:R-:W-:-:S04]  /*1890*/  LEA R16, P3, R24, R9, 0x2 ;  /* 0x0000000918107211 */ /* 0x000fc800078610ff */
[----:B------:R-:W-:-:S05]  /*18a0*/  LEA.HI.X R17, R24, R7, R17, 0x2, P3 ;  /* 0x0000000718117211 */ /* 0x000fca00018f1411 */
[----:B------:R-:W2:Y:S01]  /*18b0*/  LDG.E R16, desc[UR12][R16.64] ;  /* 0x0000000c10107981 */ /* 0x000ea2000c1e1900 */
[----:B------:R-:W-:Y:S02]  /*18c0*/  VIADD R29, R29, 0x4 ;  /* 0x000000041d1d7836 */ /* 0x000fe40000000000 */
[----:B---3--:R-:W-:-:S04]  /*18d0*/  FADD.FTZ R25, R22, R26 ;  /* 0x0000001a16197221 */ /* 0x008fc80000010000 */
[----:B----4-:R-:W-:-:S04]  /*18e0*/  FADD.FTZ R25, R25, R14 ;  /* 0x0000000e19197221 */ /* 0x010fc80000010000 */
[----:B--2---:R-:W-:-:S07]  /*18f0*/  FADD.FTZ R25, R25, R16 ;  /* 0x0000001019197221 */ /* 0x004fce0000010000 */
.L_x_441:
[----:B------:R-:W-:Y:S05]  /*1900*/  BSYNC.RECONVERGENT B3 ;  /* 0x0000000000037941 */ /* 0x000fea0003800200 */
.L_x_440:
[----:B------:R-:W-:Y:S05]  /*1910*/  @!P2 BRA `(.L_x_433) ;  /* 0x000000000060a947 */ /* 0x000fea0003800000 */
[----:B------:R-:W0:Y:S02]  /*1920*/  LDC.64 R14, c[0x0][0x3b0] ;  /* 0x0000ec00ff0e7b82 */ /* 0x000e240000000a00 */
[----:B0-----:R-:W-:-:S04]  /*1930*/  IMAD.WIDE.U32 R26, R29, R14, RZ ;  /* 0x0000000e1d1a7225 */ /* 0x001fc800078e00ff */
[----:B------:R-:W-:Y:S01]  /*1940*/  IMAD R17, R29, R15, R27 ;  /* 0x0000000f1d117224 */ /* 0x000fe200078e021b */
[----:B------:R-:W-:-:S04]  /*1950*/  LEA R16, P2, R26, R9, 0x2 ;  /* 0x000000091a107211 */ /* 0x000fc800078410ff */
[----:B------:R-:W-:-:S05]  /*1960*/  LEA.HI.X R17, R26, R7, R17, 0x2, P2 ;  /* 0x000000071a117211 */ /* 0x000fca00010f1411 */
[----:B------:R-:W2:Y:S01]  /*1970*/  LDG.E R16, desc[UR12][R16.64] ;  /* 0x0000000c10107981 */ /* 0x000ea2000c1e1900 */
[----:B------:R-:W-:Y:S01]  /*1980*/  ISETP.NE.AND P2, PT, R3, 0x1, PT ;  /* 0x000000010300780c */ /* 0x000fe20003f45270 */
[----:B--2---:R-:W-:-:S12]  /*1990*/  FADD.FTZ R25, R25, R16 ;  /* 0x0000001019197221 */ /* 0x004fd80000010000 */
        /* <DEDUP_REMOVED lines=11> */
[----:B------:R-:W2:Y:S03]  /*1a50*/  LDG.E R26, desc[UR12][R26.64] ;  /* 0x0000000c1a1a7981 */ /* 0x000ea6000c1e1900 */
[----:B------:R-:W-:-:S05]  /*1a60*/  @P2 LEA.HI.X R15, R16, R7, R15, 0x2, P3 ;  /* 0x00000007100f2211 */ /* 0x000fca00018f140f */
[----:B------:R-:W3:Y:S01]  /*1a70*/  @P2 LDG.E R14, desc[UR12][R14.64] ;  /* 0x0000000c0e0e2981 */ /* 0x000ee2000c1e1900 */
[----:B--2---:R-:W-:-:S04]  /*1a80*/  FADD.FTZ R25, R25, R26 ;  /* 0x0000001a19197221 */ /* 0x004fc80000010000 */
[----:B---3--:R-:W-:-:S07]  /*1a90*/  @P2 FADD.FTZ R25, R25, R14 ;  /* 0x0000000e19192221 */ /* 0x008fce0000010000 */
.L_x_433:
[----:B------:R-:W-:Y:S05]  /*1aa0*/  BSYNC.RECONVERGENT B1 ;  /* 0x0000000000017941 */ /* 0x000fea0003800200 */
.L_x_432:
[----:B------:R-:W0:Y:S02]  /*1ab0*/  LDC.64 R14, c[0x0][0x3a8] ;  /* 0x0000ea00ff0e7b82 */ /* 0x000e240000000a00 */
[----:B0-----:R-:W-:-:S04]  /*1ac0*/  LEA R9, P2, R14, R9, 0x2 ;  /* 0x000000090e097211 */ /* 0x001fc800078410ff */
[----:B------:R-:W-:Y:S01]  /*1ad0*/  LEA.HI.X R7, R14, R7, R15, 0x2, P2 ;  /* 0x000000070e077211 */ /* 0x000fe200010f140f */
[----:B------:R-:W-:Y:S08]  /*1ae0*/  @P1 BRA `(.L_x_442) ;  /* 0xfffffff000a41947 */ /* 0x000ff0000383ffff */
.L_x_431:
[----:B------:R-:W-:Y:S05]  /*1af0*/  BSYNC.RECONVERGENT B2 ;  /* 0x0000000000027941 */ /* 0x000fea0003800200 */
.L_x_430:
[----:B------:R-:W0:Y:S01]  /*1b00*/  LDCU UR4, c[0x0][0x39c] ;  /* 0x00007380ff0477ac */ /* 0x000e220008000800 */
[----:B------:R-:W-:Y:S01]  /*1b10*/  IADD3 R3, PT, PT, R19, 0x1, RZ ;  /* 0x0000000113037810 */ /* 0x000fe20007ffe0ff */
[----:B------:R-:W-:Y:S01]  /*1b20*/  VIADD R6, R8, 0x1 ;  /* 0x0000000108067836 */ /* 0x000fe20000000000 */
[----:B------:R-:W1:Y:S02]  /*1b30*/  LDCU.64 UR6, c[0x0][0x388] ;  /* 0x00007100ff0677ac */ /* 0x000e640008000a00 */
[----:B------:R-:W-:Y:S02]  /*1b40*/  I2FP.F32.S32 R3, R3 ;  /* 0x0000000300037245 */ /* 0x000fe40000201400 */
[----:B------:R-:W-:Y:S01]  /*1b50*/  I2FP.F32.S32 R6, R6 ;  /* 0x0000000600067245 */ /* 0x000fe20000201400 */
[----:B------:R-:W2:Y:S01]  /*1b60*/  LDCU UR5, c[0x0][0x39c] ;  /* 0x00007380ff0577ac */ /* 0x000ea20008000800 */
        /* <DEDUP_REMOVED lines=8> */
[----:B------:R-:W-:-:S04]  /*1bf0*/  IADD3 R5, P0, PT, R18, R5, RZ ;  /* 0x0000000512057210 */ /* 0x000fc80007f1e0ff */
[----:B------:R-:W-:Y:S01]  /*1c00*/  IADD3.X R14, PT, PT, RZ, R7, RZ, P0, !PT ;  /* 0x00000007ff0e7210 */ /* 0x000fe200007fe4ff */
[----:B----4-:R-:W-:Y:S01]  /*1c10*/  FMUL.FTZ R25, R25, R6 ;  /* 0x0000000619197220 */ /* 0x010fe20000410000 */
[----:B-1----:R-:W-:Y:S01]  /*1c20*/  LEA R4, P0, R5, UR6, 0x2 ;  /* 0x0000000605047c11 */ /* 0x002fe2000f8010ff */
[----:B0-----:R-:W-:-:S03]  /*1c30*/  VIADD R18, R18, UR4 ;  /* 0x0000000412127c36 */ /* 0x001fc60008000000 */
[----:B------:R-:W-:Y:S02]  /*1c40*/  LEA.HI.X R5, R5, UR7, R14, 0x2, P0 ;  /* 0x0000000705057c11 */ /* 0x000fe400080f140e */
[----:B--2---:R-:W-:-:S03]  /*1c50*/  ISETP.GE.AND P0, PT, R18, UR5, PT ;  /* 0x0000000512007c0c */ /* 0x004fc6000bf06270 */
[----:B------:R0:W-:Y:S10]  /*1c60*/  STG.E desc[UR12][R4.64], R25 ;  /* 0x0000001904007986 */ /* 0x0001f4000c10190c */
[----:B------:R-:W-:Y:S05]  /*1c70*/  @!P0 BRA `(.L_x_443) ;  /* 0xffffffe800a08947 */ /* 0x000fea000383ffff */
.L_x_426:
[----:B------:R-:W-:Y:S05]  /*1c80*/  BSYNC.RECONVERGENT B0 ;  /* 0x0000000000007941 */ /* 0x000fea0003800200 */
.L_x_425:
[----:B------:R-:W1:Y:S01]  /*1c90*/  LDCU UR4, c[0x0][0x364] ;  /* 0x00006c80ff0477ac */ /* 0x000e620008000800 */
[----:B------:R-:W1:Y:S01]  /*1ca0*/  LDC R3, c[0x0][0x374] ;  /* 0x0000dd00ff037b82 */ /* 0x000e620000000800 */
[----:B------:R-:W2:Y:S01]  /*1cb0*/  LDCU UR5, c[0x0][0x398] ;  /* 0x00007300ff0577ac */ /* 0x000ea20008000800 */
[----:B-1----:R-:W-:-:S05]  /*1cc0*/  IMAD R2, R3, UR4, R2 ;  /* 0x0000000403027c24 */ /* 0x002fca000f8e0202 */
[----:B--2---:R-:W-:-:S13]  /*1cd0*/  ISETP.GE.AND P0, PT, R2, UR5, PT ;  /* 0x0000000502007c0c */ /* 0x004fda000bf06270 */
[----:B------:R-:W-:Y:S05]  /*1ce0*/  @!P0 BRA `(.L_x_444) ;  /* 0xffffffe400088947 */ /* 0x000fea000383ffff */
[----:B------:R-:W-:Y:S05]  /*1cf0*/  EXIT ;  /* 0x000000000000794d */ /* 0x000fea0003800000 */
        .weak           $__internal_13_$__cuda_sm20_div_s64
        .type           $__internal_13_$__cuda_sm20_div_s64,@function
        .size           $__internal_13_$__cuda_sm20_div_s64,(.L_x_604 - $__internal_13_$__cuda_sm20_div_s64)
$__internal_13_$__cuda_sm20_div_s64:
[-C--:B------:R-:W-:Y:S02]  /*1d00*/  IADD3 R7, P1, PT, RZ, -R16.reuse, RZ ;  /* 0x80000010ff077210 */ /* 0x080fe40007f3e0ff */
[----:B------:R-:W-:Y:S02]  /*1d10*/  ISETP.GE.AND P0, PT, R15, RZ, PT ;  /* 0x000000ff0f00720c */ /* 0x000fe40003f06270 */
[-C--:B------:R-:W-:Y:S02]  /*1d20*/  IADD3.X R4, PT, PT, RZ, ~R15.reuse, RZ, P1, !PT ;  /* 0x8000000fff047210 */ /* 0x080fe40000ffe4ff */
        /* <DEDUP_REMOVED lines=69> */
[----:B------:R-:W-:-:S03]  /*2180*/  ISETP.NE.U32.AND P0, PT, R16, RZ, PT ;  /* 0x000000ff1000720c */ /* 0x000fc60003f05070 */
[----:B------:R-:W-:Y:S01]  /*2190*/  IMAD.MOV R5, RZ, RZ, -R8 ;  /* 0x000000ffff057224 */ /* 0x000fe200078e0a08 */
[----:B------:R-:W-:Y:S02]  /*21a0*/  ISETP.NE.AND.EX P0, PT, R15, RZ, PT, P0 ;  /* 0x000000ff0f00720c */ /* 0x000fe40003f05300 */
[----:B------:R-:W-:Y:S02]  /*21b0*/  MOV R15, 0x0 ;  /* 0x00000000000f7802 */ /* 0x000fe40000000f00 */
[----:B------:R-:W-:-:S04]  /*21c0*/  SEL R8, R5, R8, !P1 ;  /* 0x0000000805087207 */ /* 0x000fc80004800000 */
[----:B------:R-:W-:Y:S01]  /*21d0*/  SEL R8, R8, 0xffffffff, P0 ;  /* 0xffffffff08087807 */ /* 0x000fe20000000000 */
[----:B------:R-:W-:Y:S06]  /*21e0*/  RET.REL.NODEC R14 `(_ZN2at6native58_GLOBAL__N__9a069279_25_AdaptiveAveragePooling_cu_ef17039c21adaptive_average_poolIfEEvPKT_PS3_iiiilll) ;  /* 0xffffffdc0e847950 */ /* 0x000fec0003c3ffff */
.L_x_445:
        /* <DEDUP_REMOVED lines=9> */
.L_x_604:


//--------------------- .text._ZN2at6native58_GLOBAL__N__9a069279_25_AdaptiveAveragePooling_cu_ef17039c21adaptive_average_poolIdEEvPKT_PS3_iiiilll --------------------------
	.section	.text._ZN2at6native58_GLOBAL__N__9a069279_25_AdaptiveAveragePooling_cu_ef17039c21adaptive_average_poolIdEEvPKT_PS3_iiiilll,"ax",@progbits
	.align	128
.text._ZN2at6native58_GLOBAL__N__9a069279_25_AdaptiveAveragePooling_cu_ef17039c21adaptive_average_poolIdEEvPKT_PS3_iiiilll:
        .type           _ZN2at6native58_GLOBAL__N__9a069279_25_AdaptiveAveragePooling_cu_ef17039c21adaptive_average_poolIdEEvPKT_PS3_iiiilll,@function
        .size           _ZN2at6native58_GLOBAL__N__9a069279_25_AdaptiveAveragePooling_cu_ef17039c21adaptive_average_poolIdEEvPKT_PS3_iiiilll,(.L_x_606 - _ZN2at6native58_GLOBAL__N__9a069279_25_AdaptiveAveragePooling_cu_ef17039c21adaptive_average_poolIdEEvPKT_PS3_iiiilll)
        .other          _ZN2at6native58_GLOBAL__N__9a069279_25_AdaptiveAveragePooling_cu_ef17039c21adaptive_average_poolIdEEvPKT_PS3_iiiilll,@"STO_CUDA_ENTRY STV_DEFAULT"
_ZN2at6native58_GLOBAL__N__9a069279_25_AdaptiveAveragePooling_cu_ef17039c21adaptive_average_poolIdEEvPKT_PS3_iiiilll:
        /* <DEDUP_REMOVED lines=9> */
[----:B------:R-:W1:Y:S01]  /*0090*/  LDCU.64 UR18, c[0x0][0x3b0] ;  /* 0x00007600ff1277ac */ /* 0x000e620008000a00 */
[----:B------:R-:W2:Y:S01]  /*00a0*/  LDCU UR6, c[0x0][0x39c] ;  /* 0x00007380ff0677ac */ /* 0x000ea20008000800 */
[----:B------:R-:W3:Y:S01]  /*00b0*/  LDCU.64 UR10, c[0x0][0x358] ;  /* 0x00006b00ff0a77ac */ /* 0x000ee20008000a00 */
[----:B-1----:R-:W-:Y:S02]  /*00c0*/  USHF.L.U64.HI UR16, UR18, 0x7, UR19 ;  /* 0x0000000712107899 */ /* 0x002fe40008010213 */
[----:B------:R-:W-:Y:S02]  /*00d0*/  USHF.L.U64.HI UR8, UR18, 0x3, UR19 ;  /* 0x0000000312087899 */ /* 0x000fe40008010213 */
[----:B------:R-:W-:Y:S02]  /*00e0*/  USHF.L.U32 UR9, UR18, 0x3, URZ ;  /* 0x0000000312097899 */ /* 0x000fe400080006ff */
[----:B0-----:R-:W-:-:S04]  /*00f0*/  UIMAD UR4, UR4, UR5, URZ ;  /* 0x00000005040472a4 */ /* 0x001fc8000f8e02ff */
[----:B--23--:R-:W-:-:S12]  /*0100*/  UIMAD UR6, UR4, UR6, URZ ;  /* 0x00000006040672a4 */ /* 0x00cfd8000f8e02ff */
.L_x_472:
[----:B0-----:R-:W0:Y:S01]  /*0110*/  LDC R3, c[0x0][0x398] ;  /* 0x0000e600ff037b82 */ /* 0x001e220000000800 */
[----:B------:R-:W1:Y:S01]  /*0120*/  LDCU UR5, c[0x0][0x390] ;  /* 0x00007200ff0577ac */ /* 0x000e620008000800 */
[----:B------:R-:W-:Y:S01]  /*0130*/  IABS R9, R0 ;  /* 0x0000000000097213 */ /* 0x000fe20000000000 */
[----:B----4-:R-:W-:Y:S01]  /*0140*/  IMAD.MOV.U32 R20, RZ, RZ, -0x1 ;  /* 0xffffffffff147424 */ /* 0x010fe200078e00ff */
        /* <DEDUP_REMOVED lines=16> */
[----:B------:R-:W-:Y:S02]  /*0250*/  IMAD.MOV.U32 R7, RZ, RZ, R9 ;  /* 0x000000ffff077224 */ /* 0x000fe400078e0009 */
        /* <DEDUP_REMOVED lines=11> */
[--C-:B------:R-:W-:Y:S02]  /*0310*/  @!P4 IMAD.IADD R4, R4, 0x1, -R8.reuse ;  /* 0x000000010404c824 */ /* 0x100fe400078e0a08 */
[----:B------:R-:W-:Y:S02]  /*0320*/  @!P5 IMAD.IADD R7, R7, 0x1, -R8 ;  /* 0x000000010707d824 */ /* 0x000fe400078e0a08 */
[----:B------:R-:W-:Y:S01]  /*0330*/  @!P4 VIADD R2, R2, 0x1 ;  /* 0x000000010202c836 */ /* 0x000fe20000000000 */
[-C--:B------:R-:W-:Y:S01]  /*0340*/  ISETP.GE.U32.AND P2, PT, R4, R8.reuse, PT ;  /* 0x000000080400720c */ /* 0x080fe20003f46070 */
[----:B------:R-:W-:Y:S01]  /*0350*/  @!P5 VIADD R5, R5, 0x1 ;  /* 0x000000010505d836 */ /* 0x000fe20000000000 */
[----:B------:R-:W-:Y:S01]  /*0360*/  ISETP.GE.U32.AND P3, PT, R7, R8, PT ;  /* 0x000000080700720c */ /* 0x000fe20003f66070 */
[----:B------:R-:W-:-:S04]  /*0370*/  VIADD R7, R0, 0x1 ;  /* 0x0000000100077836 */ /* 0x000fc80000000000 */
[----:B------:R-:W-:-:S04]  /*0380*/  IMAD.WIDE.U32 R20, R7, UR5, R20 ;  /* 0x0000000507147c25 */ /* 0x000fc8000f8e0014 */
[----:B------:R-:W-:Y:S01]  /*0390*/  IMAD R18, R7, UR4, R21 ;  /* 0x0000000407127c24 */ /* 0x000fe2000f8e0215 */
[----:B------:R-:W-:Y:S01]  /*03a0*/  LOP3.LUT R7, RZ, R3, RZ, 0x33, !PT ;  /* 0x00000003ff077212 */ /* 0x000fe200078e33ff */
[----:B------:R-:W-:Y:S01]  /*03b0*/  @P2 VIADD R2, R2, 0x1 ;  /* 0x0000000102022836 */ /* 0x000fe20000000000 */
        /* <DEDUP_REMOVED lines=28> */
.L_x_447:
[----:B------:R-:W0:Y:S01]  /*0580*/  LDCU UR4, c[0x0][0x398] ;  /* 0x00007300ff0477ac */ /* 0x000e220008000800 */
[----:B------:R-:W-:Y:S01]  /*0590*/  IMAD.MOV.U32 R15, RZ, RZ, RZ ;  /* 0x000000ffff0f7224 */ /* 0x000fe200078e00ff */
[----:B------:R-:W-:Y:S01]  /*05a0*/  MOV R4, 0x5d0 ;  /* 0x000005d000047802 */ /* 0x000fe20000000f00 */
[----:B0-----:R-:W-:-:S07]  /*05b0*/  IMAD.U32 R16, RZ, RZ, UR4 ;  /* 0x00000004ff107e24 */ /* 0x001fce000f8e00ff */
[----:B------:R-:W-:Y:S05]  /*05c0*/  CALL.REL.NOINC `($__internal_15_$__cuda_sm20_div_s64) ;  /* 0x0000002800e47944 */ /* 0x000fea0003c00000 */
[----:B------:R-:W-:-:S07]  /*05d0*/  IMAD.MOV.U32 R7, RZ, RZ, R9 ;  /* 0x000000ffff077224 */ /* 0x000fce00078e0009 */
.L_x_448:
[----:B------:R-:W-:Y:S05]  /*05e0*/  BSYNC.RECONVERGENT B0 ;  /* 0x0000000000007941 */ /* 0x000fea0003800200 */
.L_x_446:
        /* <DEDUP_REMOVED lines=10> */
[----:B0-----:R-:W-:Y:S01]  /*0690*/  UIMAD.WIDE.U32 UR4, UR7, UR12, URZ ;  /* 0x0000000c070472a5 */ /* 0x001fe2000f8e00ff */
[----:B------:R-:W-:-:S03]  /*06a0*/  IMAD.MOV.U32 R3, RZ, RZ, R4 ;  /* 0x000000ffff037224 */ /* 0x000fc600078e0004 */
[----:B------:R-:W-:Y:S02]  /*06b0*/  UIMAD UR7, UR7, UR13, UR5 ;  /* 0x0000000d070772a4 */ /* 0x000fe4000f8e0205 */
[----:B------:R-:W-:Y:S02]  /*06c0*/  IMAD.U32 R11, RZ, RZ, UR5 ;  /* 0x00000005ff0b7e24 */ /* 0x000fe4000f8e00ff */
[----:B------:R-:W-:Y:S02]  /*06d0*/  IMAD.U32 R10, RZ, RZ, UR4 ;  /* 0x00000004ff0a7e24 */ /* 0x000fe4000f8e00ff */
[----:B------:R-:W-:Y:S02]  /*06e0*/  IMAD.U32 R11, RZ, RZ, UR7 ;  /* 0x00000007ff0b7e24 */ /* 0x000fe4000f8e00ff */
[----:B------:R-:W-:-:S04]  /*06f0*/  IMAD.WIDE.U32 R10, R2, UR14, R10 ;  /* 0x0000000e020a7c25 */ /* 0x000fc8000f8e000a */
[----:B------:R-:W-:Y:S01]  /*0700*/  IMAD.IADD R2, R7, 0x1, -R2 ;  /* 0x0000000107027824 */ /* 0x000fe200078e0a02 */
[----:B------:R-:W-:-:S07]  /*0710*/  IADD3 R5, PT, PT, R11, R5, RZ ;  /* 0x000000050b057210 */ /* 0x000fce0007ffe0ff */
.L_x_471:
        /* <DEDUP_REMOVED lines=26> */
[C---:B------:R-:W-:Y:S01]  /*08c0*/  IMAD R15, R6.reuse, R14, R15 ;  /* 0x0000000e060f7224 */ /* 0x040fe200078e020f */
[----:B------:R-:W0:Y:S02]  /*08d0*/  LDC R12, c[0x0][0x39c] ;  /* 0x0000e700ff0c7b82 */ /* 0x000e240000000800 */
[C---:B------:R-:W-:Y:S02]  /*08e0*/  ISETP.GT.U32.AND P4, PT, R6.reuse, R9, PT ;  /* 0x000000090600720c */ /* 0x040fe40003f84070 */
[----:B------:R-:W-:-:S11]  /*08f0*/  ISETP.GT.U32.AND P5, PT, R6, R15, PT ;  /* 0x0000000f0600720c */ /* 0x000fd60003fa4070 */
[--C-:B------:R-:W-:Y:S02]  /*0900*/  @!P4 IMAD.IADD R9, R9, 0x1, -R6.reuse ;  /* 0x000000010909c824 */ /* 0x100fe400078e0a06 */
[----:B------:R-:W-:Y:S02]  /*0910*/  @!P5 IMAD.IADD R15, R15, 0x1, -R6 ;  /* 0x000000010f0fd824 */ /* 0x000fe400078e0a06 */
[----:B------:R-:W-:Y:S01]  /*0920*/  @!P4 VIADD R7, R7, 0x1 ;  /* 0x000000010707c836 */ /* 0x000fe20000000000 */
[----:B------:R-:W-:Y:S01]  /*0930*/  ISETP.GE.U32.AND P0, PT, R9, R6, PT ;  /* 0x000000060900720c */ /* 0x000fe20003f06070 */
[----:B------:R-:W-:Y:S01]  /*0940*/  @!P5 VIADD R8, R8, 0x1 ;  /* 0x000000010808d836 */ /* 0x000fe20000000000 */
[----:B------:R-:W-:Y:S02]  /*0950*/  LOP3.LUT R9, R3, R4, RZ, 0x3c, !PT ;  /* 0x0000000403097212 */ /* 0x000fe400078e3cff */
[----:B------:R-:W-:Y:S02]  /*0960*/  ISETP.GE.U32.AND P1, PT, R15, R6, PT ;  /* 0x000000060f00720c */ /* 0x000fe40003f26070 */
[----:B------:R-:W-:Y:S01]  /*0970*/  ISETP.GE.AND P2, PT, R9, RZ, PT ;  /* 0x000000ff0900720c */ /* 0x000fe20003f46270 */
[----:B------:R-:W-:Y:S01]  /*0980*/  VIADD R9, R3, 0x1 ;  /* 0x0000000103097836 */ /* 0x000fe20000000000 */
[----:B0-----:R-:W-:-:S02]  /*0990*/  SHF.R.S32.HI R15, RZ, 0x1f, R12 ;  /* 0x0000001fff0f7819 */ /* 0x001fc4000001140c */
[----:B------:R-:W-:Y:S01]  /*09a0*/  ISETP.NE.AND P4, PT, R4, RZ, PT ;  /* 0x000000ff0400720c */ /* 0x000fe20003f85270 */
[----:B------:R-:W-:Y:S01]  /*09b0*/  IMAD.WIDE.U32 R20, R9, UR5, R20 ;  /* 0x0000000509147c25 */ /* 0x000fe2000f8e0014 */
[----:B------:R-:W-:-:S03]  /*09c0*/  LOP3.LUT R6, RZ, R4, RZ, 0x33, !PT ;  /* 0x00000004ff067212 */ /* 0x000fc600078e33ff */
[----:B------:R-:W-:Y:S02]  /*09d0*/  IMAD R18, R9, UR4, R21 ;  /* 0x0000000409127c24 */ /* 0x000fe4000f8e0215 */
[----:B------:R-:W-:Y:S02]  /*09e0*/  @P0 VIADD R7, R7, 0x1 ;  /* 0x0000000107070836 */ /* 0x000fe40000000000 */
[----:B------:R-:W-:Y:S01]  /*09f0*/  @P1 VIADD R8, R8, 0x1 ;  /* 0x0000000108081836 */ /* 0x000fe20000000000 */
[----:B------:R-:W-:Y:S01]  /*0a00*/  LOP3.LUT R9, R18, R15, RZ, 0xfc, !PT ;  /* 0x0000000f12097212 */ /* 0x000fe200078efcff */
[----:B------:R-:W-:Y:S02]  /*0a10*/  @!P2 IMAD.MOV R7, RZ, RZ, -R7 ;  /* 0x000000ffff07a224 */ /* 0x000fe400078e0a07 */
        /* <DEDUP_REMOVED lines=25> */
.L_x_452:
[----:B------:R-:W0:Y:S01]  /*0bb0*/  LDCU UR4, c[0x0][0x39c] ;  /* 0x00007380ff0477ac */ /* 0x000e220008000800 */
[----:B------:R-:W-:Y:S01]  /*0bc0*/  MOV R4, 0xbf0 ;  /* 0x00000bf000047802 */ /* 0x000fe20000000f00 */
[----:B0-----:R-:W-:-:S07]  /*0bd0*/  IMAD.U32 R16, RZ, RZ, UR4 ;  /* 0x00000004ff107e24 */ /* 0x001fce000f8e00ff */
[----:B------:R-:W-:Y:S05]  /*0be0*/  CALL.REL.NOINC `($__internal_15_$__cuda_sm20_div_s64) ;  /* 0x00000024005c7944 */ /* 0x000fea0003c00000 */
.L_x_453:
[----:B------:R-:W-:Y:S05]  /*0bf0*/  BSYNC.RECONVERGENT B1 ;  /* 0x0000000000017941 */ /* 0x000fea0003800200 */
.L_x_451:
[----:B------:R-:W-:Y:S01]  /*0c00*/  ISETP.GT.U32.AND P0, PT, R2, 0x7ffffffe, PT ;  /* 0x7ffffffe0200780c */ /* 0x000fe20003f04070 */
[----:B------:R-:W-:Y:S01]  /*0c10*/  BSSY.RECONVERGENT B2, `(.L_x_454) ;  /* 0x0000148000027945 */ /* 0x000fe20003800200 */
[----:B------:R-:W-:Y:S01]  /*0c20*/  IMAD.IADD R4, R9, 0x1, -R14 ;  /* 0x0000000109047824 */ /* 0x000fe200078e0a0e */
[----:B------:R-:W-:-:S10]  /*0c30*/  CS2R R12, SRZ ;  /* 0x00000000000c7805 */ /* 0x000fd4000001ff00 */
[----:B------:R-:W-:Y:S05]  /*0c40*/  @P0 BRA `(.L_x_455) ;  /* 0x0000001400100947 */ /* 0x000fea0003800000 */
[----:B------:R-:W0:Y:S01]  /*0c50*/  LDCU.64 UR12, c[0x0][0x3b0] ;  /* 0x00007600ff0c77ac */ /* 0x000e220008000a00 */
[----:B------:R-:W-:Y:S01]  /*0c60*/  SHF.R.S32.HI R6, RZ, 0x1f, R14 ;  /* 0x0000001fff067819 */ /* 0x000fe2000001140e */
[----:B------:R-:W-:Y:S01]  /*0c70*/  VIADD R24, R4, 0x1 ;  /* 0x0000000104187836 */ /* 0x000fe20000000000 */
[----:B------:R-:W1:Y:S01]  /*0c80*/  LDCU.64 UR4, c[0x0][0x380] ;  /* 0x00007000ff0477ac */ /* 0x000e620008000a00 */
[----:B------:R-:W-:-:S03]  /*0c90*/  IMAD.MOV.U32 R7, RZ, RZ, R5 ;  /* 0x000000ffff077224 */ /* 0x000fc600078e0005 */
[----:B------:R-:W-:Y:S01]  /*0ca0*/  LOP3.LUT R12, R24, 0xf, RZ, 0xc0, !PT ;  /* 0x0000000f180c7812 */ /* 0x000fe200078ec0ff */
[----:B0-----:R-:W-:Y:S02]  /*0cb0*/  IMAD R13, R6, UR12, RZ ;  /* 0x0000000c060d7c24 */ /* 0x001fe4000f8e02ff */
[----:B------:R-:W-:Y:S02]  /*0cc0*/  IMAD.MOV.U32 R6, RZ, RZ, R10 ;  /* 0x000000ffff067224 */ /* 0x000fe400078e000a */
[C---:B------:R-:W-:Y:S02]  /*0cd0*/  IMAD R13, R14.reuse, UR13, R13 ;  /* 0x0000000d0e0d7c24 */ /* 0x040fe4000f8e020d */
[----:B------:R-:W-:-:S04]  /*0ce0*/  IMAD.WIDE.U32 R8, R14, UR12, R6 ;  /* 0x0000000c0e087c25 */ /* 0x000fc8000f8e0006 */
[----:B------:R-:W-:Y:S01]  /*0cf0*/  IMAD.IADD R9, R9, 0x1, R13 ;  /* 0x0000000109097824 */ /* 0x000fe200078e020d */
[----:B-1----:R-:W-:Y:S01]  /*0d00*/  LEA R7, P1, R8, UR4, 0x3 ;  /* 0x0000000408077c11 */ /* 0x002fe2000f8218ff */
[----:B------:R-:W-:Y:S01]  /*0d10*/  VIADD R6, R12, 0xffffffff ;  /* 0xffffffff0c067836 */ /* 0x000fe20000000000 */
[----:B------:R-:W-:Y:S02]  /*0d20*/  CS2R R12, SRZ ;  /* 0x00000000000c7805 */ /* 0x000fe4000001ff00 */
[----:B------:R-:W-:Y:S02]  /*0d30*/  LEA.HI.X R8, R8, UR5, R9, 0x3, P1 ;  /* 0x0000000508087c11 */ /* 0x000fe400088f1c09 */
[----:B------:R-:W-:Y:S01]  /*0d40*/  ISETP.GE.U32.AND P0, PT, R6, 0x7, PT ;  /* 0x000000070600780c */ /* 0x000fe20003f06070 */
[----:B------:R-:W-:Y:S01]  /*0d50*/  IMAD.MOV.U32 R6, RZ, RZ, RZ ;  /* 0x000000ffff067224 */ /* 0x000fe200078e00ff */
[C---:B------:R-:W-:Y:S02]  /*0d60*/  LOP3.LUT R9, R24.reuse, 0xfffffff0, RZ, 0xc0, !PT ;  /* 0xfffffff018097812 */ /* 0x040fe400078ec0ff */
[----:B------:R-:W-:-:S09]  /*0d70*/  LOP3.LUT R24, R24, 0x3, RZ, 0xc0, !PT ;  /* 0x0000000318187812 */ /* 0x000fd200078ec0ff */
.L_x_466:
[----:B------:R-:W-:Y:S01]  /*0d80*/  ISETP.GT.U32.AND P2, PT, R4, 0x7ffffffe, PT ;  /* 0x7ffffffe0400780c */ /* 0x000fe20003f44070 */
[----:B------:R-:W-:Y:S01]  /*0d90*/  BSSY.RECONVERGENT B1, `(.L_x_456) ;  /* 0x000012b000017945 */ /* 0x000fe20003800200 */
[C---:B------:R-:W-:Y:S02]  /*0da0*/  ISETP.NE.AND P1, PT, R6.reuse, R2, PT ;  /* 0x000000020600720c */ /* 0x040fe40003f25270 */
[----:B------:R-:W-:-:S09]  /*0db0*/  IADD3 R6, PT, PT, R6, 0x1, RZ ;  /* 0x0000000106067810 */ /* 0x000fd20007ffe0ff */
[----:B01-34-:R-:W-:Y:S05]  /*0dc0*/  @P2 BRA `(.L_x_457) ;  /* 0x00000010009c2947 */ /* 0x01bfea0003800000 */
[----:B------:R-:W-:Y:S01]  /*0dd0*/  ISETP.GE.U32.AND P2, PT, R4, 0xf, PT ;  /* 0x0000000f0400780c */ /* 0x000fe20003f46070 */
[----:B------:R-:W-:Y:S01]  /*0de0*/  BSSY.RECONVERGENT B3, `(.L_x_458) ;  /* 0x000007e000037945 */ /* 0x000fe20003800200 */
[----:B------:R-:W-:-:S11]  /*0df0*/  IMAD.MOV.U32 R26, RZ, RZ, RZ ;  /* 0x000000ffff1a7224 */ /* 0x000fd600078e00ff */
[----:B------:R-:W-:Y:S05]  /*0e00*/  @!P2 BRA `(.L_x_459) ;  /* 0x0000000400eca947 */ /* 0x000fea0003800000 */
[----:B------:R-:W-:Y:S01]  /*0e10*/  BSSY.RECONVERGENT B4, `(.L_x_460) ;  /* 0x0000079000047945 */ /* 0x000fe20003800200 */
[----:B------:R-:W-:Y:S02]  /*0e20*/  IMAD.MOV R25, RZ, RZ, -R9 ;  /* 0x000000ffff197224 */ /* 0x000fe400078e0a09 */
[----:B------:R-:W-:Y:S02]  /*0e30*/  IMAD.MOV.U32 R26, RZ, RZ, R7 ;  /* 0x000000ffff1a7224 */ /* 0x000fe400078e0007 */
[----:B------:R-:W-:-:S07]  /*0e40*/  IMAD.MOV.U32 R27, RZ, RZ, R8 ;  /* 0x000000ffff1b7224 */ /* 0x000fce00078e0008 */
.L_x_461:
[----:B------:R-:W2:Y:S01]  /*0e50*/  LDG.E.64 R16, desc[UR10][R26.64] ;  /* 0x0000000a1a107981 */ /* 0x000ea2000c1e1b00 */
[----:B------:R-:W-:-:S04]  /*0e60*/  IADD3 R20, P2, PT, R26, UR9, RZ ;  /* 0x000000091a147c10 */ /* 0x000fc8000ff5e0ff */
[----:B------:R-:W-:-:S05]  /*0e70*/  IADD3.X R21, PT, PT, R27, UR8, RZ, P2, !PT ;  /* 0x000000081b157c10 */ /* 0x000fca00097fe4ff */
[----:B------:R0:W3:Y:S01]  /*0e80*/  LDG.E.64 R18, desc[UR10][R20.64] ;  /* 0x0000000a14127981 */ /* 0x0000e2000c1e1b00 */
[----:B------:R-:W-:-:S04]  /*0e90*/  IADD3 R22, P2, PT, R20, UR9, RZ ;  /* 0x0000000914167c10 */ /* 0x000fc8000ff5e0ff */
[----:B------:R-:W-:-:S05]  /*0ea0*/  IADD3.X R23, PT, PT, R21, UR8, RZ, P2, !PT ;  /* 0x0000000815177c10 */ /* 0x000fca00097fe4ff */
[----:B------:R-:W4:Y:S01]  /*0eb0*/  LDG.E.64 R14, desc[UR10][R22.64] ;  /* 0x0000000a160e7981 */ /* 0x000f22000c1e1b00 */
[----:B--2---:R1:W3:Y:S02]  /*0ec0*/  DADD R16, R16, R12 ;  /* 0x0000000010107229 */ /* 0x0042e4000000000c */
[----:B-1----:R-:W-:-:S04]  /*0ed0*/  IADD3 R12, P2, PT, R22, UR9, RZ ;  /* 0x00000009160c7c10 */ /* 0x002fc8000ff5e0ff */
[----:B------:R-:W-:Y:S02]  /*0ee0*/  IADD3.X R13, PT, PT, R23, UR8, RZ, P2, !PT ;  /* 0x00000008170d7c10 */ /* 0x000fe400097fe4ff */
[----:B------:R-:W-:-:S04]  /*0ef0*/  IADD3 R28, P2, PT, R12, UR9, RZ ;  /* 0x000000090c1c7c10 */ /* 0x000fc8000ff5e0ff */
[----:B------:R-:W-:Y:S02]  /*0f00*/  IADD3.X R29, PT, PT, R13, UR8, RZ, P2, !PT ;  /* 0x000000080d1d7c10 */ /* 0x000fe400097fe4ff */
[----:B------:R-:W2:Y:S01]  /*0f10*/  LDG.E.64 R12, desc[UR10][R12.64] ;  /* 0x0000000a0c0c7981 */ /* 0x000ea2000c1e1b00 */
[----:B0-----:R-:W-:-:S04]  /*0f20*/  IADD3 R20, P2, PT, R28, UR9, RZ ;  /* 0x000000091c147c10 */ /* 0x001fc8000ff5e0ff */
[----:B------:R-:W-:-:S15]  /*0f30*/  IADD3.X R21, PT, PT, R29, UR8, RZ, P2, !PT ;  /* 0x000000081d157c10 */ /* 0x000fde00097fe4ff */
[----:B------:R-:W-:-:S15]  /*0f40*/  NOP ;  /* 0x0000000000007918 */ /* 0x000fde0000000000 */
[----:B------:R-:W-:-:S15]  /*0f50*/  NOP ;  /* 0x0000000000007918 */ /* 0x000fde0000000000 */
[----:B---3--:R0:W4:Y:S02]  /*0f60*/  DADD R18, R16, R18 ;  /* 0x0000000010127229 */ /* 0x0081240000000012 */
[----:B0-----:R0:W3:-:S15]  /*0f70*/  LDG.E.64 R16, desc[UR10][R28.64] ;  /* 0x0000000a1c107981 */ /* 0x0010de000c1e1b00 */
[----:B------:R-:W-:-:S15]  /*0f80*/  NOP ;  /* 0x0000000000007918 */ /* 0x000fde0000000000 */
[----:B------:R-:W-:-:S15]  /*0f90*/  NOP ;  /* 0x0000000000007918 */ /* 0x000fde0000000000 */
[----:B------:R-:W-:-:S15]  /*0fa0*/  NOP ;  /* 0x0000000000007918 */ /* 0x000fde0000000000 */
[----:B------:R-:W-:-:S02]  /*0fb0*/  NOP ;  /* 0x0000000000007918 */ /* 0x000fc40000000000 */
[----:B----4-:R1:W2:Y:S02]  /*0fc0*/  DADD R18, R18, R14 ;  /* 0x0000000012127229 */ /* 0x0102a4000000000e */
[----:B-1----:R-:W4:-:S15]  /*0fd0*/  LDG.E.64 R14, desc[UR10][R20.64] ;  /* 0x0000000a140e7981 */ /* 0x002f1e000c1e1b00 */
[----:B------:R-:W-:-:S15]  /*0fe0*/  NOP ;  /* 0x0000000000007918 */ /* 0x000fde0000000000 */
[----:B------:R-:W-:-:S15]  /*0ff0*/  NOP ;  /* 0x0000000000007918 */ /* 0x000fde0000000000 */
[----:B------:R-:W-:-:S15]  /*1000*/  NOP ;  /* 0x0000000000007918 */ /* 0x000fde0000000000 */
[----:B------:R-:W-:-:S02]  /*1010*/  NOP ;  /* 0x0000000000007918 */ /* 0x000fc40000000000 */
        /* <DEDUP_REMOVED lines=33> */
[----:B0-----:R-:W3:-:S15]  /*1230*/  LDG.E.64 R14, desc[UR10][R20.64] ;  /* 0x0000000a140e7981 */ /* 0x001ede000c1e1b00 */
[----:B------:R-:W-:-:S15]  /*1240*/  NOP ;  /* 0x0000000000007918 */ /* 0x000fde0000000000 */
[----:B------:R-:W-:-:S15]  /*1250*/  NOP ;  /* 0x0000000000007918 */ /* 0x000fde0000000000 */
[----:B------:R-:W-:-:S15]  /*1260*/  NOP ;  /* 0x0000000000007918 */ /* 0x000fde0000000000 */
[----:B------:R-:W-:-:S02]  /*1270*/  NOP ;  /* 0x0000000000007918 */ /* 0x000fc40000000000 */
[----:B----4-:R0:W2:Y:S02]  /*1280*/  DADD R16, R18, R16 ;  /* 0x0000000012107229 */ /* 0x0100a40000000010 */
[----:B0-----:R0:W4:-:S15]  /*1290*/  LDG.E.64 R18, desc[UR10][R22.64] ;  /* 0x0000000a16127981 */ /* 0x00111e000c1e1b00 */
[----:B------:R-:W-:-:S15]  /*12a0*/  NOP ;  /* 0x0000000000007918 */ /* 0x000fde0000000000 */
[----:B------:R-:W-:-:S15]  /*12b0*/  NOP ;  /* 0x0000000000007918 */ /* 0x000fde0000000000 */
[----:B------:R-:W-:-:S15]  /*12c0*/  NOP ;  /* 0x0000000000007918 */ /* 0x000fde0000000000 */
[----:B------:R-:W-:-:S02]  /*12d0*/  NOP ;  /* 0x0000000000007918 */ /* 0x000fc40000000000 */
[----:B--2---:R1:W3:Y:S02]  /*12e0*/  DADD R16, R16, R12 ;  /* 0x0000000010107229 */ /* 0x0042e4000000000c */
[----:B-1----:R-:W-:-:S04]  /*12f0*/  IADD3 R12, P2, PT, R22, UR9, RZ ;  /* 0x00000009160c7c10 */ /* 0x002fc8000ff5e0ff */
[----:B------:R-:W-:-:S15]  /*1300*/  IADD3.X R13, PT, PT, R23, UR8, RZ, P2, !PT ;  /* 0x00000008170d7c10 */ /* 0x000fde00097fe4ff */
[----:B------:R-:W-:-:S15]  /*1310*/  NOP ;  /* 0x0000000000007918 */ /* 0x000fde0000000000 */
[----:B------:R-:W-:-:S15]  /*1320*/  NOP ;  /* 0x0000000000007918 */ /* 0x000fde0000000000 */
[----:B------:R-:W-:-:S13]  /*1330*/  NOP ;  /* 0x0000000000007918 */ /* 0x000fda0000000000 */
[----:B---3--:R1:W4:Y:S02]  /*1340*/  DADD R14, R16, R14 ;  /* 0x00000000100e7229 */ /* 0x008324000000000e */
[----:B-1----:R-:W-:-:S04]  /*1350*/  IADD3 R16, P2, PT, R12, UR9, RZ ;  /* 0x000000090c107c10 */ /* 0x002fc8000ff5e0ff */
[----:B------:R-:W-:Y:S02]  /*1360*/  IADD3.X R17, PT, PT, R13, UR8, RZ, P2, !PT ;  /* 0x000000080d117c10 */ /* 0x000fe400097fe4ff */
[----:B------:R-:W-:Y:S01]  /*1370*/  IADD3 R20, P2, PT, R16, UR9, RZ ;  /* 0x0000000910147c10 */ /* 0x000fe2000ff5e0ff */
[----:B------:R-:W2:Y:S03]  /*1380*/  LDG.E.64 R12, desc[UR10][R12.64] ;  /* 0x0000000a0c0c7981 */ /* 0x000ea6000c1e1b00 */
[----:B------:R-:W-:Y:S02]  /*1390*/  IADD3.X R21, PT, PT, R17, UR8, RZ, P2, !PT ;  /* 0x0000000811157c10 */ /* 0x000fe400097fe4ff */
[----:B0-----:R-:W-:Y:S01]  /*13a0*/  IADD3 R22, P2, PT, R20, UR9, RZ ;  /* 0x0000000914167c10 */ /* 0x001fe2000ff5e0ff */
[----:B------:R-:W3:Y:S03]  /*13b0*/  LDG.E.64 R16, desc[UR10][R16.64] ;  /* 0x0000000a10107981 */ /* 0x000ee6000c1e1b00 */
[----:B------:R-:W-:-:S06]  /*13c0*/  IADD3.X R23, PT, PT, R21, UR8, RZ, P2, !PT ;  /* 0x0000000815177c10 */ /* 0x000fcc00097fe4ff */
[----:B------:R-:W5:-:S15]  /*13d0*/  LDG.E.64 R22, desc[UR10][R22.64] ;  /* 0x0000000a16167981 */ /* 0x000f5e000c1e1b00 */
[----:B------:R-:W-:-:S15]  /*13e0*/  NOP ;  /* 0x0000000000007918 */ /* 0x000fde0000000000 */
[----:B------:R-:W-:-:S10]  /*13f0*/  NOP ;  /* 0x0000000000007918 */ /* 0x000fd40000000000 */
[----:B----4-:R0:W2:Y:S02]  /*1400*/  DADD R18, R14, R18 ;  /* 0x000000000e127229 */ /* 0x0100a40000000012 */
[----:B0-----:R-:W4:Y:S01]  /*1410*/  LDG.E.64 R14, desc[UR10][R20.64] ;  /* 0x0000000a140e7981 */ /* 0x001f22000c1e1b00 */
[----:B------:R-:W-:-:S05]  /*1420*/  VIADD R25, R25, 0x10 ;  /* 0x0000001019197836 */ /* 0x000fca0000000000 */
[----:B------:R-:W-:-:S15]  /*1430*/  ISETP.NE.AND P2, PT, R25, RZ, PT ;  /* 0x000000ff1900720c */ /* 0x000fde0003f45270 */
[----:B------:R-:W-:-:S15]  /*1440*/  NOP ;  /* 0x0000000000007918 */ /* 0x000fde0000000000 */
[----:B------:R-:W-:-:S15]  /*1450*/  NOP ;  /* 0x0000000000007918 */ /* 0x000fde0000000000 */
[----:B------:R-:W-:-:S11]  /*1460*/  NOP ;  /* 0x0000000000007918 */ /* 0x000fd60000000000 */
[----:B--2---:R-:W3:-:S15]  /*1470*/  DADD R18, R18, R12 ;  /* 0x0000000012127229 */ /* 0x004ede000000000c */
[----:B------:R-:W-:-:S15]  /*1480*/  NOP ;  /* 0x0000000000007918 */ /* 0x000fde0000000000 */
[----:B------:R-:W-:-:S15]  /*1490*/  NOP ;  /* 0x0000000000007918 */ /* 0x000fde0000000000 */
[----:B------:R-:W-:-:S15]  /*14a0*/  NOP ;  /* 0x0000000000007918 */ /* 0x000fde0000000000 */
[----:B------:R-:W-:-:S04]  /*14b0*/  NOP ;  /* 0x0000000000007918 */ /* 0x000fc80000000000 */
[----:B---3--:R-:W4:-:S15]  /*14c0*/  DADD R18, R18, R16 ;  /* 0x0000000012127229 */ /* 0x008f1e0000000010 */
[----:B------:R-:W-:-:S15]  /*14d0*/  NOP ;  /* 0x0000000000007918 */ /* 0x000fde0000000000 */
[----:B------:R-:W-:-:S15]  /*14e0*/  NOP ;  /* 0x0000000000007918 */ /* 0x000fde0000000000 */
[----:B------:R-:W-:-:S15]  /*14f0*/  NOP ;  /* 0x0000000000007918 */ /* 0x000fde0000000000 */
[----:B------:R-:W-:-:S04]  /*1500*/  NOP ;  /* 0x0000000000007918 */ /* 0x000fc80000000000 */
[----:B----4-:R0:W5:Y:S02]  /*1510*/  DADD R14, R18, R14 ;  /* 0x00000000120e7229 */ /* 0x010164000000000e */
[----:B0-----:R-:W-:-:S05]  /*1520*/  IMAD.U32 R19, RZ, RZ, UR18 ;  /* 0x00000012ff137e24 */ /* 0x001fca000f8e00ff */
[----:B------:R-:W-:-:S04]  /*1530*/  LEA R26, P3, R19, R26, 0x7 ;  /* 0x0000001a131a7211 */ /* 0x000fc800078638ff */
[----:B------:R-:W-:-:S15]  /*1540*/  IADD3.X R27, PT, PT, R27, UR16, RZ, P3, !PT ;  /* 0x000000101b1b7c10 */ /* 0x000fde0009ffe4ff */
[----:B------:R-:W-:-:S15]  /*1550*/  NOP ;  /* 0x0000000000007918 */ /* 0x000fde0000000000 */
[----:B------:R-:W-:-:S15]  /*1560*/  NOP ;  /* 0x0000000000007918 */ /* 0x000fde0000000000 */
[----:B------:R-:W-:-:S08]  /*1570*/  NOP ;  /* 0x0000000000007918 */ /* 0x000fd00000000000 */
[----:B-----5:R0:W1:Y:S02]  /*1580*/  DADD R12, R14, R22 ;  /* 0x000000000e0c7229 */ /* 0x0200640000000016 */
[----:B01----:R-:W-:Y:S05]  /*1590*/  @P2 BRA `(.L_x_461) ;  /* 0xfffffff8002c2947 */ /* 0x003fea000383ffff */
[----:B------:R-:W-:Y:S05]  /*15a0*/  BSYNC.RECONVERGENT B4 ;  /* 0x0000000000047941 */ /* 0x000fea0003800200 */
.L_x_460:
[----:B------:R-:W-:-:S07]  /*15b0*/  IMAD.MOV.U32 R26, RZ, RZ, R9 ;  /* 0x000000ffff1a7224 */ /* 0x000fce00078e0009 */
.L_x_459:
[----:B------:R-:W-:Y:S05]  /*15c0*/  BSYNC.RECONVERGENT B3 ;  /* 0x0000000000037941 */ /* 0x000fea0003800200 */
.L_x_458:
[----:B------:R-:W-:-:S05]  /*15d0*/  VIADD R25, R4, 0x1 ;  /* 0x0000000104197836 */ /* 0x000fca0000000000 */
[----:B------:R-:W-:-:S04]  /*15e0*/  LOP3.LUT R14, R25, 0xf, RZ, 0xc0, !PT ;  /* 0x0000000f190e7812 */ /* 0x000fc800078ec0ff */
[----:B------:R-:W-:-:S13]  /*15f0*/  ISETP.NE.AND P2, PT, R14, RZ, PT ;  /* 0x000000ff0e00720c */ /* 0x000fda0003f45270 */
[----:B------:R-:W-:Y:S05]  /*1600*/  @!P2 BRA `(.L_x_457) ;  /* 0x00000008008ca947 */ /* 0x000fea0003800000 */
[----:B------:R-:W-:Y:S01]  /*1610*/  LOP3.LUT R25, R25, 0x7, RZ, 0xc0, !PT ;  /* 0x0000000719197812 */ /* 0x000fe200078ec0ff */
[----:B------:R-:W-:Y:S03]  /*1620*/  BSSY.RECONVERGENT B3, `(.L_x_462) ;  /* 0x0000054000037945 */ /* 0x000fe60003800200 */
[----:B------:R-:W-:Y:S01]  /*1630*/  ISETP.NE.AND P2, PT, R25, RZ, PT ;  /* 0x000000ff1900720c */ /* 0x000fe20003f45270 */
[----:B------:R-:W-:-:S12]  /*1640*/  @!P0 BRA `(.L_x_463) ;  /* 0x0000000400448947 */ /* 0x000fd80003800000 */
[----:B------:R-:W0:Y:S01]  /*1650*/  LDCU.64 UR4, c[0x0][0x3b0] ;  /* 0x00007600ff0477ac */ /* 0x000e220008000a00 */
[----:B------:R-:W-:-:S04]  /*1660*/  VIADD R19, R26, 0x1 ;  /* 0x000000011a137836 */ /* 0x000fc80000000000 */
[----:B0-----:R-:W-:-:S04]  /*1670*/  IMAD.WIDE.U32 R14, R19, UR4, RZ ;  /* 0x00000004130e7c25 */ /* 0x001fc8000f8e00ff */
[----:B------:R-:W-:Y:S01]  /*1680*/  IMAD R15, R19, UR5, R15 ;  /* 0x00000005130f7c24 */ /* 0x000fe2000f8e020f */
[----:B------:R-:W-:Y:S01]  /*1690*/  LEA R20, P3, R14, R7, 0x3 ;  /* 0x000000070e147211 */ /* 0x000fe200078618ff */
[----:B------:R-:W-:-:S03]  /*16a0*/  IMAD.WIDE.U32 R16, R26, UR4, RZ ;  /* 0x000000041a107c25 */ /* 0x000fc6000f8e00ff */
[-C--:B------:R-:W-:Y:S01]  /*16b0*/  LEA.HI.X R21, R14, R8.reuse, R15, 0x3, P3 ;  /* 0x000000080e157211 */ /* 0x080fe200018f1c0f */
[----:B------:R-:W-:Y:S01]  /*16c0*/  VIADD R19, R26, 0x2 ;  /* 0x000000021a137836 */ /* 0x000fe20000000000 */
[-C--:B------:R-:W-:Y:S01]  /*16d0*/  LEA R22, P3, R16, R7.reuse, 0x3 ;  /* 0x0000000710167211 */ /* 0x080fe200078618ff */
[----:B------:R-:W-:Y:S02]  /*16e0*/  IMAD R17, R26, UR5, R17 ;  /* 0x000000051a117c24 */ /* 0x000fe4000f8e0211 */
[C---:B------:R-:W-:Y:S01]  /*16f0*/  IMAD.WIDE.U32 R14, R19.reuse, UR4, RZ ;  /* 0x00000004130e7c25 */ /* 0x040fe2000f8e00ff */
[----:B------:R-:W2:Y:S02]  /*1700*/  LDG.E.64 R20, desc[UR10][R20.64] ;  /* 0x0000000a14147981 */ /* 0x000ea4000c1e1b00 */
[----:B------:R-:W-:Y:S01]  /*1710*/  LEA.HI.X R23, R16, R8, R17, 0x3, P3 ;  /* 0x0000000810177211 */ /* 0x000fe200018f1c11 */
[----:B------:R-:W-:Y:S01]  /*1720*/  IMAD R19, R19, UR5, R15 ;  /* 0x0000000513137c24 */ /* 0x000fe2000f8e020f */
[----:B------:R-:W-:-:S04]  /*1730*/  LEA R18, P3, R14, R7, 0x3 ;  /* 0x000000070e127211 */ /* 0x000fc800078618ff */
[----:B------:R-:W-:Y:S01]  /*1740*/  LEA.HI.X R19, R14, R8, R19, 0x3, P3 ;  /* 0x000000080e137211 */ /* 0x000fe200018f1c13 */
[----:B------:R-:W3:Y:S05]  /*1750*/  LDG.E.64 R22, desc[UR10][R22.64] ;  /* 0x0000000a16167981 */ /* 0x000eea000c1e1b00 */
[----:B------:R-:W4:Y:S01]  /*1760*/  LDG.E.64 R18, desc[UR10][R18.64] ;  /* 0x0000000a12127981 */ /* 0x000f22000c1e1b00 */
[----:B------:R-:W-:-:S05]  /*1770*/  IADD3 R17, PT, PT, R26, 0x3, RZ ;  /* 0x000000031a117810 */ /* 0x000fca0007ffe0ff */
[----:B------:R-:W-:-:S04]  /*1780*/  IMAD.WIDE.U32 R14, R17, UR4, RZ ;  /* 0x00000004110e7c25 */ /* 0x000fc8000f8e00ff */
[----:B------:R-:W-:Y:S01]  /*1790*/  IMAD R17, R17, UR5, R15 ;  /* 0x0000000511117c24 */ /* 0x000fe2000f8e020f */
[----:B------:R-:W-:-:S04]  /*17a0*/  LEA R16, P3, R14, R7, 0x3 ;  /* 0x000000070e107211 */ /* 0x000fc800078618ff */
[----:B------:R-:W-:-:S06]  /*17b0*/  LEA.HI.X R17, R14, R8, R17, 0x3, P3 ;  /* 0x000000080e117211 */ /* 0x000fcc00018f1c11 */
[----:B------:R-:W5:Y:S01]  /*17c0*/  LDG.E.64 R16, desc[UR10][R16.64] ;  /* 0x0000000a10107981 */ /* 0x000f62000c1e1b00 */
[----:B------:R-:W-:Y:S01]  /*17d0*/  VIADD R27, R26, 0x7 ;  /* 0x000000071a1b7836 */ /* 0x000fe20000000000 */
[----:B---3--:R-:W2:-:S15]  /*17e0*/  DADD R12, R12, R22 ;  /* 0x000000000c0c7229 */ /* 0x008e9e0000000016 */
[----:B------:R-:W-:-:S15]  /*17f0*/  NOP ;  /* 0x0000000000007918 */ /* 0x000fde0000000000 */
[----:B------:R-:W-:-:S15]  /*1800*/  NOP ;  /* 0x0000000000007918 */ /* 0x000fde0000000000 */
[----:B------:R-:W-:-:S15]  /*1810*/  NOP ;  /* 0x0000000000007918 */ /* 0x000fde0000000000 */
[----:B------:R-:W-:-:S04]  /*1820*/  NOP ;  /* 0x0000000000007918 */ /* 0x000fc80000000000 */
[----:B--2---:R-:W4:-:S15]  /*1830*/  DADD R12, R12, R20 ;  /* 0x000000000c0c7229 */ /* 0x004f1e0000000014 */
[----:B------:R-:W-:-:S15]  /*1840*/  NOP ;  /* 0x0000000000007918 */ /* 0x000fde0000000000 */
[----:B------:R-:W-:-:S15]  /*1850*/  NOP ;  /* 0x0000000000007918 */ /* 0x000fde0000000000 */
[----:B------:R-:W-:-:S15]  /*1860*/  NOP ;  /* 0x0000000000007918 */ /* 0x000fde0000000000 */
[----:B------:R-:W-:-:S04]  /*1870*/  NOP ;  /* 0x0000000000007918 */ /* 0x000fc80000000000 */
[----:B----4-:R0:W5:Y:S02]  /*1880*/  DADD R22, R12, R18 ;  /* 0x000000000c167229 */ /* 0x0101640000000012 */
[C---:B0-----:R-:W-:Y:S02]  /*1890*/  VIADD R13, R26.reuse, 0x4 ;  /* 0x000000041a0d7836 */ /* 0x041fe40000000000 */
[----:B------:R-:W-:Y:S02]  /*18a0*/  VIADD R19, R26, 0x5 ;  /* 0x000000051a137836 */ /* 0x000fe40000000000 */
[----:B------:R-:W-:-:S04]  /*18b0*/  IMAD.WIDE.U32 R14, R13, UR4, RZ ;  /* 0x000000040d0e7c25 */ /* 0x000fc8000f8e00ff */
[----:B------:R-:W-:Y:S01]  /*18c0*/  IMAD R15, R13, UR5, R15 ;  /* 0x000000050d0f7c24 */ /* 0x000fe2000f8e020f */
[----:B------:R-:W-:Y:S01]  /*18d0*/  LEA R20, P3, R14, R7, 0x3 ;  /* 0x000000070e147211 */ /* 0x000fe200078618ff */
[----:B------:R-:W-:-:S03]  /*18e0*/  IMAD.WIDE.U32 R12, R19, UR4, RZ ;  /* 0x00000004130c7c25 */ /* 0x000fc6000f8e00ff */
[----:B------:R-:W-:Y:S01]  /*18f0*/  LEA.HI.X R21, R14, R8, R15, 0x3, P3 ;  /* 0x000000080e157211 */ /* 0x000fe200018f1c0f */
[----:B------:R-:W-:Y:S01]  /*1900*/  IMAD R19, R19, UR5, R13 ;  /* 0x0000000513137c24 */ /* 0x000fe2000f8e020d */
[----:B------:R-:W-:Y:S01]  /*1910*/  LEA R18, P3, R12, R7, 0x3 ;  /* 0x000000070c127211 */ /* 0x000fe200078618ff */
[----:B------:R-:W-:-:S03]  /*1920*/  VIADD R15, R26, 0x6 ;  /* 0x000000061a0f7836 */ /* 0x000fc60000000000 */
[-C--:B------:R-:W-:Y:S01]  /*1930*/  LEA.HI.X R19, R12, R8.reuse, R19, 0x3, P3 ;  /* 0x000000080c137211 */ /* 0x080fe200018f1c13 */
[C---:B------:R-:W-:Y:S01]  /*1940*/  IMAD.WIDE.U32 R12, R15.reuse, UR4, RZ ;  /* 0x000000040f0c7c25 */ /* 0x040fe2000f8e00ff */
[----:B------:R-:W2:Y:S03]  /*1950*/  LDG.E.64 R20, desc[UR10][R20.64] ;  /* 0x0000000a14147981 */ /* 0x000ea6000c1e1b00 */
[----:B------:R-:W-:Y:S01]  /*1960*/  IMAD R15, R15, UR5, R13 ;  /* 0x000000050f0f7c24 */ /* 0x000fe2000f8e020d */
[C---:B------:R-:W-:Y:S01]  /*1970*/  LEA R14, P3, R12.reuse, R7, 0x3 ;  /* 0x000000070c0e7211 */ /* 0x040fe200078618ff */
[----:B------:R-:W3:Y:S03]  /*1980*/  LDG.E.64 R18, desc[UR10][R18.64] ;  /* 0x0000000a12127981 */ /* 0x000ee6000c1e1b00 */
[----:B------:R-:W-:Y:S01]  /*1990*/  LEA.HI.X R15, R12, R8, R15, 0x3, P3 ;  /* 0x000000080c0f7211 */ /* 0x000fe200018f1c0f */
[----:B------:R-:W-:-:S04]  /*19a0*/  IMAD.WIDE.U32 R12, R27, UR4, RZ ;  /* 0x000000041b0c7c25 */ /* 0x000fc8000f8e00ff */
[----:B------:R-:W-:Y:S01]  /*19b0*/  IMAD R27, R27, UR5, R13 ;  /* 0x000000051b1b7c24 */ /* 0x000fe2000f8e020d */
[----:B------:R-:W4:-:S15]  /*19c0*/  LDG.E.64 R14, desc[UR10][R14.64] ;  /* 0x0000000a0e0e7981 */ /* 0x000f1e000c1e1b00 */
[----:B------:R-:W-:-:S12]  /*19d0*/  NOP ;  /* 0x0000000000007918 */ /* 0x000fd80000000000 */
[----:B-----5:R0:W2:Y:S02]  /*19e0*/  DADD R22, R22, R16 ;  /* 0x0000000016167229 */ /* 0x0200a40000000010 */
[----:B0-----:R-:W-:-:S04]  /*19f0*/  LEA R16, P3, R12, R7, 0x3 ;  /* 0x000000070c107211 */ /* 0x001fc800078618ff */
[----:B------:R-:W-:-:S06]  /*1a00*/  LEA.HI.X R17, R12, R8, R27, 0x3, P3 ;  /* 0x000000080c117211 */ /* 0x000fcc00018f1c1b */
[----:B------:R-:W5:Y:S01]  /*1a10*/  LDG.E.64 R16, desc[UR10][R16.64] ;  /* 0x0000000a10107981 */ /* 0x000f62000c1e1b00 */
[----:B------:R-:W-:-:S15]  /*1a20*/  VIADD R26, R26, 0x8 ;  /* 0x000000081a1a7836 */ /* 0x000fde0000000000 */
[----:B------:R-:W-:-:S15]  /*1a30*/  NOP ;  /* 0x0000000000007918 */ /* 0x000fde0000000000 */
[----:B------:R-:W-:-:S15]  /*1a40*/  NOP ;  /* 0x0000000000007918 */ /* 0x000fde0000000000 */
[----:B------:R-:W-:-:S06]  /*1a50*/  NOP ;  /* 0x0000000000007918 */ /* 0x000fcc0000000000 */
        /* <DEDUP_REMOVED lines=10> */
[----:B----4-:R-:W5:-:S15]  /*1b00*/  DADD R22, R22, R14 ;  /* 0x0000000016167229 */ /* 0x010f5e000000000e */
[----:B------:R-:W-:-:S15]  /*1b10*/  NOP ;  /* 0x0000000000007918 */ /* 0x000fde0000000000 */
[----:B------:R-:W-:-:S15]  /*1b20*/  NOP ;  /* 0x0000000000007918 */ /* 0x000fde0000000000 */
[----:B------:R-:W-:-:S15]  /*1b30*/  NOP ;  /* 0x0000000000007918 */ /* 0x000fde0000000000 */
[----:B------:R-:W-:-:S04]  /*1b40*/  NOP ;  /* 0x0000000000007918 */ /* 0x000fc80000000000 */
[----:B-----5:R0:W1:Y:S02]  /*1b50*/  DADD R12, R22, R16 ;  /* 0x00000000160c7229 */ /* 0x0200640000000010 */
.L_x_463:
[----:B------:R-:W-:Y:S05]  /*1b60*/  BSYNC.RECONVERGENT B3 ;  /* 0x0000000000037941 */ /* 0x000fea0003800200 */
.L_x_462:
[----:B------:R-:W-:Y:S05]  /*1b70*/  @!P2 BRA `(.L_x_457) ;  /* 0x000000040030a947 */ /* 0x000fea0003800000 */
[----:B------:R-:W-:Y:S01]  /*1b80*/  VIADD R25, R25, 0xffffffff ;  /* 0xffffffff19197836 */ /* 0x000fe20000000000 */
[----:B------:R-:W-:Y:S01]  /*1b90*/  BSSY.RECONVERGENT B3, `(.L_x_464) ;  /* 0x000002d000037945 */ /* 0x000fe20003800200 */
[----:B------:R-:W-:-:S03]  /*1ba0*/  ISETP.NE.AND P2, PT, R24, RZ, PT ;  /* 0x000000ff1800720c */ /* 0x000fc60003f45270 */
[----:B------:R-:W-:-:S13]  /*1bb0*/  ISETP.GE.U32.AND P3, PT, R25, 0x3, PT ;  /* 0x000000031900780c */ /* 0x000fda0003f66070 */
[----:B------:R-:W-:Y:S05]  /*1bc0*/  @!P3 BRA `(.L_x_465) ;  /* 0x0000000000a4b947 */ /* 0x000fea0003800000 */
[----:B------:R-:W2:Y:S01]  /*1bd0*/  LDCU.64 UR4, c[0x0][0x3b0] ;  /* 0x00007600ff0477ac */ /* 0x000ea20008000a00 */
[C---:B------:R-:W-:Y:S02]  /*1be0*/  VIADD R19, R26.reuse, 0x1 ;  /* 0x000000011a137836 */ /* 0x040fe40000000000 */
[C---:B------:R-:W-:Y:S02]  /*1bf0*/  VIADD R21, R26.reuse, 0x2 ;  /* 0x000000021a157836 */ /* 0x040fe40000000000 */
[----:B------:R-:W-:Y:S02]  /*1c00*/  VIADD R25, R26, 0x3 ;  /* 0x000000031a197836 */ /* 0x000fe40000000000 */
[----:B--2---:R-:W-:-:S04]  /*1c10*/  IMAD.WIDE.U32 R14, R19, UR4, RZ ;  /* 0x00000004130e7c25 */ /* 0x004fc8000f8e00ff */
[----:B0-----:R-:W-:Y:S01]  /*1c20*/  IMAD.WIDE.U32 R16, R21, UR4, RZ ;  /* 0x0000000415107c25 */ /* 0x001fe2000f8e00ff */
[----:B------:R-:W-:-:S03]  /*1c30*/  LEA R20, P3, R14, R7, 0x3 ;  /* 0x000000070e147211 */ /* 0x000fc600078618ff */
[----:B------:R-:W-:Y:S01]  /*1c40*/  IMAD R19, R19, UR5, R15 ;  /* 0x0000000513137c24 */ /* 0x000fe2000f8e020f */
[----:B------:R-:W-:Y:S01]  /*1c50*/  LEA R18, P4, R16, R7, 0x3 ;  /* 0x0000000710127211 */ /* 0x000fe200078818ff */
[----:B------:R-:W-:-:S03]  /*1c60*/  IMAD R17, R21, UR5, R17 ;  /* 0x0000000515117c24 */ /* 0x000fc6000f8e0211 */
[-C--:B------:R-:W-:Y:S01]  /*1c70*/  LEA.HI.X R21, R14, R8.reuse, R19, 0x3, P3 ;  /* 0x000000080e157211 */ /* 0x080fe200018f1c13 */
[----:B------:R-:W-:Y:S01]  /*1c80*/  IMAD.WIDE.U32 R14, R26, UR4, RZ ;  /* 0x000000041a0e7c25 */ /* 0x000fe2000f8e00ff */
[----:B------:R-:W-:-:S03]  /*1c90*/  LEA.HI.X R19, R16, R8, R17, 0x3, P4 ;  /* 0x0000000810137211 */ /* 0x000fc600020f1c11 */
[----:B------:R-:W-:Y:S01]  /*1ca0*/  IMAD R15, R26, UR5, R15 ;  /* 0x000000051a0f7c24 */ /* 0x000fe2000f8e020f */
[CC--:B------:R-:W-:Y:S01]  /*1cb0*/  LEA R22, P3, R14.reuse, R7.reuse, 0x3 ;  /* 0x000000070e167211 */ /* 0x0c0fe200078618ff */
[C---:B------:R-:W-:Y:S01]  /*1cc0*/  IMAD.WIDE.U32 R16, R25.reuse, UR4, RZ ;  /* 0x0000000419107c25 */ /* 0x040fe2000f8e00ff */
[----:B------:R-:W2:Y:S02]  /*1cd0*/  LDG.E.64 R20, desc[UR10][R20.64] ;  /* 0x0000000a14147981 */ /* 0x000ea4000c1e1b00 */
[-C--:B------:R-:W-:Y:S01]  /*1ce0*/  LEA.HI.X R23, R14, R8.reuse, R15, 0x3, P3 ;  /* 0x000000080e177211 */ /* 0x080fe200018f1c0f */
[----:B------:R-:W-:Y:S01]  /*1cf0*/  IMAD R25, R25, UR5, R17 ;  /* 0x0000000519197c24 */ /* 0x000fe2000f8e0211 */
[C---:B------:R-:W-:Y:S01]  /*1d00*/  LEA R14, P3, R16.reuse, R7, 0x3 ;  /* 0x00000007100e7211 */ /* 0x040fe200078618ff */
[----:B------:R-:W3:Y:S03]  /*1d10*/  LDG.E.64 R18, desc[UR10][R18.64] ;  /* 0x0000000a12127981 */ /* 0x000ee6000c1e1b00 */
[----:B------:R-:W-:Y:S01]  /*1d20*/  LEA.HI.X R15, R16, R8, R25, 0x3, P3 ;  /* 0x00000008100f7211 */ /* 0x000fe200018f1c19 */
[----:B------:R-:W1:Y:S05]  /*1d30*/  LDG.E.64 R22, desc[UR10][R22.64] ;  /* 0x0000000a16167981 */ /* 0x000e6a000c1e1b00 */
[----:B------:R-:W4:Y:S01]  /*1d40*/  LDG.E.64 R14, desc[UR10][R14.64] ;  /* 0x0000000a0e0e7981 */ /* 0x000f22000c1e1b00 */
[----:B------:R-:W-:Y:S01]  /*1d50*/  VIADD R26, R26, 0x4 ;  /* 0x000000041a1a7836 */ /* 0x000fe20000000000 */
[----:B-1----:R-:W2:-:S15]  /*1d60*/  DADD R12, R12, R22 ;  /* 0x000000000c0c7229 */ /* 0x002e9e0000000016 */
[----:B------:R-:W-:-:S15]  /*1d70*/  NOP ;  /* 0x0000000000007918 */ /* 0x000fde0000000000 */
[----:B------:R-:W-:-:S15]  /*1d80*/  NOP ;  /* 0x0000000000007918 */ /* 0x000fde0000000000 */
[----:B------:R-:W-:-:S15]  /*1d90*/  NOP ;  /* 0x0000000000007918 */ /* 0x000fde0000000000 */
[----:B------:R-:W-:-:S04]  /*1da0*/  NOP ;  /* 0x0000000000007918 */ /* 0x000fc80000000000 */
        /* <DEDUP_REMOVED lines=10> */
[----:B----4-:R2:W3:Y:S02]  /*1e50*/  DADD R12, R12, R14 ;  /* 0x000000000c0c7229 */ /* 0x0104e4000000000e */
.L_x_465:
[----:B------:R-:W-:Y:S05]  /*1e60*/  BSYNC.RECONVERGENT B3 ;  /* 0x0000000000037941 */ /* 0x000fea0003800200 */
.L_x_464:
[----:B------:R-:W-:Y:S05]  /*1e70*/  @!P2 BRA `(.L_x_457) ;  /* 0x000000000070a947 */ /* 0x000fea0003800000 */
[----:B--2---:R-:W2:Y:S02]  /*1e80*/  LDC.64 R14, c[0x0][0x3b0] ;  /* 0x0000ec00ff0e7b82 */ /* 0x004ea40000000a00 */
[----:B--2---:R-:W-:-:S04]  /*1e90*/  IMAD.WIDE.U32 R18, R26, R14, RZ ;  /* 0x0000000e1a127225 */ /* 0x004fc800078e00ff */
[----:B0-----:R-:W-:Y:S01]  /*1ea0*/  IMAD R17, R26, R15, R19 ;  /* 0x0000000f1a117224 */ /* 0x001fe200078e0213 */
[----:B------:R-:W-:-:S04]  /*1eb0*/  LEA R16, P2, R18, R7, 0x3 ;  /* 0x0000000712107211 */ /* 0x000fc800078418ff */
[----:B------:R-:W-:-:S06]  /*1ec0*/  LEA.HI.X R17, R18, R8, R17, 0x3, P2 ;  /* 0x0000000812117211 */ /* 0x000fcc00010f1c11 */
[----:B------:R-:W1:Y:S01]  /*1ed0*/  LDG.E.64 R16, desc[UR10][R16.64] ;  /* 0x0000000a10107981 */ /* 0x000e62000c1e1b00 */
[----:B------:R-:W-:Y:S01]  /*1ee0*/  ISETP.NE.AND P2, PT, R24, 0x1, PT ;  /* 0x000000011800780c */ /* 0x000fe20003f45270 */
[----:B-1-3--:R4:W0:-:S12]  /*1ef0*/  DADD R12, R12, R16 ;  /* 0x000000000c0c7229 */ /* 0x00a8180000000010 */
[----:B0---4-:R-:W-:Y:S05]  /*1f00*/  @!P2 BRA `(.L_x_457) ;  /* 0x00000000004ca947 */ /* 0x011fea0003800000 */
[----:B------:R-:W-:Y:S02]  /*1f10*/  ISETP.NE.AND P2, PT, R24, 0x2, PT ;  /* 0x000000021800780c */ /* 0x000fe40003f45270 */
[----:B------:R-:W-:-:S05]  /*1f20*/  IADD3 R21, PT, PT, R26, 0x1, RZ ;  /* 0x000000011a157810 */ /* 0x000fca0007ffe0ff */
[----:B------:R-:W-:-:S04]  /*1f30*/  IMAD.WIDE.U32 R18, R21, R14, RZ ;  /* 0x0000000e15127225 */ /* 0x000fc800078e00ff */
[----:B------:R-:W-:Y:S02]  /*1f40*/  IMAD R21, R21, R15, R19 ;  /* 0x0000000f15157224 */ /* 0x000fe400078e0213 */
[----:B------:R-:W-:-:S04]  /*1f50*/  @P2 VIADD R23, R26, 0x2 ;  /* 0x000000021a172836 */ /* 0x000fc80000000000 */
[----:B------:R-:W-:Y:S01]  /*1f60*/  @P2 IMAD.WIDE.U32 R16, R23, R14, RZ ;  /* 0x0000000e17102225 */ /* 0x000fe200078e00ff */
[----:B------:R-:W-:-:S03]  /*1f70*/  LEA R14, P3, R18, R7, 0x3 ;  /* 0x00000007120e7211 */ /* 0x000fc600078618ff */
[----:B------:R-:W-:Y:S01]  /*1f80*/  @P2 IMAD R23, R23, R15, R17 ;  /* 0x0000000f17172224 */ /* 0x000fe200078e0211 */
[----:B------:R-:W-:Y:S02]  /*1f90*/  @P2 LEA R20, P4, R16, R7, 0x3 ;  /* 0x0000000710142211 */ /* 0x000fe400078818ff */
[-C--:B------:R-:W-:Y:S02]  /*1fa0*/  LEA.HI.X R15, R18, R8.reuse, R21, 0x3, P3 ;  /* 0x00000008120f7211 */ /* 0x080fe400018f1c15 */
[----:B------:R-:W-:-:S04]  /*1fb0*/  @P2 LEA.HI.X R21, R16, R8, R23, 0x3, P4 ;  /* 0x0000000810152211 */ /* 0x000fc800020f1c17 */
[----:B------:R-:W2:Y:S04]  /*1fc0*/  LDG.E.64 R14, desc[UR10][R14.64] ;  /* 0x0000000a0e0e7981 */ /* 0x000ea8000c1e1b00 */
[----:B------:R-:W3:Y:S01]  /*1fd0*/  @P2 LDG.E.64 R20, desc[UR10][R20.64] ;  /* 0x0000000a14142981 */ /* 0x000ee2000c1e1b00 */
[----:B--2---:R-:W3:-:S15]  /*1fe0*/  DADD R12, R12, R14 ;  /* 0x000000000c0c7229 */ /* 0x004ede000000000e */
[----:B------:R-:W-:-:S15]  /*1ff0*/  NOP ;  /* 0x0000000000007918 */ /* 0x000fde0000000000 */
[----:B------:R-:W-:-:S15]  /*2000*/  NOP ;  /* 0x0000000000007918 */ /* 0x000fde0000000000 */
[----:B------:R-:W-:-:S15]  /*2010*/  NOP ;  /* 0x0000000000007918 */ /* 0x000fde0000000000 */
[----:B------:R-:W-:-:S04]  /*2020*/  NOP ;  /* 0x0000000000007918 */ /* 0x000fc80000000000 */
[----:B---3--:R4:W0:Y:S02]  /*2030*/  @P2 DADD R12, R12, R20 ;  /* 0x000000000c0c2229 */ /* 0x0088240000000014 */
.L_x_457:
[----:B------:R-:W-:Y:S05]  /*2040*/  BSYNC.RECONVERGENT B1 ;  /* 0x0000000000017941 */ /* 0x000fea0003800200 */
.L_x_456:
[----:B--2---:R-:W2:Y:S02]  /*2050*/  LDC.64 R14, c[0x0][0x3a8] ;  /* 0x0000ea00ff0e7b82 */ /* 0x004ea40000000a00 */
[----:B--2---:R-:W-:-:S04]  /*2060*/  LEA R7, P2, R14, R7, 0x3 ;  /* 0x000000070e077211 */ /* 0x004fc800078418ff */
[----:B------:R-:W-:Y:S01]  /*2070*/  LEA.HI.X R8, R14, R8, R15, 0x3, P2 ;  /* 0x000000080e087211 */ /* 0x000fe200010f1c0f */
[----:B------:R-:W-:Y:S08]  /*2080*/  @P1 BRA `(.L_x_466) ;  /* 0xffffffec003c1947 */ /* 0x000ff0000383ffff */
.L_x_455:
[----:B------:R-:W-:Y:S05]  /*2090*/  BSYNC.RECONVERGENT B2 ;  /* 0x0000000000027941 */ /* 0x000fea0003800200 */
.L_x_454:
[----:B------:R-:W-:Y:S01]  /*20a0*/  VIADD R8, R2, 0x1 ;  /* 0x0000000102087836 */ /* 0x000fe20000000000 */
[----:B01-3--:R-:W-:Y:S01]  /*20b0*/  FSETP.GEU.AND P1, PT, |R13|, 6.5827683646048100446e-37, PT ;  /* 0x036000000d00780b */ /* 0x00bfe20003f2e200 */
        /* <DEDUP_REMOVED lines=49> */
[----:B------:R-:W-:Y:S02]  /*23d0*/  IMAD.MOV.U32 R7, RZ, RZ, R13 ;  /* 0x000000ffff077224 */ /* 0x000fe400078e000d */
[----:B------:R-:W-:Y:S02]  /*23e0*/  IMAD.MOV.U32 R12, RZ, RZ, R8 ;  /* 0x000000ffff0c7224 */ /* 0x000fe400078e0008 */
[----:B------:R-:W-:-:S07]  /*23f0*/  IMAD.MOV.U32 R13, RZ, RZ, R9 ;  /* 0x000000ffff0d7224 */ /* 0x000fce00078e0009 */
[----:B----4-:R-:W-:Y:S05]  /*2400*/  CALL.REL.NOINC `($__internal_14_$__cuda_sm20_div_rn_f64_full) ;  /* 0x0000000400447944 */ /* 0x010fea0003c00000 */
[----:B------:R-:W-:Y:S02]  /*2410*/  IMAD.MOV.U32 R6, RZ, RZ, R8 ;  /* 0x000000ffff067224 */ /* 0x000fe400078e0008 */
[----:B------:R-:W-:-:S07]  /*2420*/  IMAD.MOV.U32 R7, RZ, RZ, R9 ;  /* 0x000000ffff077224 */ /* 0x000fce00078e0009 */
.L_x_468:
[----:B------:R-:W-:Y:S05]  /*2430*/  BSYNC.RECONVERGENT B1 ;  /* 0x0000000000017941 */ /* 0x000fea0003800200 */
.L_x_467:
[----:B------:R-:W-:Y:S01]  /*2440*/  VIADD R12, R4, 0x1 ;  /* 0x00000001040c7836 */ /* 0x000fe20000000000 */
[----:B------:R-:W-:Y:S01]  /*2450*/  MOV R8, 0x1 ;  /* 0x0000000100087802 */ /* 0x000fe20000000f00 */
[----:B------:R-:W-:Y:S01]  /*2460*/  BSSY.RECONVERGENT B1, `(.L_x_469) ;  /* 0x0000032000017945 */ /* 0x000fe20003800200 */
[----:B------:R-:W-:-:S03]  /*2470*/  FSETP.GEU.AND P1, PT, |R7|, 6.5827683646048100446e-37, PT ;  /* 0x036000000700780b */ /* 0x000fc60003f2e200 */
        /* <DEDUP_REMOVED lines=46> */
[----:B------:R-:W-:-:S07]  /*2760*/  MOV R6, 0x2780 ;  /* 0x0000278000067802 */ /* 0x000fce0000000f00 */
[----:B----4-:R-:W-:Y:S05]  /*2770*/  CALL.REL.NOINC `($__internal_14_$__cuda_sm20_div_rn_f64_full) ;  /* 0x0000000000687944 */ /* 0x010fea0003c00000 */
.L_x_470:
[----:B------:R-:W-:Y:S05]  /*2780*/  BSYNC.RECONVERGENT B1 ;  /* 0x0000000000017941 */ /* 0x000fea0003800200 */
.L_x_469:
[----:B------:R-:W0:Y:S01]  /*2790*/  LDCU UR4, c[0x0][0x39c] ;  /* 0x00007380ff0477ac */ /* 0x000e220008000800 */
[----:B------:R-:W-:Y:S01]  /*27a0*/  IMAD.U32 R7, RZ, RZ, UR6 ;  /* 0x00000006ff077e24 */ /* 0x000fe2000f8e00ff */
[----:B------:R-:W1:Y:S01]  /*27b0*/  LDCU.64 UR12, c[0x0][0x388] ;  /* 0x00007100ff0c77ac */ /* 0x000e620008000a00 */
[----:B------:R-:W2:Y:S01]  /*27c0*/  LDCU UR5, c[0x0][0x39c] ;  /* 0x00007380ff0577ac */ /* 0x000ea20008000800 */
[----:B0-----:R-:W-:Y:S01]  /*27d0*/  IMAD R4, R0, UR4, RZ ;  /* 0x0000000400047c24 */ /* 0x001fe2000f8e02ff */
[----:B------:R-:W0:Y:S04]  /*27e0*/  LDCU UR4, c[0x0][0x360] ;  /* 0x00006c00ff0477ac */ /* 0x000e280008000800 */
[----:B------:R-:W-:Y:S02]  /*27f0*/  IADD3 R6, P0, PT, R4, UR6, RZ ;  /* 0x0000000604067c10 */ /* 0x000fe4000ff1e0ff */
[----:B------:R-:W-:-:S04]  /*2800*/  SHF.R.S32.HI R4, RZ, 0x1f, R4 ;  /* 0x0000001fff047819 */ /* 0x000fc80000011404 */
[----:B------:R-:W-:Y:S02]  /*2810*/  LEA.HI.X.SX32 R7, R7, R4, 0x1, P0 ;  /* 0x0000000407077211 */ /* 0x000fe400000f0eff */
[----:B------:R-:W-:-:S05]  /*2820*/  IADD3 R4, P0, PT, R3, R6, RZ ;  /* 0x0000000603047210 */ /* 0x000fca0007f1e0ff */
[----:B------:R-:W-:Y:S01]  /*2830*/  IMAD.X R7, RZ, RZ, R7, P0 ;  /* 0x000000ffff077224 */ /* 0x000fe200000e0607 */
[----:B-1----:R-:W-:Y:S01]  /*2840*/  LEA R6, P0, R4, UR12, 0x3 ;  /* 0x0000000c04067c11 */ /* 0x002fe2000f8018ff */
[----:B0-----:R-:W-:-:S03]  /*2850*/  VIADD R3, R3, UR4 ;  /* 0x0000000403037c36 */ /* 0x001fc60008000000 */
[----:B------:R-:W-:Y:S02]  /*2860*/  LEA.HI.X R7, R4, UR13, R7, 0x3, P0 ;  /* 0x0000000d04077c11 */ /* 0x000fe400080f1c07 */
[----:B--2---:R-:W-:-:S03]  /*2870*/  ISETP.GE.AND P0, PT, R3, UR5, PT ;  /* 0x0000000503007c0c */ /* 0x004fc6000bf06270 */
[----:B------:R0:W-:Y:S10]  /*2880*/  STG.E.64 desc[UR10][R6.64], R8 ;  /* 0x0000000806007986 */ /* 0x0001f4000c101b0a */
[----:B------:R-:W-:Y:S05]  /*2890*/  @!P0 BRA `(.L_x_471) ;  /* 0xffffffdc00a08947 */ /* 0x000fea000383ffff */
.L_x_450:
[----:B------:R-:W-:Y:S05]  /*28a0*/  BSYNC.RECONVERGENT B0 ;  /* 0x0000000000007941 */ /* 0x000fea0003800200 */
.L_x_449:
[----:B------:R-:W1:Y:S01]  /*28b0*/  LDCU UR4, c[0x0][0x364] ;  /* 0x00006c80ff0477ac */ /* 0x000e620008000800 */
[----:B------:R-:W1:Y:S01]  /*28c0*/  LDC R3, c[0x0][0x374] ;  /* 0x0000dd00ff037b82 */ /* 0x000e620000000800 */
[----:B------:R-:W2:Y:S01]  /*28d0*/  LDCU UR5, c[0x0][0x398] ;  /* 0x00007300ff0577ac */ /* 0x000ea20008000800 */
[----:B-1----:R-:W-:-:S05]  /*28e0*/  IMAD R0, R3, UR4, R0 ;  /* 0x0000000403007c24 */ /* 0x002fca000f8e0200 */
[----:B--2---:R-:W-:-:S13]  /*28f0*/  ISETP.GE.AND P0, PT, R0, UR5, PT ;  /* 0x0000000500007c0c */ /* 0x004fda000bf06270 */
[----:B------:R-:W-:Y:S05]  /*2900*/  @!P0 BRA `(.L_x_472) ;  /* 0xffffffd800008947 */ /* 0x000fea000383ffff */
[----:B------:R-:W-:Y:S05]  /*2910*/  EXIT ;  /* 0x000000000000794d */ /* 0x000fea0003800000 */
        .weak           $__internal_14_$__cuda_sm20_div_rn_f64_full
        .type           $__internal_14_$__cuda_sm20_div_rn_f64_full,@function
        .size           $__internal_14_$__cuda_sm20_div_rn_f64_full,($__internal_15_$__cuda_sm20_div_s64 - $__internal_14_$__cuda_sm20_div_rn_f64_full)
$__internal_14_$__cuda_sm20_div_rn_f64_full:
[----:B------:R-:W-:Y:S01]  /*2920*/  IMAD.MOV.U32 R9, RZ, RZ, R7 ;  /* 0x000000ffff097224 */ /* 0x000fe200078e0007 */
[C---:B------:R-:W-:Y:S01]  /*2930*/  LOP3.LUT R26, R13.reuse, 0x7ff00000, RZ, 0xc0, !PT ;  /* 0x7ff000000d1a7812 */ /* 0x040fe200078ec0ff */
[----:B------:R-:W-:Y:S01]  /*2940*/  IMAD.MOV.U32 R8, RZ, RZ, R16 ;  /* 0x000000ffff087224 */ /* 0x000fe200078e0010 */
[----:B------:R-:W-:Y:S01]  /*2950*/  FSETP.GEU.AND P0, PT, |R13|, 1.469367938527859385e-39, PT ;  /* 0x001000000d00780b */ /* 0x000fe20003f0e200 */
[----:B------:R-:W-:Y:S01]  /*2960*/  IMAD.MOV.U32 R24, RZ, RZ, 0x1ca00000 ;  /* 0x1ca00000ff187424 */ /* 0x000fe200078e00ff */
[C---:B------:R-:W-:Y:S01]  /*2970*/  FSETP.GEU.AND P2, PT, |R9|.reuse, 1.469367938527859385e-39, PT ;  /* 0x001000000900780b */ /* 0x040fe20003f4e200 */
[----:B------:R-:W-:Y:S01]  /*2980*/  IMAD.MOV.U32 R18, RZ, RZ, 0x1 ;  /* 0x00000001ff127424 */ /* 0x000fe200078e00ff */
[----:B------:R-:W-:Y:S01]  /*2990*/  LOP3.LUT R7, R9, 0x7ff00000, RZ, 0xc0, !PT ;  /* 0x7ff0000009077812 */ /* 0x000fe200078ec0ff */
[----:B------:R-:W-:Y:S01]  /*29a0*/  BSSY.RECONVERGENT B2, `(.L_x_473) ;  /* 0x0000077000027945 */ /* 0x000fe20003800200 */
[----:B------:R-:W-:Y:S02]  /*29b0*/  LOP3.LUT R14, R13, 0x800fffff, RZ, 0xc0, !PT ;  /* 0x800fffff0d0e7812 */ /* 0x000fe400078ec0ff */
[----:B------:R-:W-:Y:S01]  /*29c0*/  ISETP.GE.U32.AND P1, PT, R7, R26, PT ;  /* 0x0000001a0700720c */ /* 0x000fe20003f26070 */
[----:B------:R-:W-:Y:S01]  /*29d0*/  IMAD.MOV.U32 R25, RZ, RZ, R7 ;  /* 0x000000ffff197224 */ /* 0x000fe200078e0007 */
[----:B------:R-:W-:Y:S01]  /*29e0*/  LOP3.LUT R15, R14, 0x3ff00000, RZ, 0xfc, !PT ;  /* 0x3ff000000e0f7812 */ /* 0x000fe200078efcff */
[----:B------:R-:W-:Y:S01]  /*29f0*/  IMAD.MOV.U32 R14, RZ, RZ, R12 ;  /* 0x000000ffff0e7224 */ /* 0x000fe200078e000c */
[----:B------:R-:W-:-:S03]  /*2a00*/  SEL R17, R24, 0x63400000, !P1 ;  /* 0x6340000018117807 */ /* 0x000fc60004800000 */
[----:B------:R-:W-:Y:S01]  /*2a10*/  @!P2 LOP3.LUT R16, R13, 0x7ff00000, RZ, 0xc0, !PT ;  /* 0x7ff000000d10a812 */ /* 0x000fe200078ec0ff */
[----:B------:R-:W-:Y:S01]  /*2a20*/  @!P2 IMAD.MOV.U32 R22, RZ, RZ, RZ ;  /* 0x000000ffff16a224 */ /* 0x000fe200078e00ff */
[----:B------:R-:W-:Y:S01]  /*2a30*/  LOP3.LUT R17, R17, 0x800fffff, R9, 0xf8, !PT ;  /* 0x800fffff11117812 */ /* 0x000fe200078ef809 */
[----:B------:R-:W0:Y:S01]  /*2a40*/  @!P0 DMUL R14, R12, 8.98846567431157953865e+307 ;  /* 0x7fe000000c0e8828 */ /* 0x000e220000000000 */
[----:B------:R-:W-:Y:S01]  /*2a50*/  @!P2 ISETP.GE.U32.AND P3, PT, R7, R16, PT ;  /* 0x000000100700a20c */ /* 0x000fe20003f66070 */
[----:B0-----:R-:W0:Y:S01]  /*2a60*/  MUFU.RCP64H R19, R15 ;  /* 0x0000000f00137308 */ /* 0x001e220000001800 */
[----:B------:R-:W-:Y:S02]  /*2a70*/  MOV R16, R8 ;  /* 0x0000000800107202 */ /* 0x000fe40000000f00 */
[----:B------:R-:W-:Y:S02]  /*2a80*/  @!P2 SEL R23, R24, 0x63400000, !P3 ;  /* 0x634000001817a807 */ /* 0x000fe40005800000 */
[----:B------:R-:W-:-:S02]  /*2a90*/  @!P0 LOP3.LUT R26, R15, 0x7ff00000, RZ, 0xc0, !PT ;  /* 0x7ff000000f1a8812 */ /* 0x000fc400078ec0ff */
[----:B------:R-:W-:-:S04]  /*2aa0*/  @!P2 LOP3.LUT R23, R23, 0x80000000, R9, 0xf8, !PT ;  /* 0x800000001717a812 */ /* 0x000fc800078ef809 */
[----:B------:R-:W-:-:S15]  /*2ab0*/  @!P2 LOP3.LUT R23, R23, 0x100000, RZ, 0xfc, !PT ;  /* 0x001000001717a812 */ /* 0x000fde00078efcff */
[----:B------:R-:W-:-:S15]  /*2ac0*/  NOP ;  /* 0x0000000000007918 */ /* 0x000fde0000000000 */
[----:B------:R-:W-:-:S15]  /*2ad0*/  NOP ;  /* 0x0000000000007918 */ /* 0x000fde0000000000 */
[----:B------:R-:W-:-:S06]  /*2ae0*/  NOP ;  /* 0x0000000000007918 */ /* 0x000fcc0000000000 */
        /* <DEDUP_REMOVED lines=49> */
[----:B------:R-:W-:Y:S01]  /*2e00*/  VIMNMX R7, PT, PT, R8, 0x46a00000, PT ;  /* 0x46a0000008077848 */ /* 0x000fe20003fe0100 */
[----:B------:R-:W-:Y:S01]  /*2e10*/  IMAD.MOV.U32 R8, RZ, RZ, RZ ;  /* 0x000000ffff087224 */ /* 0x000fe200078e00ff */
[----:B------:R-:W-:-:S05]  /*2e20*/  SEL R24, R24, 0x63400000, !P0 ;  /* 0x6340000018187807 */ /* 0x000fca0004000000 */
[----:B------:R-:W-:-:S04]  /*2e30*/  IMAD.IADD R7, R7, 0x1, -R24 ;  /* 0x0000000107077824 */ /* 0x000fc800078e0a18 */
        /* <DEDUP_REMOVED lines=11> */
[----:B------:R-:W-:Y:S01]  /*2ef0*/  MOV R8, RZ ;  /* 0x000000ff00087202 */ /* 0x000fe20000000f00 */
[----:B------:R-:W0:Y:S01]  /*2f00*/  DMUL.RP R12, R22, R12 ;  /* 0x0000000c160c7228 */ /* 0x000e220000008000 */
[----:B------:R-:W-:Y:S02]  /*2f10*/  IADD3 R7, PT, PT, -R7, -0x43300000, RZ ;  /* 0xbcd0000007077810 */ /* 0x000fe40007ffe1ff */
[----:B0-----:R-:W-:-:S15]  /*2f20*/  LOP3.LUT R17, R13, R17, RZ, 0x3c, !PT ;  /* 0x000000110d117212 */ /* 0x001fde00078e3cff */
[----:B------:R-:W-:-:S15]  /*2f30*/  NOP ;  /* 0x0000000000007918 */ /* 0x000fde0000000000 */
[----:B------:R-:W-:-:S15]  /*2f40*/  NOP ;  /* 0x0000000000007918 */ /* 0x000fde0000000000 */
[----:B------:R-:W-:-:S15]  /*2f50*/  NOP ;  /* 0x0000000000007918 */ /* 0x000fde0000000000 */
[----:B------:R-:W-:-:S01]  /*2f60*/  NOP ;  /* 0x0000000000007918 */ /* 0x000fc20000000000 */
[----:B------:R-:W0:Y:S02]  /*2f70*/  DFMA R8, R18, -R8, R22 ;  /* 0x800000081208722b */ /* 0x000e240000000016 */
[----:B0-----:R-:W-:-:S04]  /*2f80*/  FSETP.NEU.AND P0, PT, |R9|, R7, PT ;  /* 0x000000070900720b */ /* 0x001fc80003f0d200 */
[----:B------:R-:W-:Y:S02]  /*2f90*/  FSEL R18, R12, R18, !P0 ;  /* 0x000000120c127208 */ /* 0x000fe40004000000 */
[----:B------:R-:W-:Y:S01]  /*2fa0*/  FSEL R19, R17, R19, !P0 ;  /* 0x0000001311137208 */ /* 0x000fe20004000000 */
[----:B------:R-:W-:Y:S06]  /*2fb0*/  BRA `(.L_x_475) ;  /* 0x0000000000547947 */ /* 0x000fec0003800000 */
.L_x_474:
        /* <DEDUP_REMOVED lines=16> */
.L_x_477:
[----:B------:R-:W-:Y:S01]  /*30c0*/  LOP3.LUT R19, R13, 0x80000, RZ, 0xfc, !PT ;  /* 0x000800000d137812 */ /* 0x000fe200078efcff */
[----:B------:R-:W-:Y:S01]  /*30d0*/  IMAD.MOV.U32 R18, RZ, RZ, R12 ;  /* 0x000000ffff127224 */ /* 0x000fe200078e000c */
[----:B------:R-:W-:Y:S06]  /*30e0*/  BRA `(.L_x_475) ;  /* 0x0000000000087947 */ /* 0x000fec0003800000 */
.L_x_476:
[----:B------:R-:W-:Y:S01]  /*30f0*/  LOP3.LUT R19, R9, 0x80000, RZ, 0xfc, !PT ;  /* 0x0008000009137812 */ /* 0x000fe200078efcff */
[----:B------:R-:W-:-:S07]  /*3100*/  IMAD.MOV.U32 R18, RZ, RZ, R8 ;  /* 0x000000ffff127224 */ /* 0x000fce00078e0008 */
.L_x_475:
[----:B------:R-:W-:Y:S05]  /*3110*/  BSYNC.RECONVERGENT B2 ;  /* 0x0000000000027941 */ /* 0x000fea0003800200 */
.L_x_473:
[----:B------:R-:W-:Y:S01]  /*3120*/  MOV R7, 0x0 ;  /* 0x0000000000077802 */ /* 0x000fe20000000f00 */
[----:B------:R-:W-:Y:S02]  /*3130*/  IMAD.MOV.U32 R8, RZ, RZ, R18 ;  /* 0x000000ffff087224 */ /* 0x000fe400078e0012 */
[----:B------:R-:W-:Y:S01]  /*3140*/  IMAD.MOV.U32 R9, RZ, RZ, R19 ;  /* 0x000000ffff097224 */ /* 0x000fe200078e0013 */
[----:B------:R-:W-:Y:S06]  /*3150*/  RET.REL.NODEC R6 `(_ZN2at6native58_GLOBAL__N__9a069279_25_AdaptiveAveragePooling_cu_ef17039c21adaptive_average_poolIdEEvPKT_PS3_iiiilll) ;  /* 0xffffffcc06a87950 */ /* 0x000fec0003c3ffff */
        .weak           $__internal_15_$__cuda_sm20_div_s64
        .type           $__internal_15_$__cuda_sm20_div_s64,@function
        .size           $__internal_15_$__cuda_sm20_div_s64,(.L_x_606 - $__internal_15_$__cuda_sm20_div_s64)
$__internal_15_$__cuda_sm20_div_s64:
        /* <DEDUP_REMOVED lines=68> */
[----:B------:R-:W-:Y:S01]  /*35a0*/  ISETP.GE.U32.AND P0, PT, R7, R8, PT ;  /* 0x000000080700720c */ /* 0x000fe20003f06070 */
[----:B------:R-:W-:-:S02]  /*35b0*/  VIADD R6, R19, 0x1 ;  /* 0x0000000113067836 */ /* 0x000fc40000000000 */
[----:B------:R-:W-:Y:S01]  /*35c0*/  IMAD.MOV.U32 R7, RZ, RZ, 0x0 ;  /* 0x00000000ff077424 */ /* 0x000fe200078e00ff */
[----:B------:R-:W-:-:S04]  /*35d0*/  ISETP.GE.U32.AND.EX P0, PT, R13, R9, PT, P0 ;  /* 0x000000090d00720c */ /* 0x000fc80003f06100 */
[----:B------:R-:W-:Y:S02]  /*35e0*/  SEL R9, R6, R19, P0 ;  /* 0x0000001306097207 */ /* 0x000fe40000000000 */
[----:B------:R-:W-:-:S03]  /*35f0*/  ISETP.NE.U32.AND P0, PT, R16, RZ, PT ;  /* 0x000000ff1000720c */ /* 0x000fc60003f05070 */
[----:B------:R-:W-:Y:S01]  /*3600*/  IMAD.MOV R6, RZ, RZ, -R9 ;  /* 0x000000ffff067224 */ /* 0x000fe200078e0a09 */
[----:B------:R-:W-:-:S04]  /*3610*/  ISETP.NE.AND.EX P0, PT, R15, RZ, PT, P0 ;  /* 0x000000ff0f00720c */ /* 0x000fc80003f05300 */
[----:B------:R-:W-:Y:S01]  /*3620*/  SEL R9, R6, R9, !P1 ;  /* 0x0000000906097207 */ /* 0x000fe20004800000 */
[----:B------:R-:W-:-:S03]  /*3630*/  IMAD.MOV.U32 R6, RZ, RZ, R4 ;  /* 0x000000ffff067224 */ /* 0x000fc600078e0004 */
[----:B------:R-:W-:Y:S01]  /*3640*/  SEL R9, R9, 0xffffffff, P0 ;  /* 0xffffffff09097807 */ /* 0x000fe20000000000 */
[----:B------:R-:W-:Y:S06]  /*3650*/  RET.REL.NODEC R6 `(_ZN2at6native58_GLOBAL__N__9a069279_25_AdaptiveAveragePooling_cu_ef17039c21adaptive_average_poolIdEEvPKT_PS3_iiiilll) ;  /* 0xffffffc806687950 */ /* 0x000fec0003c3ffff */
.L_x_478:
        /* <DEDUP_REMOVED lines=10> */
.L_x_606:


//--------------------- .text._ZN2at6native58_GLOBAL__N__9a069279_25_AdaptiveAveragePooling_cu_ef17039c26adaptive_average_pool_nhwcIiN3c108BFloat16EEEvPKT0_PS5_iiiiiiiiT_S9_S9_S9_ --------------------------
	.section	.text._ZN2at6native58_GLOBAL__N__9a069279_25_AdaptiveAveragePooling_cu_ef17039c26adaptive_average_pool_nhwcIiN3c108BFloat16EEEvPKT0_PS5_iiiiiiiiT_S9_S9_S9_,"ax",@progbits
	.align	128
.text._ZN2at6native58_GLOBAL__N__9a069279_25_AdaptiveAveragePooling_cu_ef17039c26adaptive_average_pool_nhwcIiN3c108BFloat16EEEvPKT0_PS5_iiiiiiiiT_S9_S9_S9_:
        .type           _ZN2at6native58_GLOBAL__N__9a069279_25_AdaptiveAveragePooling_cu_ef17039c26adaptive_average_pool_nhwcIiN3c108BFloat16EEEvPKT0_PS5_iiiiiiiiT_S9_S9_S9_,@function
        .size           _ZN2at6native58_GLOBAL__N__9a069279_25_AdaptiveAveragePooling_cu_ef17039c26adaptive_average_pool_nhwcIiN3c108BFloat16EEEvPKT0_PS5_iiiiiiiiT_S9_S9_S9_,(.L_x_609 - _ZN2at6native58_GLOBAL__N__9a069279_25_AdaptiveAveragePooling_cu_ef17039c26adaptive_average_pool_nhwcIiN3c108BFloat16EEEvPKT0_PS5_iiiiiiiiT_S9_S9_S9_)
        .other          _ZN2at6native58_GLOBAL__N__9a069279_25_AdaptiveAveragePooling_cu_ef17039c26adaptive_average_pool_nhwcIiN3c108BFloat16EEEvPKT0_PS5_iiiiiiiiT_S9_S9_S9_,@"STO_CUDA_ENTRY STV_DEFAULT"
_ZN2at6native58_GLOBAL__N__9a069279_25_AdaptiveAveragePooling_cu_ef17039c26adaptive_average_pool_nhwcIiN3c108BFloat16EEEvPKT0_PS5_iiiiiiiiT_S9_S9_S9_:
[----:B------:R-:W-:Y:S01]  /*0000*/  LDC R1, c[0x0][0x37c] ;  /* 0x0000df00ff017b82 */ /* 0x000fe20000000800 */
[----:B------:R-:W0:Y:S07]  /*0010*/  S2R R2, SR_TID.Y ;  /* 0x0000000000027919 */ /* 0x000e2e0000002200 */
[----:B------:R-:W1:Y:S01]  /*0020*/  LDC R0, c[0x0][0x360] ;  /* 0x0000d800ff007b82 */ /* 0x000e620000000800 */
[----:B------:R-:W1:Y:S01]  /*0030*/  LDCU UR6, c[0x0][0x364] ;  /* 0x00006c80ff0677ac */ /* 0x000e620008000800 */
[----:B------:R-:W-:Y:S01]  /*0040*/  BSSY.RECONVERGENT B0, `(.L_x_479) ;  /* 0x0000046000007945 */ /* 0x000fe20003800200 */
[----:B------:R-:W0:Y:S01]  /*0050*/  S2R R7, SR_TID.Z ;  /* 0x0000000000077919 */ /* 0x000e220000002300 */
[----:B------:R-:W2:Y:S01]  /*0060*/  LDCU UR7, c[0x0][0x368] ;  /* 0x00006d00ff0777ac */ /* 0x000ea20008000800 */
[----:B------:R-:W3:Y:S01]  /*0070*/  S2R R8, SR_TID.X ;  /* 0x0000000000087919 */ /* 0x000ee20000002100 */
[----:B------:R-:W4:Y:S01]  /*0080*/  LDCU UR10, c[0x0][0x3ac] ;  /* 0x00007580ff0a77ac */ /* 0x000f220008000800 */
[----:B-1----:R-:W-:-:S04]  /*0090*/  IMAD R4, R0, UR6, RZ ;  /* 0x0000000600047c24 */ /* 0x002fc8000f8e02ff */
[----:B--2---:R-:W-:-:S04]  /*00a0*/  IMAD R4, R4, UR7, RZ ;  /* 0x0000000704047c24 */ /* 0x004fc8000f8e02ff */
[----:B----4-:R-:W-:Y:S02]  /*00b0*/  IMAD R5, R4, UR10, RZ ;  /* 0x0000000a04057c24 */ /* 0x010fe4000f8e02ff */
[----:B0-----:R-:W-:-:S04]  /*00c0*/  IMAD R3, R7, UR6, R2 ;  /* 0x0000000607037c24 */ /* 0x001fc8000f8e0202 */
[----:B------:R-:W-:-:S04]  /*00d0*/  IMAD R6, R3, R0, RZ ;  /* 0x0000000003067224 */ /* 0x000fc800078e02ff */
[----:B---3--:R-:W-:-:S05]  /*00e0*/  IMAD.IADD R11, R6, 0x1, R8 ;  /* 0x00000001060b7824 */ /* 0x008fca00078e0208 */
[----:B------:R-:W-:-:S13]  /*00f0*/  ISETP.GE.U32.AND P0, PT, R11, R5, PT ;  /* 0x000000050b00720c */ /* 0x000fda0003f06070 */
[----:B------:R-:W-:Y:S05]  /*0100*/  @P0 BRA `(.L_x_480) ;  /* 0x0000000000e40947 */ /* 0x000fea0003800000 */
[----:B------:R-:W0:Y:S01]  /*0110*/  I2F.U32.RP R14, R4 ;  /* 0x00000004000e7306 */ /* 0x000e220000209000 */
[C---:B------:R-:W-:Y:S01]  /*0120*/  IADD3 R10, PT, PT, R4.reuse, R11, RZ ;  /* 0x0000000b040a7210 */ /* 0x040fe20007ffe0ff */
[----:B------:R-:W-:Y:S01]  /*0130*/  IMAD.MOV R15, RZ, RZ, -R4 ;  /* 0x000000ffff0f7224 */ /* 0x000fe200078e0a04 */
[----:B------:R-:W-:Y:S01]  /*0140*/  ISETP.NE.U32.AND P2, PT, R4, RZ, PT ;  /* 0x000000ff0400720c */ /* 0x000fe20003f45070 */
[----:B------:R-:W-:Y:S01]  /*0150*/  BSSY.RECONVERGENT B1, `(.L_x_481) ;  /* 0x0000025000017945 */ /* 0x000fe20003800200 */
[----:B------:R-:W-:Y:S02]  /*0160*/  ISETP.GE.U32.AND P0, PT, R10, R5, PT ;  /* 0x000000050a00720c */ /* 0x000fe40003f06070 */
        /* <DEDUP_REMOVED lines=23> */
[----:B------:R-:W0:Y:S01]  /*02e0*/  S2R R13, SR_CgaCtaId ;  /* 0x00000000000d7919 */ /* 0x000e220000008800 */
[----:B------:R-:W-:Y:S01]  /*02f0*/  VIADD R8, R8, 0x1 ;  /* 0x0000000108087836 */ /* 0x000fe20000000000 */
[----:B------:R-:W-:Y:S01]  /*0300*/  MOV R10, 0x400 ;  /* 0x00000400000a7802 */ /* 0x000fe20000000f00 */
[----:B------:R-:W-:-:S03]  /*0310*/  HFMA2 R9, -RZ, RZ, 0, 0 ;  /* 0x00000000ff097431 */ /* 0x000fc600000001ff */
[----:B------:R-:W-:Y:S02]  /*0320*/  LOP3.LUT R12, R8, 0x3, RZ, 0xc0, !PT ;  /* 0x00000003080c7812 */ /* 0x000fe400078ec0ff */
[----:B0-----:R-:W-:-:S07]  /*0330*/  LEA R10, R13, R10, 0x18 ;  /* 0x0000000a0d0a7211 */ /* 0x001fce00078ec0ff */
.L_x_483:
[----:B------:R-:W-:Y:S02]  /*0340*/  IMAD R8, R11, 0x4, R10 ;  /* 0x000000040b087824 */ /* 0x000fe400078e020a */
[----:B------:R-:W-:Y:S02]  /*0350*/  VIADD R9, R9, 0x1 ;  /* 0x0000000109097836 */ /* 0x000fe40000000000 */
[----:B------:R-:W-:Y:S01]  /*0360*/  IMAD.IADD R11, R4, 0x1, R11 ;  /* 0x00000001040b7824 */ /* 0x000fe200078e020b */
[----:B------:R0:W-:Y:S02]  /*0370*/  STS [R8], RZ ;  /* 0x000000ff08007388 */ /* 0x0001e40000000800 */
[----:B------:R-:W-:-:S13]  /*0380*/  ISETP.NE.AND P0, PT, R9, R12, PT ;  /* 0x0000000c0900720c */ /* 0x000fda0003f05270 */
[----:B0-----:R-:W-:Y:S05]  /*0390*/  @P0 BRA `(.L_x_483) ;  /* 0xfffffffc00e80947 */ /* 0x001fea000383ffff */
.L_x_482:
[----:B------:R-:W-:Y:S05]  /*03a0*/  BSYNC.RECONVERGENT B1 ;  /* 0x0000000000017941 */ /* 0x000fea0003800200 */
.L_x_481:
[----:B------:R-:W-:Y:S05]  /*03b0*/  @!P1 BRA `(.L_x_480) ;  /* 0x0000000000389947 */ /* 0x000fea0003800000 */
[----:B------:R-:W0:Y:S01]  /*03c0*/  S2R R9, SR_CgaCtaId ;  /* 0x0000000000097919 */ /* 0x000e220000008800 */
[----:B------:R-:W-:-:S04]  /*03d0*/  MOV R8, 0x400 ;  /* 0x0000040000087802 */ /* 0x000fc80000000f00 */
[----:B0-----:R-:W-:-:S07]  /*03e0*/  LEA R10, R9, R8, 0x18 ;  /* 0x00000008090a7211 */ /* 0x001fce00078ec0ff */
.L_x_484:
[----:B0-----:R-:W-:Y:S02]  /*03f0*/  LEA R15, R11, R10, 0x2 ;  /* 0x0000000a0b0f7211 */ /* 0x001fe400078e10ff */
[----:B------:R-:W-:-:S03]  /*0400*/  LEA R11, R4, R11, 0x2 ;  /* 0x0000000b040b7211 */ /* 0x000fc600078e10ff */
[C---:B------:R-:W-:Y:S01]  /*0410*/  IMAD R9, R4.reuse, 0x4, R15 ;  /* 0x0000000404097824 */ /* 0x040fe200078e020f */
[----:B------:R0:W-:Y:S01]  /*0420*/  STS [R15], RZ ;  /* 0x000000ff0f007388 */ /* 0x0001e20000000800 */
[----:B------:R-:W-:Y:S02]  /*0430*/  ISETP.GE.U32.AND P0, PT, R11, R5, PT ;  /* 0x000000050b00720c */ /* 0x000fe40003f06070 */
[C---:B------:R-:W-:Y:S01]  /*0440*/  IMAD R13, R4.reuse, 0x4, R9 ;  /* 0x00000004040d7824 */ /* 0x040fe200078e0209 */
[----:B------:R0:W-:Y:S03]  /*0450*/  STS [R9], RZ ;  /* 0x000000ff09007388 */ /* 0x0001e60000000800 */
[----:B------:R-:W-:Y:S01]  /*0460*/  IMAD R8, R4, 0x4, R13 ;  /* 0x0000000404087824 */ /* 0x000fe200078e020d */
[----:B------:R0:W-:Y:S04]  /*0470*/  STS [R13], RZ ;  /* 0x000000ff0d007388 */ /* 0x0001e80000000800 */
[----:B------:R0:W-:Y:S02]  /*0480*/  STS [R8], RZ ;  /* 0x000000ff08007388 */ /* 0x0001e40000000800 */
[----:B------:R-:W-:Y:S05]  /*0490*/  @!P0 BRA `(.L_x_484) ;  /* 0xfffffffc00d48947 */ /* 0x000fea000383ffff */
.L_x_480:
[----:B------:R-:W-:Y:S05]  /*04a0*/  BSYNC.RECONVERGENT B0 ;  /* 0x0000000000007941 */ /* 0x000fea0003800200 */
.L_x_479:
[----:B------:R-:W1:Y:S08]  /*04b0*/  LDC R17, c[0x0][0x378] ;  /* 0x0000de00ff117b82 */ /* 0x000e700000000800 */
[----:B------:R-:W-:Y:S08]  /*04c0*/  BAR.SYNC.DEFER_BLOCKING 0x0 ;  /* 0x0000000000007b1d */ /* 0x000ff00000010000 */
[----:B0-----:R-:W0:Y:S08]  /*04d0*/  LDC R15, c[0x0][0x390] ;  /* 0x0000e400ff0f7b82 */ /* 0x001e300000000800 */
[----:B------:R-:W2:Y:S01]  /*04e0*/  LDC R14, c[0x0][0x374] ;  /* 0x0000dd00ff0e7b82 */ /* 0x000ea20000000800 */
[----:B-1----:R-:W1:Y:S07]  /*04f0*/  I2F.U32.RP R18, R17 ;  /* 0x0000001100127306 */ /* 0x002e6e0000209000 */
[----:B------:R-:W3:Y:S01]  /*0500*/  LDC.64 R4, c[0x0][0x3a0] ;  /* 0x0000e800ff047b82 */ /* 0x000ee20000000a00 */
[----:B------:R-:W-:Y:S01]  /*0510*/  ISETP.NE.U32.AND P2, PT, R17, RZ, PT ;  /* 0x000000ff1100720c */ /* 0x000fe20003f45070 */
[----:B0-----:R-:W0:Y:S06]  /*0520*/  I2F.U32.RP R16, R15 ;  /* 0x0000000f00107306 */ /* 0x001e2c0000209000 */
[----:B------:R-:W4:Y:S01]  /*0530*/  S2UR UR4, SR_CTAID.X ;  /* 0x00000000000479c3 */ /* 0x000f220000002500 */
[----:B------:R-:W-:Y:S01]  /*0540*/  ISETP.NE.U32.AND P5, PT, R15, RZ, PT ;  /* 0x000000ff0f00720c */ /* 0x000fe20003fa5070 */
[----:B--2---:R-:W2:Y:S06]  /*0550*/  I2F.U32.RP R19, R14 ;  /* 0x0000000e00137306 */ /* 0x004eac0000209000 */
[----:B------:R-:W5:Y:S02]  /*0560*/  S2UR UR5, SR_CTAID.Z ;  /* 0x00000000000579c3 */ /* 0x000f640000002700 */
[----:B-1----:R-:W1:Y:S06]  /*0570*/  MUFU.RCP R18, R18 ;  /* 0x0000001200127308 */ /* 0x002e6c0000001000 */
[----:B------:R-:W5:Y:S02]  /*0580*/  S2UR UR8, SR_CTAID.Y ;  /* 0x00000000000879c3 */ /* 0x000f640000002600 */
[----:B0-----:R-:W0:Y:S08]  /*0590*/  MUFU.RCP R16, R16 ;  /* 0x0000001000107308 */ /* 0x001e300000001000 */
[----:B--2---:R-:W2:Y:S01]  /*05a0*/  MUFU.RCP R19, R19 ;  /* 0x0000001300137308 */ /* 0x004ea20000001000 */
[----:B-1----:R-:W-:-:S07]  /*05b0*/  VIADD R8, R18, 0xffffffe ;  /* 0x0ffffffe12087836 */ /* 0x002fce0000000000 */
[----:B------:R1:W4:Y:S01]  /*05c0*/  F2I.FTZ.U32.TRUNC.NTZ R9, R8 ;  /* 0x0000000800097305 */ /* 0x000322000021f000 */
[----:B0-----:R-:W-:-:S07]  /*05d0*/  VIADD R12, R16, 0xffffffe ;  /* 0x0ffffffe100c7836 */ /* 0x001fce0000000000 */
[----:B------:R-:W0:Y:S01]  /*05e0*/  F2I.FTZ.U32.TRUNC.NTZ R13, R12 ;  /* 0x0000000c000d7305 */ /* 0x000e22000021f000 */
[----:B-1----:R-:W-:Y:S02]  /*05f0*/  IMAD.MOV.U32 R8, RZ, RZ, RZ ;  /* 0x000000ffff087224 */ /* 0x002fe400078e00ff */
[----:B--2---:R-:W-:Y:S01]  /*0600*/  VIADD R10, R19, 0xffffffe ;  /* 0x0ffffffe130a7836 */ /* 0x004fe20000000000 */
[----:B----4-:R-:W-:-:S04]  /*0610*/  IADD3 R18, PT, PT, RZ, -R9, RZ ;  /* 0x80000009ff127210 */ /* 0x010fc80007ffe0ff */
[----:B------:R-:W1:Y:S01]  /*0620*/  F2I.FTZ.U32.TRUNC.NTZ R11, R10 ;  /* 0x0000000a000b7305 */ /* 0x000e62000021f000 */
[----:B------:R-:W-:Y:S02]  /*0630*/  IMAD R19, R18, R17, RZ ;  /* 0x0000001112137224 */ /* 0x000fe400078e02ff */
[----:B0-----:R-:W-:Y:S02]  /*0640*/  IMAD.MOV R12, RZ, RZ, -R13 ;  /* 0x000000ffff0c7224 */ /* 0x001fe400078e0a0d */
[----:B------:R-:W-:Y:S01]  /*0650*/  IMAD.HI.U32 R9, R9, R19, R8 ;  /* 0x0000001309097227 */ /* 0x000fe200078e0008 */
[----:B---3--:R-:W-:-:S03]  /*0660*/  IADD3 R8, PT, PT, R17, -0x1, R4 ;  /* 0xffffffff11087810 */ /* 0x008fc60007ffe004 */
[----:B------:R-:W-:Y:S01]  /*0670*/  IMAD R19, R12, R15, RZ ;  /* 0x0000000f0c137224 */ /* 0x000fe200078e02ff */
[----:B------:R-:W-:Y:S01]  /*0680*/  MOV R12, RZ ;  /* 0x000000ff000c7202 */ /* 0x000fe20000000f00 */
[----:B-1----:R-:W-:Y:S02]  /*0690*/  IMAD.MOV R21, RZ, RZ, -R11 ;  /* 0x000000ffff157224 */ /* 0x002fe400078e0a0b */
[----:B------:R-:W-:-:S04]  /*06a0*/  IMAD.HI.U32 R29, R9, R8, RZ ;  /* 0x00000008091d7227 */ /* 0x000fc800078e00ff */
[----:B------:R-:W-:-:S04]  /*06b0*/  IMAD.HI.U32 R9, R13, R19, R12 ;  /* 0x000000130d097227 */ /* 0x000fc800078e000c */
[----:B------:R-:W-:Y:S02]  /*06c0*/  IMAD R19, R21, R14, RZ ;  /* 0x0000000e15137224 */ /* 0x000fe400078e02ff */
[----:B------:R-:W-:Y:S02]  /*06d0*/  IMAD.MOV.U32 R10, RZ, RZ, RZ ;  /* 0x000000ffff0a7224 */ /* 0x000fe400078e00ff */
[----:B------:R-:W-:Y:S02]  /*06e0*/  IMAD.MOV R13, RZ, RZ, -R29 ;  /* 0x000000ffff0d7224 */ /* 0x000fe400078e0a1d */
[----:B------:R-:W-:Y:S01]  /*06f0*/  IMAD.HI.U32 R12, R11, R19, R10 ;  /* 0x000000130b0c7227 */ /* 0x000fe200078e000a */
[----:B------:R-:W-:-:S03]  /*0700*/  IADD3 R11, PT, PT, R14, -0x1, R5 ;  /* 0xffffffff0e0b7810 */ /* 0x000fc60007ffe005 */
[----:B------:R-:W-:Y:S02]  /*0710*/  IMAD R10, R17, R13, R8 ;  /* 0x0000000d110a7224 */ /* 0x000fe400078e0208 */
[----:B------:R-:W-:-:S03]  /*0720*/  IMAD.HI.U32 R9, R9, UR4, RZ ;  /* 0x0000000409097c27 */ /* 0x000fc6000f8e00ff */
[----:B------:R-:W-:Y:S01]  /*0730*/  ISETP.GE.U32.AND P3, PT, R10, R17, PT ;  /* 0x000000110a00720c */ /* 0x000fe20003f66070 */
[----:B------:R-:W-:-:S04]  /*0740*/  IMAD.HI.U32 R13, R12, R11, RZ ;  /* 0x0000000b0c0d7227 */ /* 0x000fc800078e00ff */
[----:B------:R-:W-:Y:S01]  /*0750*/  IMAD.MOV R8, RZ, RZ, -R9 ;  /* 0x000000ffff087224 */ /* 0x000fe200078e0a09 */
[----:B------:R-:W-:-:S03]  /*0760*/  IADD3 R12, PT, PT, -R13, RZ, RZ ;  /* 0x000000ff0d0c7210 */ /* 0x000fc60007ffe1ff */
[----:B------:R-:W-:Y:S02]  /*0770*/  IMAD R8, R15, R8, UR4 ;  /* 0x000000040f087e24 */ /* 0x000fe4000f8e0208 */
[----:B------:R-:W-:Y:S02]  /*0780*/  IMAD R11, R14, R12, R11 ;  /* 0x0000000c0e0b7224 */ /* 0x000fe400078e020b */
[----:B------:R-:W-:Y:S01]  /*0790*/  @P3 IMAD.IADD R10, R10, 0x1, -R17 ;  /* 0x000000010a0a3824 */ /* 0x000fe200078e0a11 */
[----:B------:R-:W-:Y:S01]  /*07a0*/  ISETP.GE.U32.AND P0, PT, R8, R15, PT ;  /* 0x0000000f0800720c */ /* 0x000fe20003f06070 */
[----:B------:R-:W-:Y:S01]  /*07b0*/  @P3 VIADD R29, R29, 0x1 ;  /* 0x000000011d1d3836 */ /* 0x000fe20000000000 */
[----:B------:R-:W-:Y:S02]  /*07c0*/  ISETP.GE.U32.AND P1, PT, R11, R14, PT ;  /* 0x0000000e0b00720c */ /* 0x000fe40003f26070 */
[----:B------:R-:W-:-:S09]  /*07d0*/  ISETP.GE.U32.AND P4, PT, R10, R17, PT ;  /* 0x000000110a00720c */ /* 0x000fd20003f86070 */
[----:B------:R-:W-:Y:S02]  /*07e0*/  @P0 IMAD.IADD R8, R8, 0x1, -R15 ;  /* 0x0000000108080824 */ /* 0x000fe400078e0a0f */
[-C--:B------:R-:W-:Y:S01]  /*07f0*/  @P1 IADD3 R11, PT, PT, R11, -R14.reuse, RZ ;  /* 0x8000000e0b0b1210 */ /* 0x080fe20007ffe0ff */
[----:B------:R-:W-:Y:S02]  /*0800*/  @P0 VIADD R9, R9, 0x1 ;  /* 0x0000000109090836 */ /* 0x000fe40000000000 */
[----:B------:R-:W-:Y:S01]  /*0810*/  @P4 VIADD R29, R29, 0x1 ;  /* 0x000000011d1d4836 */ /* 0x000fe20000000000 */
[----:B------:R-:W-:Y:S01]  /*0820*/  @!P2 LOP3.LUT R29, RZ, R17, RZ, 0x33, !PT ;  /* 0x00000011ff1da212 */ /* 0x000fe200078e33ff */
[----:B------:R-:W-:Y:S01]  /*0830*/  @P1 VIADD R13, R13, 0x1 ;  /* 0x000000010d0d1836 */ /* 0x000fe20000000000 */
[----:B------:R-:W-:Y:S02]  /*0840*/  ISETP.GE.U32.AND P3, PT, R8, R15, PT ;  /* 0x0000000f0800720c */ /* 0x000fe40003f66070 */
[----:B------:R-:W-:Y:S01]  /*0850*/  ISETP.GE.U32.AND P4, PT, R11, R14, PT ;  /* 0x0000000e0b00720c */ /* 0x000fe20003f86070 */
[----:B-----5:R-:W-:Y:S01]  /*0860*/  IMAD R8, R29, UR5, R7 ;  /* 0x000000051d087c24 */ /* 0x020fe2000f8e0207 */
[----:B------:R-:W-:-:S04]  /*0870*/  ISETP.NE.U32.AND P2, PT, R14, RZ, PT ;  /* 0x000000ff0e00720c */ /* 0x000fc80003f45070 */
[----:B------:R-:W-:-:S04]  /*0880*/  VIADDMNMX R29, R8, R29, R4, PT ;  /* 0x0000001d081d7246 */ /* 0x000fc80003800104 */
[----:B------:R-:W-:Y:S02]  /*0890*/  ISETP.GE.AND P0, PT, R8, R29, PT ;  /* 0x0000001d0800720c */ /* 0x000fe40003f06270 */
[----:B------:R-:W-:Y:S01]  /*08a0*/  @P3 IADD3 R9, PT, PT, R9, 0x1, RZ ;  /* 0x0000000109093810 */ /* 0x000fe20007ffe0ff */
[----:B------:R-:W-:Y:S01]  /*08b0*/  @P4 VIADD R13, R13, 0x1 ;  /* 0x000000010d0d4836 */ /* 0x000fe20000000000 */
[----:B------:R-:W-:Y:S02]  /*08c0*/  @!P5 LOP3.LUT R9, RZ, R15, RZ, 0x33, !PT ;  /* 0x0000000fff09d212 */ /* 0x000fe400078e33ff */
[----:B------:R-:W-:-:S03]  /*08d0*/  @!P2 LOP3.LUT R13, RZ, R14, RZ, 0x33, !PT ;  /* 0x0000000eff0da212 */ /* 0x000fc600078e33ff */
[----:B------:R-:W-:Y:S02]  /*08e0*/  IMAD.MOV R10, RZ, RZ, -R9 ;  /* 0x000000ffff0a7224 */ /* 0x000fe400078e0a09 */
[----:B------:R-:W-:Y:S02]  /*08f0*/  IMAD R2, R13, UR8, R2 ;  /* 0x000000080d027c24 */ /* 0x000fe4000f8e0202 */
[----:B------:R-:W-:Y:S01]  /*0900*/  IMAD R7, R15, R10, UR4 ;  /* 0x000000040f077e24 */ /* 0x000fe2000f8e020a */
[----:B------:R-:W-:Y:S06]  /*0910*/  @P0 EXIT ;  /* 0x000000000000094d */ /* 0x000fec0003800000 */
[----:B------:R-:W0:Y:S01]  /*0920*/  S2R R20, SR_TID.X ;  /* 0x0000000000147919 */ /* 0x000e220000002100 */
[----:B------:R-:W1:Y:S01]  /*0930*/  S2UR UR5, SR_CgaCtaId ;  /* 0x00000000000579c3 */ /* 0x000e620000008800 */
[----:B------:R-:W2:Y:S01]  /*0940*/  LDCU UR4, c[0x0][0x394] ;  /* 0x00007280ff0477ac */ /* 0x000ea20008000800 */
[----:B------:R-:W-:Y:S01]  /*0950*/  IMAD R10, R0, UR10, RZ ;  /* 0x0000000a000a7c24 */ /* 0x000fe2000f8e02ff */
[----:B------:R-:W3:Y:S01]  /*0960*/  LDCU UR11, c[0x0][0x3b0] ;  /* 0x00007600ff0b77ac */ /* 0x000ee20008000800 */
[----:B------:R-:W4:Y:S01]  /*0970*/  LDCU.64 UR8, c[0x0][0x358] ;  /* 0x00006b00ff0877ac */ /* 0x000f220008000a00 */
[----:B--2---:R-:W-:Y:S01]  /*0980*/  IMAD R4, R4, UR4, RZ ;  /* 0x0000000404047c24 */ /* 0x004fe2000f8e02ff */
[----:B------:R-:W-:Y:S02]  /*0990*/  UMOV UR4, 0x400 ;  /* 0x0000040000047882 */ /* 0x000fe40000000000 */
[----:B-1----:R-:W-:Y:S01]  /*09a0*/  ULEA UR4, UR5, UR4, 0x18 ;  /* 0x0000000405047291 */ /* 0x002fe2000f8ec0ff */
[----:B0-----:R-:W-:Y:S01]  /*09b0*/  IMAD R11, R3, R10, R20 ;  /* 0x0000000a030b7224 */ /* 0x001fe200078e0214 */
[----:B------:R-:W-:Y:S01]  /*09c0*/  VIADDMNMX R3, R2, R13, R5, PT ;  /* 0x0000000d02037246 */ /* 0x000fe20003800105 */
[----:B------:R-:W-:-:S02]  /*09d0*/  IMAD R10, R4, R5, RZ ;  /* 0x00000005040a7224 */ /* 0x000fc400078e02ff */
[----:B------:R-:W-:Y:S02]  /*09e0*/  IMAD R4, R9, R0, R20 ;  /* 0x0000000009047224 */ /* 0x000fe400078e0214 */
[----:B------:R-:W-:Y:S02]  /*09f0*/  IMAD R9, R6, UR10, RZ ;  /* 0x0000000a06097c24 */ /* 0x000fe4000f8e02ff */
[----:B------:R-:W-:Y:S01]  /*0a00*/  IMAD.MOV.U32 R5, RZ, RZ, R8 ;  /* 0x000000ffff057224 */ /* 0x000fe200078e0008 */
[----:B------:R-:W-:Y:S01]  /*0a10*/  LEA R8, R11, UR4, 0x2 ;  /* 0x000000040b087c11 */ /* 0x000fe2000f8e10ff */
[----:B------:R-:W-:Y:S01]  /*0a20*/  IMAD R6, R7, R10, RZ ;  /* 0x0000000a07067224 */ /* 0x000fe200078e02ff */
[----:B------:R-:W-:Y:S01]  /*0a30*/  LEA R9, R9, UR4, 0x2 ;  /* 0x0000000409097c11 */ /* 0x000fe2000f8e10ff */
[----:B---34-:R-:W-:-:S07]  /*0a40*/  IMAD R7, R7, UR11, RZ ;  /* 0x0000000b07077c24 */ /* 0x018fce000f8e02ff */
.L_x_500:
[----:B------:R-:W-:Y:S01]  /*0a50*/  ISETP.GE.AND P0, PT, R2, R3, PT ;  /* 0x000000030200720c */ /* 0x000fe20003f06270 */
[----:B------:R-:W-:-:S12]  /*0a60*/  BSSY.RECONVERGENT B0, `(.L_x_485) ;  /* 0x00000b5000007945 */ /* 0x000fd80003800200 */
[----:B0--3--:R-:W-:Y:S05]  /*0a70*/  @P0 BRA `(.L_x_486) ;  /* 0x0000000800cc0947 */ /* 0x009fea0003800000 */
[----:B------:R-:W0:Y:S01]  /*0a80*/  LDC R12, c[0x0][0x3a0] ;  /* 0x0000e800ff0c7b82 */ /* 0x000e220000000800 */
[----:B------:R-:W1:Y:S02]  /*0a90*/  LDCU UR4, c[0x0][0x398] ;  /* 0x00007300ff0477ac */ /* 0x000e640008000800 */
[----:B-1----:R-:W-:-:S04]  /*0aa0*/  IMAD R15, R5, UR4, RZ ;  /* 0x00000004050f7c24 */ /* 0x002fc8000f8e02ff */
[----:B------:R-:W-:Y:S01]  /*0ab0*/  VIADD R17, R15, UR4 ;  /* 0x000000040f117c36 */ /* 0x000fe20008000000 */
[----:B0-----:R-:W-:-:S04]  /*0ac0*/  IABS R13, R12 ;  /* 0x0000000c000d7213 */ /* 0x001fc80000000000 */
[----:B------:R-:W0:Y:S01]  /*0ad0*/  I2F.RP R14, R13 ;  /* 0x0000000d000e7306 */ /* 0x000e220000209400 */
[----:B------:R-:W-:-:S04]  /*0ae0*/  IADD3 R17, PT, PT, R17, -0x1, R12 ;  /* 0xffffffff11117810 */ /* 0x000fc80007ffe00c */
[----:B------:R-:W-:Y:S02]  /*0af0*/  IABS R18, R17 ;  /* 0x0000001100127213 */ /* 0x000fe40000000000 */
[----:B------:R-:W-:-:S04]  /*0b00*/  LOP3.LUT R17, R17, R12, RZ, 0x3c, !PT ;  /* 0x0000000c11117212 */ /* 0x000fc800078e3cff */
[----:B------:R-:W-:Y:S01]  /*0b10*/  ISETP.GE.AND P1, PT, R17, RZ, PT ;  /* 0x000000ff1100720c */ /* 0x000fe20003f26270 */
[----:B0-----:R-:W0:Y:S02]  /*0b20*/  MUFU.RCP R14, R14 ;  /* 0x0000000e000e7308 */ /* 0x001e240000001000 */
[----:B0-----:R-:W-:Y:S02]  /*0b30*/  IADD3 R10, PT, PT, R14, 0xffffffe, RZ ;  /* 0x0ffffffe0e0a7810 */ /* 0x001fe40007ffe0ff */
[----:B------:R-:W-:-:S04]  /*0b40*/  IABS R14, R15 ;  /* 0x0000000f000e7213 */ /* 0x000fc80000000000 */
[----:B------:R0:W1:Y:S01]  /*0b50*/  F2I.FTZ.U32.TRUNC.NTZ R11, R10 ;  /* 0x0000000a000b7305 */ /* 0x000062000021f000 */
[----:B------:R-:W-:-:S04]  /*0b60*/  LOP3.LUT R15, R15, R12, RZ, 0x3c, !PT ;  /* 0x0000000c0f0f7212 */ /* 0x000fc800078e3cff */
        /* <DEDUP_REMOVED lines=20> */
[----:B------:R-:W-:Y:S02]  /*0cb0*/  ISETP.NE.AND P2, PT, R12, RZ, PT ;  /* 0x000000ff0c00720c */ /* 0x000fe40003f45270 */
[----:B------:R-:W-:Y:S01]  /*0cc0*/  @P3 IADD3 R11, PT, PT, R11, 0x1, RZ ;  /* 0x000000010b0b3810 */ /* 0x000fe20007ffe0ff */
[----:B------:R-:W-:-:S04]  /*0cd0*/  @!P0 IMAD.MOV R10, RZ, RZ, -R10 ;  /* 0x000000ffff0a8224 */ /* 0x000fc800078e0a0a */
[----:B------:R-:W-:Y:S01]  /*0ce0*/  IMAD.MOV.U32 R14, RZ, RZ, R11 ;  /* 0x000000ffff0e7224 */ /* 0x000fe200078e000b */
[----:B------:R-:W-:Y:S01]  /*0cf0*/  LOP3.LUT R11, RZ, R12, RZ, 0x33, !PT ;  /* 0x0000000cff0b7212 */ /* 0x000fe200078e33ff */
[----:B------:R-:W-:-:S03]  /*0d00*/  IMAD.MOV.U32 R12, RZ, RZ, R2 ;  /* 0x000000ffff0c7224 */ /* 0x000fc600078e0002 */
[----:B------:R-:W-:Y:S02]  /*0d10*/  @!P1 IADD3 R14, PT, PT, -R14, RZ, RZ ;  /* 0x000000ff0e0e9210 */ /* 0x000fe40007ffe1ff */
[C---:B------:R-:W-:Y:S02]  /*0d20*/  SEL R10, R11.reuse, R10, !P2 ;  /* 0x0000000a0b0a7207 */ /* 0x040fe40005000000 */
[----:B------:R-:W-:-:S05]  /*0d30*/  SEL R11, R11, R14, !P2 ;  /* 0x0000000e0b0b7207 */ /* 0x000fca0005000000 */
[----:B------:R-:W-:-:S07]  /*0d40*/  IMAD.IADD R13, R11, 0x1, -R10 ;  /* 0x000000010b0d7824 */ /* 0x000fce00078e0a0a */
.L_x_499:
[----:B0-----:R-:W0:Y:S01]  /*0d50*/  LDC R16, c[0x0][0x3a4] ;  /* 0x0000e900ff107b82 */ /* 0x001e220000000800 */
[----:B------:R-:W1:Y:S01]  /*0d60*/  LDCU UR4, c[0x0][0x39c] ;  /* 0x00007380ff0477ac */ /* 0x000e620008000800 */
[----:B------:R-:W-:Y:S01]  /*0d70*/  BSSY.RECONVERGENT B1, `(.L_x_487) ;  /* 0x0000061000017945 */ /* 0x000fe20003800200 */
[----:B-1----:R-:W-:-:S04]  /*0d80*/  IMAD R21, R12, UR4, RZ ;  /* 0x000000040c157c24 */ /* 0x002fc8000f8e02ff */
[----:B------:R-:W-:Y:S01]  /*0d90*/  VIADD R19, R21, UR4 ;  /* 0x0000000415137c36 */ /* 0x000fe20008000000 */
[----:B0-----:R-:W-:-:S04]  /*0da0*/  IABS R17, R16 ;  /* 0x0000001000117213 */ /* 0x001fc80000000000 */
[----:B------:R-:W0:Y:S01]  /*0db0*/  I2F.RP R18, R17 ;  /* 0x0000001100127306 */ /* 0x000e220000209400 */
[----:B------:R-:W-:-:S04]  /*0dc0*/  IADD3 R19, PT, PT, R19, -0x1, R16 ;  /* 0xffffffff13137810 */ /* 0x000fc80007ffe010 */
[----:B---3--:R-:W-:Y:S02]  /*0dd0*/  IABS R22, R19 ;  /* 0x0000001300167213 */ /* 0x008fe40000000000 */
[----:B------:R-:W-:-:S04]  /*0de0*/  LOP3.LUT R19, R19, R16, RZ, 0x3c, !PT ;  /* 0x0000001013137212 */ /* 0x000fc800078e3cff */
[----:B------:R-:W-:Y:S01]  /*0df0*/  ISETP.GE.AND P1, PT, R19, RZ, PT ;  /* 0x000000ff1300720c */ /* 0x000fe20003f26270 */
[----:B0-----:R-:W0:Y:S02]  /*0e00*/  MUFU.RCP R18, R18 ;  /* 0x0000001200127308 */ /* 0x001e240000001000 */
[----:B0-----:R-:W-:-:S06]  /*0e10*/  IADD3 R14, PT, PT, R18, 0xffffffe, RZ ;  /* 0x0ffffffe120e7810 */ /* 0x001fcc0007ffe0ff */
[----:B------:R0:W1:Y:S02]  /*0e20*/  F2I.FTZ.U32.TRUNC.NTZ R15, R14 ;  /* 0x0000000e000f7305 */ /* 0x000064000021f000 */
[----:B0-----:R-:W-:Y:S02]  /*0e30*/  HFMA2 R14, -RZ, RZ, 0, 0 ;  /* 0x00000000ff0e7431 */ /* 0x001fe400000001ff */
[----:B-1----:R-:W-:-:S04]  /*0e40*/  IMAD.MOV R20, RZ, RZ, -R15 ;  /* 0x000000ffff147224 */ /* 0x002fc800078e0a0f */
[----:B------:R-:W-:Y:S01]  /*0e50*/  IMAD R23, R20, R17, RZ ;  /* 0x0000001114177224 */ /* 0x000fe200078e02ff */
[----:B------:R-:W-:Y:S02]  /*0e60*/  IABS R20, R21 ;  /* 0x0000001500147213 */ /* 0x000fe40000000000 */
[----:B------:R-:W-:Y:S01]  /*0e70*/  LOP3.LUT R21, R21, R16, RZ, 0x3c, !PT ;  /* 0x0000001015157212 */ /* 0x000fe200078e3cff */
[----:B------:R-:W-:-:S03]  /*0e80*/  IMAD.HI.U32 R18, R15, R23, R14 ;  /* 0x000000170f127227 */ /* 0x000fc600078e000e */
[----:B------:R-:W-:-:S03]  /*0e90*/  ISETP.GE.AND P0, PT, R21, RZ, PT ;  /* 0x000000ff1500720c */ /* 0x000fc60003f06270 */
        /* <DEDUP_REMOVED lines=12> */
[----:B------:R-:W-:-:S04]  /*0f60*/  ISETP.GE.U32.AND P2, PT, R18, R17, PT ;  /* 0x000000111200720c */ /* 0x000fc80003f46070 */
[----:B------:R-:W-:-:S09]  /*0f70*/  ISETP.GE.U32.AND P3, PT, R20, R17, PT ;  /* 0x000000111400720c */ /* 0x000fd20003f66070 */
[----:B------:R-:W-:Y:S01]  /*0f80*/  @P2 VIADD R15, R15, 0x1 ;  /* 0x000000010f0f2836 */ /* 0x000fe20000000000 */
[----:B------:R-:W-:-:S03]  /*0f90*/  ISETP.NE.AND P2, PT, R16, RZ, PT ;  /* 0x000000ff1000720c */ /* 0x000fc60003f45270 */
[----:B------:R-:W-:Y:S02]  /*0fa0*/  @P3 VIADD R14, R14, 0x1 ;  /* 0x000000010e0e3836 */ /* 0x000fe40000000000 */
[----:B------:R-:W-:Y:S01]  /*0fb0*/  @!P0 IMAD.MOV R15, RZ, RZ, -R15 ;  /* 0x000000ffff0f8224 */ /* 0x000fe200078e0a0f */
[----:B------:R-:W-:Y:S02]  /*0fc0*/  ISETP.GT.AND P0, PT, R11, R10, PT ;  /* 0x0000000a0b00720c */ /* 0x000fe40003f04270 */
[----:B------:R-:W-:Y:S02]  /*0fd0*/  MOV R17, R14 ;  /* 0x0000000e00117202 */ /* 0x000fe40000000f00 */
[----:B------:R-:W-:-:S03]  /*0fe0*/  LOP3.LUT R14, RZ, R16, RZ, 0x33, !PT ;  /* 0x00000010ff0e7212 */ /* 0x000fc600078e33ff */
[----:B------:R-:W-:Y:S01]  /*0ff0*/  @!P1 IMAD.MOV R17, RZ, RZ, -R17 ;  /* 0x000000ffff119224 */ /* 0x000fe200078e0a11 */
[----:B------:R-:W-:-:S04]  /*1000*/  SEL R16, R14, R15, !P2 ;  /* 0x0000000f0e107207 */ /* 0x000fc80005000000 */
[----:B------:R-:W-:-:S04]  /*1010*/  SEL R17, R14, R17, !P2 ;  /* 0x000000110e117207 */ /* 0x000fc80005000000 */
[----:B------:R-:W-:-:S05]  /*1020*/  IADD3 R14, PT, PT, -R16, R17, RZ ;  /* 0x00000011100e7210 */ /* 0x000fca0007ffe1ff */
[----:B------:R-:W-:-:S05]  /*1030*/  IMAD R14, R13, R14, RZ ;  /* 0x0000000e0d0e7224 */ /* 0x000fca00078e02ff */
[----:B------:R-:W-:-:S06]  /*1040*/  I2FP.F32.S32 R14, R14 ;  /* 0x0000000e000e7245 */ /* 0x000fcc0000201400 */
[----:B------:R-:W0:Y:S02]  /*1050*/  F2F.BF16.F32 R14, R14 ;  /* 0x0000000e000e7304 */ /* 0x000e240000202000 */
[----:B0-----:R-:W-:-:S06]  /*1060*/  IMAD.U32 R15, R14, 0x10000, RZ ;  /* 0x000100000e0f7824 */ /* 0x001fcc00078e00ff */
[----:B------:R-:W0:Y:S02]  /*1070*/  MUFU.RCP R15, R15 ;  /* 0x0000000f000f7308 */ /* 0x000e240000001000 */
[----:B0-----:R-:W-:-:S06]  /*1080*/  FADD.FTZ R18, R15, -RZ ;  /* 0x800000ff0f127221 */ /* 0x001fcc0000010000 */
[----:B------:R-:W0:Y:S01]  /*1090*/  F2F.BF16.F32 R18, R18 ;  /* 0x0000001200127304 */ /* 0x000e220000202000 */
[----:B------:R-:W-:Y:S05]  /*10a0*/  @!P0 BRA `(.L_x_488) ;  /* 0x0000000000b48947 */ /* 0x000fea0003800000 */
[----:B------:R-:W-:-:S07]  /*10b0*/  IMAD.MOV.U32 R19, RZ, RZ, R10 ;  /* 0x000000ffff137224 */ /* 0x000fce00078e000a */
.L_x_495:
[----:B------:R-:W-:Y:S01]  /*10c0*/  ISETP.GT.AND P0, PT, R17, R16, PT ;  /* 0x000000101100720c */ /* 0x000fe20003f04270 */
[----:B------:R-:W-:-:S12]  /*10d0*/  BSSY.RECONVERGENT B2, `(.L_x_489) ;  /* 0x0000027000027945 */ /* 0x000fd80003800200 */
[----:B------:R-:W-:Y:S05]  /*10e0*/  @!P0 BRA `(.L_x_490) ;  /* 0x0000000000948947 */ /* 0x000fea0003800000 */
[----:B------:R-:W1:Y:S01]  /*10f0*/  LDCU UR4, c[0x0][0x3b8] ;  /* 0x00007700ff0477ac */ /* 0x000e620008000800 */
[----:B------:R-:W-:Y:S01]  /*1100*/  MOV R21, R16 ;  /* 0x0000001000157202 */ /* 0x000fe20000000f00 */
[----:B-1----:R-:W-:-:S05]  /*1110*/  IMAD R14, R19, UR4, RZ ;  /* 0x00000004130e7c24 */ /* 0x002fca000f8e02ff */
[----:B------:R-:W-:Y:S02]  /*1120*/  IADD3 R20, P0, PT, R7, R14, RZ ;  /* 0x0000000e07147210 */ /* 0x000fe40007f1e0ff */
[----:B------:R-:W-:-:S04]  /*1130*/  SHF.R.S32.HI R22, RZ, 0x1f, R14 ;  /* 0x0000001fff167819 */ /* 0x000fc8000001140e */
[----:B------:R-:W-:-:S07]  /*1140*/  LEA.HI.X.SX32 R22, R7, R22, 0x1, P0 ;  /* 0x0000001607167211 */ /* 0x000fce00000f0eff */
.L_x_494:
[----:B------:R-:W1:Y:S01]  /*1150*/  LDC R23, c[0x0][0x394] ;  /* 0x0000e500ff177b82 */ /* 0x000e620000000800 */
[----:B------:R-:W-:Y:S01]  /*1160*/  BSSY.RECONVERGENT B3, `(.L_x_491) ;  /* 0x000001a000037945 */ /* 0x000fe20003800200 */
[----:B-1----:R-:W-:-:S13]  /*1170*/  ISETP.GE.AND P0, PT, R4, R23, PT ;  /* 0x000000170400720c */ /* 0x002fda0003f06270 */
[----:B------:R-:W-:Y:S05]  /*1180*/  @P0 BRA `(.L_x_492) ;  /* 0x00000000005c0947 */ /* 0x000fea0003800000 */
[----:B------:R-:W1:Y:S01]  /*1190*/  LDCU UR4, c[0x0][0x3bc] ;  /* 0x00007780ff0477ac */ /* 0x000e620008000800 */
[----:B------:R-:W-:Y:S02]  /*11a0*/  IMAD.MOV.U32 R25, RZ, RZ, R8 ;  /* 0x000000ffff197224 */ /* 0x000fe400078e0008 */
[----:B------:R-:W-:Y:S02]  /*11b0*/  IMAD.MOV.U32 R26, RZ, RZ, R4 ;  /* 0x000000ffff1a7224 */ /* 0x000fe400078e0004 */
[----:B-1----:R-:W-:-:S05]  /*11c0*/  IMAD R27, R21, UR4, RZ ;  /* 0x00000004151b7c24 */ /* 0x002fca000f8e02ff */
[----:B------:R-:W-:-:S04]  /*11d0*/  IADD3 R24, P0, PT, R27, R20, RZ ;  /* 0x000000141b187210 */ /* 0x000fc80007f1e0ff */
[----:B------:R-:W-:-:S09]  /*11e0*/  LEA.HI.X.SX32 R27, R27, R22, 0x1, P0 ;  /* 0x000000161b1b7211 */ /* 0x000fd200000f0eff */
.L_x_493:
[----:B------:R-:W1:Y:S01]  /*11f0*/  LDCU UR4, c[0x0][0x3b4] ;  /* 0x00007680ff0477ac */ /* 0x000e620008000800 */
[----:B------:R-:W2:Y:S01]  /*1200*/  LDCU.64 UR10, c[0x0][0x380] ;  /* 0x00007000ff0a77ac */ /* 0x000ea20008000a00 */
[----:B-1----:R-:W-:Y:S01]  /*1210*/  IMAD R28, R26, UR4, RZ ;  /* 0x000000041a1c7c24 */ /* 0x002fe2000f8e02ff */
[----:B------:R-:W1:Y:S04]  /*1220*/  LDCU UR4, c[0x0][0x3a8] ;  /* 0x00007500ff0477ac */ /* 0x000e680008000800 */
[----:B------:R-:W-:-:S04]  /*1230*/  IADD3 R15, P0, PT, R28, R24, RZ ;  /* 0x000000181c0f7210 */ /* 0x000fc80007f1e0ff */
[----:B------:R-:W-:Y:S02]  /*1240*/  LEA.HI.X.SX32 R28, R28, R27, 0x1, P0 ;  /* 0x0000001b1c1c7211 */ /* 0x000fe400000f0eff */
[----:B--2---:R-:W-:-:S04]  /*1250*/  LEA R14, P0, R15, UR10, 0x1 ;  /* 0x0000000a0f0e7c11 */ /* 0x004fc8000f8008ff */
[----:B------:R-:W-:Y:S02]  /*1260*/  LEA.HI.X R15, R15, UR11, R28, 0x1, P0 ;  /* 0x0000000b0f0f7c11 */ /* 0x000fe400080f0c1c */
[----:B------:R-:W2:Y:S04]  /*1270*/  LDS R28, [R25] ;  /* 0x00000000191c7984 */ /* 0x000ea80000000800 */
[----:B------:R-:W3:Y:S01]  /*1280*/  LDG.E.U16.CONSTANT R14, desc[UR8][R14.64] ;  /* 0x000000080e0e7981 */ /* 0x000ee2000c1e9500 */
[----:B-1----:R-:W-:-:S05]  /*1290*/  IMAD R26, R0, UR4, R26 ;  /* 0x00000004001a7c24 */ /* 0x002fca000f8e021a */
[----:B------:R-:W-:Y:S02]  /*12a0*/  ISETP.GE.AND P0, PT, R26, R23, PT ;  /* 0x000000171a00720c */ /* 0x000fe40003f06270 */
[----:B---3--:R-:W-:-:S05]  /*12b0*/  SHF.L.U32 R15, R14, 0x10, RZ ;  /* 0x000000100e0f7819 */ /* 0x008fca00000006ff */
[----:B--2---:R-:W-:-:S05]  /*12c0*/  FADD.FTZ R28, R15, R28 ;  /* 0x0000001c0f1c7221 */ /* 0x004fca0000010000 */
[----:B------:R1:W-:Y:S02]  /*12d0*/  STS [R25], R28 ;  /* 0x0000001c19007388 */ /* 0x0003e40000000800 */
[----:B-1----:R-:W-:Y:S01]  /*12e0*/  IMAD R25, R0, 0x4, R25 ;  /* 0x0000000400197824 */ /* 0x002fe200078e0219 */
[----:B------:R-:W-:Y:S06]  /*12f0*/  @!P0 BRA `(.L_x_493) ;  /* 0xfffffffc00bc8947 */ /* 0x000fec000383ffff */
.L_x_492:
[----:B------:R-:W-:Y:S05]  /*1300*/  BSYNC.RECONVERGENT B3 ;  /* 0x0000000000037941 */ /* 0x000fea0003800200 */
.L_x_491:
[----:B------:R-:W-:-:S05]  /*1310*/  VIADD R21, R21, 0x1 ;  /* 0x0000000115157836 */ /* 0x000fca0000000000 */
[----:B------:R-:W-:-:S13]  /*1320*/  ISETP.NE.AND P0, PT, R21, R17, PT ;  /* 0x000000111500720c */ /* 0x000fda0003f05270 */
[----:B------:R-:W-:Y:S05]  /*1330*/  @P0 BRA `(.L_x_494) ;  /* 0xfffffffc00840947 */ /* 0x000fea000383ffff */
.L_x_490:
[----:B------:R-:W-:Y:S05]  /*1340*/  BSYNC.RECONVERGENT B2 ;  /* 0x0000000000027941 */ /* 0x000fea0003800200 */
.L_x_489:
[----:B------:R-:W-:-:S04]  /*1350*/  IADD3 R19, PT, PT, R19, 0x1, RZ ;  /* 0x0000000113137810 */ /* 0x000fc80007ffe0ff */
[----:B------:R-:W-:-:S13]  /*1360*/  ISETP.NE.AND P0, PT, R19, R11, PT ;  /* 0x0000000b1300720c */ /* 0x000fda0003f05270 */
[----:B------:R-:W-:Y:S05]  /*1370*/  @P0 BRA `(.L_x_495) ;  /* 0xfffffffc00500947 */ /* 0x000fea000383ffff */
.L_x_488:
[----:B------:R-:W-:Y:S05]  /*1380*/  BSYNC.RECONVERGENT B1 ;  /* 0x0000000000017941 */ /* 0x000fea0003800200 */
.L_x_487:
[----:B------:R-:W1:Y:S01]  /*1390*/  LDC R17, c[0x0][0x394] ;  /* 0x0000e500ff117b82 */ /* 0x000e620000000800 */
[----:B------:R-:W-:Y:S01]  /*13a0*/  BSSY.RECONVERGENT B1, `(.L_x_496) ;  /* 0x000001d000017945 */ /* 0x000fe20003800200 */
[----:B-1----:R-:W-:-:S13]  /*13b0*/  ISETP.GE.AND P0, PT, R4, R17, PT ;  /* 0x000000110400720c */ /* 0x002fda0003f06270 */
[----:B------:R-:W-:Y:S05]  /*13c0*/  @P0 BRA `(.L_x_497) ;  /* 0x0000000000680947 */ /* 0x000fea0003800000 */
[----:B------:R-:W1:Y:S01]  /*13d0*/  S2R R20, SR_TID.X ;  /* 0x0000000000147919 */ /* 0x000e620000002100 */
[----:B------:R-:W2:Y:S01]  /*13e0*/  LDCU UR4, c[0x0][0x3a4] ;  /* 0x00007480ff0477ac */ /* 0x000ea20008000800 */
[----:B0-----:R-:W-:Y:S02]  /*13f0*/  IMAD.U32 R18, R18, 0x10000, RZ ;  /* 0x0001000012127824 */ /* 0x001fe400078e00ff */
[----:B------:R-:W-:Y:S02]  /*1400*/  IMAD.MOV.U32 R21, RZ, RZ, R4 ;  /* 0x000000ffff157224 */ /* 0x000fe400078e0004 */
[----:B--2---:R-:W-:-:S04]  /*1410*/  IMAD R14, R5, UR4, R12 ;  /* 0x00000004050e7c24 */ /* 0x004fc8000f8e020c */
[----:B------:R-:W-:-:S05]  /*1420*/  IMAD R15, R14, R17, RZ ;  /* 0x000000110e0f7224 */ /* 0x000fca00078e02ff */
[C---:B------:R-:W-:Y:S02]  /*1430*/  IADD3 R16, P0, PT, R6.reuse, R15, RZ ;  /* 0x0000000f06107210 */ /* 0x040fe40007f1e0ff */
[----:B------:R-:W-:Y:S02]  /*1440*/  SHF.R.S32.HI R15, RZ, 0x1f, R15 ;  /* 0x0000001fff0f7819 */ /* 0x000fe4000001140f */
[----:B-1----:R-:W-:Y:S02]  /*1450*/  MOV R19, R20 ;  /* 0x0000001400137202 */ /* 0x002fe40000000f00 */
[----:B------:R-:W-:-:S07]  /*1460*/  LEA.HI.X.SX32 R20, R6, R15, 0x1, P0 ;  /* 0x0000000f06147211 */ /* 0x000fce00000f0eff */
.L_x_498:
[----:B---3--:R-:W-:Y:S01]  /*1470*/  IMAD R22, R19, 0x4, R9 ;  /* 0x0000000413167824 */ /* 0x008fe200078e0209 */
[----:B------:R-:W0:Y:S01]  /*1480*/  LDCU.64 UR4, c[0x0][0x388] ;  /* 0x00007100ff0477ac */ /* 0x000e220008000a00 */
[C---:B------:R-:W-:Y:S01]  /*1490*/  IADD3 R24, P0, PT, R21.reuse, R16, RZ ;  /* 0x0000001015187210 */ /* 0x040fe20007f1e0ff */
[----:B------:R-:W-:Y:S02]  /*14a0*/  IMAD.IADD R19, R0, 0x1, R19 ;  /* 0x0000000100137824 */ /* 0x000fe400078e0213 */
[----:B------:R-:W1:Y:S01]  /*14b0*/  LDS R15, [R22] ;  /* 0x00000000160f7984 */ /* 0x000e620000000800 */
[----:B------:R-:W2:Y:S01]  /*14c0*/  LDCU UR10, c[0x0][0x3a8] ;  /* 0x00007500ff0a77ac */ /* 0x000ea20008000800 */
[----:B------:R-:W-:Y:S02]  /*14d0*/  LEA.HI.X.SX32 R25, R21, R20, 0x1, P0 ;  /* 0x0000001415197211 */ /* 0x000fe400000f0eff */
[----:B------:R3:W-:Y:S01]  /*14e0*/  STS [R22], RZ ;  /* 0x000000ff16007388 */ /* 0x0007e20000000800 */
[----:B0-----:R-:W-:Y:S01]  /*14f0*/  LEA R14, P0, R24, UR4, 0x1 ;  /* 0x00000004180e7c11 */ /* 0x001fe2000f8008ff */
[----:B--2---:R-:W-:-:S02]  /*1500*/  IMAD R21, R0, UR10, R21 ;  /* 0x0000000a00157c24 */ /* 0x004fc4000f8e0215 */
[----:B-1----:R-:W-:-:S05]  /*1510*/  FMUL.FTZ R15, R18, R15 ;  /* 0x0000000f120f7220 */ /* 0x002fca0000410000 */
[----:B------:R-:W-:Y:S02]  /*1520*/  F2FP.BF16.F32.PACK_AB R23, RZ, R15 ;  /* 0x0000000fff17723e */ /* 0x000fe400000010ff */
[----:B------:R-:W-:Y:S02]  /*1530*/  LEA.HI.X R15, R24, UR5, R25, 0x1, P0 ;  /* 0x00000005180f7c11 */ /* 0x000fe400080f0c19 */
[----:B------:R-:W-:-:S03]  /*1540*/  ISETP.GE.AND P0, PT, R21, R17, PT ;  /* 0x000000111500720c */ /* 0x000fc60003f06270 */
[----:B------:R3:W-:Y:S10]  /*1550*/  STG.E.U16 desc[UR8][R14.64], R23 ;  /* 0x000000170e007986 */ /* 0x0007f4000c101508 */
[----:B------:R-:W-:Y:S05]  /*1560*/  @!P0 BRA `(.L_x_498) ;  /* 0xfffffffc00c08947 */ /* 0x000fea000383ffff */
.L_x_497:
[----:B------:R-:W-:Y:S05]  /*1570*/  BSYNC.RECONVERGENT B1 ;  /* 0x0000000000017941 */ /* 0x000fea0003800200 */
.L_x_496:
[----:B------:R-:W-:-:S04]  /*1580*/  IADD3 R12, PT, PT, R12, UR6, RZ ;  /* 0x000000060c0c7c10 */ /* 0x000fc8000fffe0ff */
[----:B------:R-:W-:-:S13]  /*1590*/  ISETP.GE.AND P0, PT, R12, R3, PT ;  /* 0x000000030c00720c */ /* 0x000fda0003f06270 */
[----:B------:R-:W-:Y:S05]  /*15a0*/  @!P0 BRA `(.L_x_499) ;  /* 0xfffffff400e88947 */ /* 0x000fea000383ffff */
.L_x_486:
[----:B------:R-:W-:Y:S05]  /*15b0*/  BSYNC.RECONVERGENT B0 ;  /* 0x0000000000007941 */ /* 0x000fea0003800200 */
.L_x_485:
[----:B------:R-:W-:-:S05]  /*15c0*/  VIADD R5, R5, UR7 ;  /* 0x0000000705057c36 */ /* 0x000fca0008000000 */
[----:B------:R-:W-:-:S13]  /*15d0*/  ISETP.GE.AND P0, PT, R5, R29, PT ;  /* 0x0000001d0500720c */ /* 0x000fda0003f06270 */
[----:B------:R-:W-:Y:S05]  /*15e0*/  @!P0 BRA `(.L_x_500) ;  /* 0xfffffff400188947 */ /* 0x000fea000383ffff */
[----:B------:R-:W-:Y:S05]  /*15f0*/  EXIT ;  /* 0x000000000000794d */ /* 0x000fea0003800000 */
.L_x_501:
        /* <DEDUP_REMOVED lines=16> */
.L_x_609:


//--------------------- .text._ZN2at6native58_GLOBAL__N__9a069279_25_AdaptiveAveragePooling_cu_ef17039c26adaptive_average_pool_nhwcIiN3c104HalfEEEvPKT0_PS5_iiiiiiiiT_S9_S9_S9_ --------------------------
	.section	.text._ZN2at6native58_GLOBAL__N__9a069279_25_AdaptiveAveragePooling_cu_ef17039c26adaptive_average_pool_nhwcIiN3c104HalfEEEvPKT0_PS5_iiiiiiiiT_S9_S9_S9_,"ax",@progbits
	.align	128
.text._ZN2at6native58_GLOBAL__N__9a069279_25_AdaptiveAveragePooling_cu_ef17039c26adaptive_average_pool_nhwcIiN3c104HalfEEEvPKT0_PS5_iiiiiiiiT_S9_S9_S9_:
        .type           _ZN2at6native58_GLOBAL__N__9a069279_25_AdaptiveAveragePooling_cu_ef17039c26adaptive_average_pool_nhwcIiN3c104HalfEEEvPKT0_PS5_iiiiiiiiT_S9_S9_S9_,@function
        .size           _ZN2at6native58_GLOBAL__N__9a069279_25_AdaptiveAveragePooling_cu_ef17039c26adaptive_average_pool_nhwcIiN3c104HalfEEEvPKT0_PS5_iiiiiiiiT_S9_S9_S9_,(.L_x_610 - _ZN2at6native58_GLOBAL__N__9a069279_25_AdaptiveAveragePooling_cu_ef17039c26adaptive_average_pool_nhwcIiN3c104HalfEEEvPKT0_PS5_iiiiiiiiT_S9_S9_S9_)
        .other          _ZN2at6native58_GLOBAL__N__9a069279_25_AdaptiveAveragePooling_cu_ef17039c26adaptive_average_pool_nhwcIiN3c104HalfEEEvPKT0_PS5_iiiiiiiiT_S9_S9_S9_,@"STO_CUDA_ENTRY STV_DEFAULT"
_ZN2at6native58_GLOBAL__N__9a069279_25_AdaptiveAveragePooling_cu_ef17039c26adaptive_average_pool_nhwcIiN3c104HalfEEEvPKT0_PS5_iiiiiiiiT_S9_S9_S9_:
        /* <DEDUP_REMOVED lines=52> */
.L_x_506:
[----:B------:R-:W-:Y:S02]  /*0340*/  IMAD R8, R11, 0x4, R10 ;  /* 0x000000040b087824 */ /* 0x000fe400078e020a */
[----:B------:R-:W-:Y:S02]  /*0350*/  VIADD R9, R9, 0x1 ;  /* 0x0000000109097836 */ /* 0x000fe40000000000 */
[----:B------:R-:W-:Y:S01]  /*0360*/  IMAD.IADD R11, R4, 0x1, R11 ;  /* 0x00000001040b7824 */ /* 0x000fe200078e020b */
[----:B------:R0:W-:Y:S02]  /*0370*/  STS [R8], RZ ;  /* 0x000000ff08007388 */ /* 0x0001e40000000800 */
[----:B------:R-:W-:-:S13]  /*0380*/  ISETP.NE.AND P0, PT, R9, R12, PT ;  /* 0x0000000c0900720c */ /* 0x000fda0003f05270 */
[----:B0-----:R-:W-:Y:S05]  /*0390*/  @P0 BRA `(.L_x_506) ;  /* 0xfffffffc00e80947 */ /* 0x001fea000383ffff */
.L_x_505:
[----:B------:R-:W-:Y:S05]  /*03a0*/  BSYNC.RECONVERGENT B1 ;  /* 0x0000000000017941 */ /* 0x000fea0003800200 */
.L_x_504:
[----:B------:R-:W-:Y:S05]  /*03b0*/  @!P1 BRA `(.L_x_503) ;  /* 0x0000000000389947 */ /* 0x000fea0003800000 */
[----:B------:R-:W0:Y:S01]  /*03c0*/  S2R R9, SR_CgaCtaId ;  /* 0x0000000000097919 */ /* 0x000e220000008800 */
[----:B------:R-:W-:-:S04]  /*03d0*/  MOV R8, 0x400 ;  /* 0x0000040000087802 */ /* 0x000fc80000000f00 */
[----:B0-----:R-:W-:-:S07]  /*03e0*/  LEA R10, R9, R8, 0x18 ;  /* 0x00000008090a7211 */ /* 0x001fce00078ec0ff */
.L_x_507:
        /* <DEDUP_REMOVED lines=11> */
.L_x_503:
[----:B------:R-:W-:Y:S05]  /*04a0*/  BSYNC.RECONVERGENT B0 ;  /* 0x0000000000007941 */ /* 0x000fea0003800200 */
.L_x_502:
        /* <DEDUP_REMOVED lines=90> */
.L_x_523:
[----:B------:R-:W-:Y:S01]  /*0a50*/  ISETP.GE.AND P0, PT, R2, R3, PT ;  /* 0x000000030200720c */ /* 0x000fe20003f06270 */
[----:B------:R-:W-:-:S12]  /*0a60*/  BSSY.RECONVERGENT B0, `(.L_x_508) ;  /* 0x00000b5000007945 */ /* 0x000fd80003800200 */
[----:B---3--:R-:W-:Y:S05]  /*0a70*/  @P0 BRA `(.L_x_509) ;  /* 0x0000000800cc0947 */ /* 0x008fea0003800000 */
        /* <DEDUP_REMOVED lines=45> */
.L_x_522:
[----:B------:R-:W0:Y:S01]  /*0d50*/  LDC R16, c[0x0][0x3a4] ;  /* 0x0000e900ff107b82 */ /* 0x000e220000000800 */
[----:B------:R-:W1:Y:S01]  /*0d60*/  LDCU UR4, c[0x0][0x39c] ;  /* 0x00007380ff0477ac */ /* 0x000e620008000800 */
[----:B------:R-:W-:Y:S01]  /*0d70*/  BSSY.RECONVERGENT B1, `(.L_x_510) ;  /* 0x0000061000017945 */ /* 0x000fe20003800200 */
[----:B-1-3--:R-:W-:-:S04]  /*0d80*/  IMAD R21, R12, UR4, RZ ;  /* 0x000000040c157c24 */ /* 0x00afc8000f8e02ff */
        /* <DEDUP_REMOVED lines=43> */
[----:B------:R-:W-:-:S04]  /*1040*/  I2FP.F32.S32 R14, R14 ;  /* 0x0000000e000e7245 */ /* 0x000fc80000201400 */
[----:B------:R-:W-:-:S05]  /*1050*/  F2FP.F16.F32.PACK_AB R14, RZ, R14 ;  /* 0x0000000eff0e723e */ /* 0x000fca00000000ff */
[----:B------:R-:W-:-:S06]  /*1060*/  HADD2.F32 R14, -RZ, R14.H0_H0 ;  /* 0x2000000eff0e7230 */ /* 0x000fcc0000004100 */
[----:B------:R-:W0:Y:S02]  /*1070*/  MUFU.RCP R14, R14 ;  /* 0x0000000e000e7308 */ /* 0x000e240000001000 */
[----:B0-----:R-:W-:-:S05]  /*1080*/  FADD.FTZ R27, R14, -RZ ;  /* 0x800000ff0e1b7221 */ /* 0x001fca0000010000 */
[----:B------:R-:W-:Y:S01]  /*1090*/  F2FP.F16.F32.PACK_AB R27, RZ, R27 ;  /* 0x0000001bff1b723e */ /* 0x000fe200000000ff */
[----:B------:R-:W-:Y:S06]  /*10a0*/  @!P0 BRA `(.L_x_511) ;  /* 0x0000000000b48947 */ /* 0x000fec0003800000 */
[----:B------:R-:W-:-:S07]  /*10b0*/  IMAD.MOV.U32 R18, RZ, RZ, R10 ;  /* 0x000000ffff127224 */ /* 0x000fce00078e000a */
.L_x_518:
[----:B------:R-:W-:Y:S01]  /*10c0*/  ISETP.GT.AND P0, PT, R17, R16, PT ;  /* 0x000000101100720c */ /* 0x000fe20003f04270 */
[----:B------:R-:W-:-:S12]  /*10d0*/  BSSY.RECONVERGENT B2, `(.L_x_512) ;  /* 0x0000027000027945 */ /* 0x000fd80003800200 */
[----:B------:R-:W-:Y:S05]  /*10e0*/  @!P0 BRA `(.L_x_513) ;  /* 0x0000000000948947 */ /* 0x000fea0003800000 */
[----:B------:R-:W0:Y:S01]  /*10f0*/  LDCU UR4, c[0x0][0x3b8] ;  /* 0x00007700ff0477ac */ /* 0x000e220008000800 */
[----:B------:R-:W-:Y:S02]  /*1100*/  IMAD.MOV.U32 R20, RZ, RZ, R16 ;  /* 0x000000ffff147224 */ /* 0x000fe400078e0010 */
[----:B0-----:R-:W-:-:S05]  /*1110*/  IMAD R14, R18, UR4, RZ ;  /* 0x00000004120e7c24 */ /* 0x001fca000f8e02ff */
[----:B------:R-:W-:Y:S02]  /*1120*/  IADD3 R19, P0, PT, R7, R14, RZ ;  /* 0x0000000e07137210 */ /* 0x000fe40007f1e0ff */
[----:B------:R-:W-:-:S04]  /*1130*/  SHF.R.S32.HI R14, RZ, 0x1f, R14 ;  /* 0x0000001fff0e7819 */ /* 0x000fc8000001140e */
[----:B------:R-:W-:-:S07]  /*1140*/  LEA.HI.X.SX32 R21, R7, R14, 0x1, P0 ;  /* 0x0000000e07157211 */ /* 0x000fce00000f0eff */
.L_x_517:
[----:B------:R-:W0:Y:S01]  /*1150*/  LDC R22, c[0x0][0x394] ;  /* 0x0000e500ff167b82 */ /* 0x000e220000000800 */
[----:B------:R-:W-:Y:S01]  /*1160*/  BSSY.RECONVERGENT B3, `(.L_x_514) ;  /* 0x000001a000037945 */ /* 0x000fe20003800200 */
[----:B0-----:R-:W-:-:S13]  /*1170*/  ISETP.GE.AND P0, PT, R4, R22, PT ;  /* 0x000000160400720c */ /* 0x001fda0003f06270 */
[----:B------:R-:W-:Y:S05]  /*1180*/  @P0 BRA `(.L_x_515) ;  /* 0x00000000005c0947 */ /* 0x000fea0003800000 */
[----:B------:R-:W0:Y:S01]  /*1190*/  LDCU UR4, c[0x0][0x3bc] ;  /* 0x00007780ff0477ac */ /* 0x000e220008000800 */
[----:B------:R-:W-:Y:S01]  /*11a0*/  MOV R24, R8 ;  /* 0x0000000800187202 */ /* 0x000fe20000000f00 */
[----:B------:R-:W-:Y:S02]  /*11b0*/  IMAD.MOV.U32 R25, RZ, RZ, R4 ;  /* 0x000000ffff197224 */ /* 0x000fe400078e0004 */
[----:B0-----:R-:W-:-:S05]  /*11c0*/  IMAD R26, R20, UR4, RZ ;  /* 0x00000004141a7c24 */ /* 0x001fca000f8e02ff */
[----:B------:R-:W-:-:S04]  /*11d0*/  IADD3 R23, P0, PT, R26, R19, RZ ;  /* 0x000000131a177210 */ /* 0x000fc80007f1e0ff */
[----:B------:R-:W-:-:S09]  /*11e0*/  LEA.HI.X.SX32 R26, R26, R21, 0x1, P0 ;  /* 0x000000151a1a7211 */ /* 0x000fd200000f0eff */
.L_x_516:
[----:B------:R-:W0:Y:S01]  /*11f0*/  LDCU UR4, c[0x0][0x3b4] ;  /* 0x00007680ff0477ac */ /* 0x000e220008000800 */
[----:B------:R-:W1:Y:S01]  /*1200*/  LDCU.64 UR10, c[0x0][0x380] ;  /* 0x00007000ff0a77ac */ /* 0x000e620008000a00 */
[----:B0-----:R-:W-:Y:S01]  /*1210*/  IMAD R28, R25, UR4, RZ ;  /* 0x00000004191c7c24 */ /* 0x001fe2000f8e02ff */
[----:B------:R-:W0:Y:S04]  /*1220*/  LDCU UR4, c[0x0][0x3a8] ;  /* 0x00007500ff0477ac */ /* 0x000e280008000800 */
[----:B------:R-:W-:-:S04]  /*1230*/  IADD3 R15, P0, PT, R28, R23, RZ ;  /* 0x000000171c0f7210 */ /* 0x000fc80007f1e0ff */
[----:B------:R-:W-:Y:S02]  /*1240*/  LEA.HI.X.SX32 R28, R28, R26, 0x1, P0 ;  /* 0x0000001a1c1c7211 */ /* 0x000fe400000f0eff */
[----:B-1----:R-:W-:-:S04]  /*1250*/  LEA R14, P0, R15, UR10, 0x1 ;  /* 0x0000000a0f0e7c11 */ /* 0x002fc8000f8008ff */
[----:B------:R-:W-:Y:S02]  /*1260*/  LEA.HI.X R15, R15, UR11, R28, 0x1, P0 ;  /* 0x0000000b0f0f7c11 */ /* 0x000fe400080f0c1c */
[----:B------:R-:W1:Y:S04]  /*1270*/  LDS R28, [R24] ;  /* 0x00000000181c7984 */ /* 0x000e680000000800 */
[----:B------:R-:W2:Y:S01]  /*1280*/  LDG.E.U16.CONSTANT R14, desc[UR8][R14.64] ;  /* 0x000000080e0e7981 */ /* 0x000ea2000c1e9500 */
[----:B0-----:R-:W-:-:S05]  /*1290*/  IMAD R25, R0, UR4, R25 ;  /* 0x0000000400197c24 */ /* 0x001fca000f8e0219 */
[----:B------:R-:W-:Y:S01]  /*12a0*/  ISETP.GE.AND P0, PT, R25, R22, PT ;  /* 0x000000161900720c */ /* 0x000fe20003f06270 */
[----:B--2---:R-:W-:-:S05]  /*12b0*/  HADD2.F32 R15, -RZ, R14.H0_H0 ;  /* 0x2000000eff0f7230 */ /* 0x004fca0000004100 */
[----:B-1----:R-:W-:-:S05]  /*12c0*/  FADD.FTZ R28, R15, R28 ;  /* 0x0000001c0f1c7221 */ /* 0x002fca0000010000 */
[----:B------:R0:W-:Y:S02]  /*12d0*/  STS [R24], R28 ;  /* 0x0000001c18007388 */ /* 0x0001e40000000800 */
[----:B0-----:R-:W-:Y:S01]  /*12e0*/  IMAD R24, R0, 0x4, R24 ;  /* 0x0000000400187824 */ /* 0x001fe200078e0218 */
[----:B------:R-:W-:Y:S06]  /*12f0*/  @!P0 BRA `(.L_x_516) ;  /* 0xfffffffc00bc8947 */ /* 0x000fec000383ffff */
.L_x_515:
[----:B------:R-:W-:Y:S05]  /*1300*/  BSYNC.RECONVERGENT B3 ;  /* 0x0000000000037941 */ /* 0x000fea0003800200 */
.L_x_514:
[----:B------:R-:W-:-:S04]  /*1310*/  IADD3 R20, PT, PT, R20, 0x1, RZ ;  /* 0x0000000114147810 */ /* 0x000fc80007ffe0ff */
[----:B------:R-:W-:-:S13]  /*1320*/  ISETP.NE.AND P0, PT, R20, R17, PT ;  /* 0x000000111400720c */ /* 0x000fda0003f05270 */
[----:B------:R-:W-:Y:S05]  /*1330*/  @P0 BRA `(.L_x_517) ;  /* 0xfffffffc00840947 */ /* 0x000fea000383ffff */
.L_x_513:
[----:B------:R-:W-:Y:S05]  /*1340*/  BSYNC.RECONVERGENT B2 ;  /* 0x0000000000027941 */ /* 0x000fea0003800200 */
.L_x_512:
[----:B------:R-:W-:-:S05]  /*1350*/  VIADD R18, R18, 0x1 ;  /* 0x0000000112127836 */ /* 0x000fca0000000000 */
[----:B------:R-:W-:-:S13]  /*1360*/  ISETP.NE.AND P0, PT, R18, R11, PT ;  /* 0x0000000b1200720c */ /* 0x000fda0003f05270 */
[----:B------:R-:W-:Y:S05]  /*1370*/  @P0 BRA `(.L_x_518) ;  /* 0xfffffffc00500947 */ /* 0x000fea000383ffff */
.L_x_511:
[----:B------:R-:W-:Y:S05]  /*1380*/  BSYNC.RECONVERGENT B1 ;  /* 0x0000000000017941 */ /* 0x000fea0003800200 */
.L_x_510:
[----:B------:R-:W0:Y:S01]  /*1390*/  LDC R17, c[0x0][0x394] ;  /* 0x0000e500ff117b82 */ /* 0x000e220000000800 */
[----:B------:R-:W-:Y:S01]  /*13a0*/  BSSY.RECONVERGENT B1, `(.L_x_519) ;  /* 0x000001d000017945 */ /* 0x000fe20003800200 */
[----:B0-----:R-:W-:-:S13]  /*13b0*/  ISETP.GE.AND P0, PT, R4, R17, PT ;  /* 0x000000110400720c */ /* 0x001fda0003f06270 */
[----:B------:R-:W-:Y:S05]  /*13c0*/  @P0 BRA `(.L_x_520) ;  /* 0x0000000000680947 */ /* 0x000fea0003800000 */
[----:B------:R-:W0:Y:S01]  /*13d0*/  S2R R20, SR_TID.X ;  /* 0x0000000000147919 */ /* 0x000e220000002100 */
[----:B------:R-:W1:Y:S01]  /*13e0*/  LDCU UR4, c[0x0][0x3a4] ;  /* 0x00007480ff0477ac */ /* 0x000e620008000800 */
[----:B------:R-:W-:Y:S02]  /*13f0*/  HADD2.F32 R27, -RZ, R27.H0_H0 ;  /* 0x2000001bff1b7230 */ /* 0x000fe40000004100 */
[----:B------:R-:W-:Y:S02]  /*1400*/  IMAD.MOV.U32 R19, RZ, RZ, R4 ;  /* 0x000000ffff137224 */ /* 0x000fe400078e0004 */
[----:B-1----:R-:W-:-:S04]  /*1410*/  IMAD R14, R5, UR4, R12 ;  /* 0x00000004050e7c24 */ /* 0x002fc8000f8e020c */
[----:B------:R-:W-:-:S05]  /*1420*/  IMAD R15, R14, R17, RZ ;  /* 0x000000110e0f7224 */ /* 0x000fca00078e02ff */
[C---:B------:R-:W-:Y:S02]  /*1430*/  IADD3 R16, P0, PT, R6.reuse, R15, RZ ;  /* 0x0000000f06107210 */ /* 0x040fe40007f1e0ff */
[----:B------:R-:W-:Y:S02]  /*1440*/  SHF.R.S32.HI R15, RZ, 0x1f, R15 ;  /* 0x0000001fff0f7819 */ /* 0x000fe4000001140f */
[----:B0-----:R-:W-:Y:S02]  /*1450*/  MOV R18, R20 ;  /* 0x0000001400127202 */ /* 0x001fe40000000f00 */
[----:B------:R-:W-:-:S07]  /*1460*/  LEA.HI.X.SX32 R20, R6, R15, 0x1, P0 ;  /* 0x0000000f06147211 */ /* 0x000fce00000f0eff */
.L_x_521:
[----:B---3--:R-:W-:Y:S01]  /*1470*/  IMAD R21, R18, 0x4, R9 ;  /* 0x0000000412157824 */ /* 0x008fe200078e0209 */
[----:B------:R-:W0:Y:S01]  /*1480*/  LDCU.64 UR4, c[0x0][0x388] ;  /* 0x00007100ff0477ac */ /* 0x000e220008000a00 */
[C---:B------:R-:W-:Y:S01]  /*1490*/  IADD3 R23, P0, PT, R19.reuse, R16, RZ ;  /* 0x0000001013177210 */ /* 0x040fe20007f1e0ff */
[C---:B------:R-:W-:Y:S02]  /*14a0*/  IMAD.IADD R18, R0.reuse, 0x1, R18 ;  /* 0x0000000100127824 */ /* 0x040fe400078e0212 */
[----:B------:R-:W1:Y:S01]  /*14b0*/  LDS R14, [R21] ;  /* 0x00000000150e7984 */ /* 0x000e620000000800 */
[----:B------:R-:W2:Y:S01]  /*14c0*/  LDCU UR10, c[0x0][0x3a8] ;  /* 0x00007500ff0a77ac */ /* 0x000ea20008000800 */
[----:B------:R-:W-:Y:S02]  /*14d0*/  LEA.HI.X.SX32 R24, R19, R20, 0x1, P0 ;  /* 0x0000001413187211 */ /* 0x000fe400000f0eff */
[----:B------:R3:W-:Y:S01]  /*14e0*/  STS [R21], RZ ;  /* 0x000000ff15007388 */ /* 0x0007e20000000800 */
[----:B--2---:R-:W-:-:S02]  /*14f0*/  IMAD R19, R0, UR10, R19 ;  /* 0x0000000a00137c24 */ /* 0x004fc4000f8e0213 */
[----:B-1----:R-:W-:Y:S01]  /*1500*/  FMUL.FTZ R15, R27, R14 ;  /* 0x0000000e1b0f7220 */ /* 0x002fe20000410000 */
[----:B0-----:R-:W-:-:S04]  /*1510*/  LEA R14, P0, R23, UR4, 0x1 ;  /* 0x00000004170e7c11 */ /* 0x001fc8000f8008ff */
[----:B------:R-:W-:Y:S02]  /*1520*/  F2FP.F16.F32.PACK_AB R22, RZ, R15 ;  /* 0x0000000fff16723e */ /* 0x000fe400000000ff */
[----:B------:R-:W-:Y:S02]  /*1530*/  LEA.HI.X R15, R23, UR5, R24, 0x1, P0 ;  /* 0x00000005170f7c11 */ /* 0x000fe400080f0c18 */
[----:B------:R-:W-:-:S03]  /*1540*/  ISETP.GE.AND P0, PT, R19, R17, PT ;  /* 0x000000111300720c */ /* 0x000fc60003f06270 */
[----:B------:R3:W-:Y:S10]  /*1550*/  STG.E.U16 desc[UR8][R14.64], R22 ;  /* 0x000000160e007986 */ /* 0x0007f4000c101508 */
[----:B------:R-:W-:Y:S05]  /*1560*/  @!P0 BRA `(.L_x_521) ;  /* 0xfffffffc00c08947 */ /* 0x000fea000383ffff */
.L_x_520:
[----:B------:R-:W-:Y:S05]  /*1570*/  BSYNC.RECONVERGENT B1 ;  /* 0x0000000000017941 */ /* 0x000fea0003800200 */
.L_x_519:
[----:B------:R-:W-:-:S04]  /*1580*/  IADD3 R12, PT, PT, R12, UR6, RZ ;  /* 0x000000060c0c7c10 */ /* 0x000fc8000fffe0ff */
[----:B------:R-:W-:-:S13]  /*1590*/  ISETP.GE.AND P0, PT, R12, R3, PT ;  /* 0x000000030c00720c */ /* 0x000fda0003f06270 */
[----:B------:R-:W-:Y:S05]  /*15a0*/  @!P0 BRA `(.L_x_522) ;  /* 0xfffffff400e88947 */ /* 0x000fea000383ffff */
.L_x_509:
[----:B------:R-:W-:Y:S05]  /*15b0*/  BSYNC.RECONVERGENT B0 ;  /* 0x0000000000007941 */ /* 0x000fea0003800200 */
.L_x_508:
[----:B------:R-:W-:-:S05]  /*15c0*/  VIADD R5, R5, UR7 ;  /* 0x0000000705057c36 */ /* 0x000fca0008000000 */
[----:B------:R-:W-:-:S13]  /*15d0*/  ISETP.GE.AND P0, PT, R5, R29, PT ;  /* 0x0000001d0500720c */ /* 0x000fda0003f06270 */
[----:B------:R-:W-:Y:S05]  /*15e0*/  @!P0 BRA `(.L_x_523) ;  /* 0xfffffff400188947 */ /* 0x000fea000383ffff */
[----:B------:R-:W-:Y:S05]  /*15f0*/  EXIT ;  /* 0x000000000000794d */ /* 0x000fea0003800000 */
.L_x_524:
        /* <DEDUP_REMOVED lines=16> */
.L_x_610:


//--------------------- .text._ZN2at6native58_GLOBAL__N__9a069279_25_AdaptiveAveragePooling_cu_ef17039c26adaptive_average_pool_nhwcIifEEvPKT0_PS3_iiiiiiiiT_S7_S7_S7_ --------------------------
	.section	.text._ZN2at6native58_GLOBAL__N__9a069279_25_AdaptiveAveragePooling_cu_ef17039c26adaptive_average_pool_nhwcIifEEvPKT0_PS3_iiiiiiiiT_S7_S7_S7_,"ax",@progbits
	.align	128
.text._ZN2at6native58_GLOBAL__N__9a069279_25_AdaptiveAveragePooling_cu_ef17039c26adaptive_average_pool_nhwcIifEEvPKT0_PS3_iiiiiiiiT_S7_S7_S7_:
        .type           _ZN2at6native58_GLOBAL__N__9a069279_25_AdaptiveAveragePooling_cu_ef17039c26adaptive_average_pool_nhwcIifEEvPKT0_PS3_iiiiiiiiT_S7_S7_S7_,@function
        .size           _ZN2at6native58_GLOBAL__N__9a069279_25_AdaptiveAveragePooling_cu_ef17039c26adaptive_average_pool_nhwcIifEEvPKT0_PS3_iiiiiiiiT_S7_S7_S7_,(.L_x_611 - _ZN2at6native58_GLOBAL__N__9a069279_25_AdaptiveAveragePooling_cu_ef17039c26adaptive_average_pool_nhwcIifEEvPKT0_PS3_iiiiiiiiT_S7_S7_S7_)
        .other          _ZN2at6native58_GLOBAL__N__9a069279_25_AdaptiveAveragePooling_cu_ef17039c26adaptive_average_pool_nhwcIifEEvPKT0_PS3_iiiiiiiiT_S7_S7_S7_,@"STO_CUDA_ENTRY STV_DEFAULT"
_ZN2at6native58_GLOBAL__N__9a069279_25_AdaptiveAveragePooling_cu_ef17039c26adaptive_average_pool_nhwcIifEEvPKT0_PS3_iiiiiiiiT_S7_S7_S7_:
        /* <DEDUP_REMOVED lines=47> */
[----:B------:R-:W-:Y:S01]  /*02f0*/  MOV R9, 0x400 ;  /* 0x0000040000097802 */ /* 0x000fe20000000f00 */
[----:B------:R-:W-:Y:S02]  /*0300*/  VIADD R7, R7, 0x1 ;  /* 0x0000000107077836 */ /* 0x000fe40000000000 */
[----:B------:R-:W-:Y:S01]  /*0310*/  HFMA2 R8, -RZ, RZ, 0, 0 ;  /* 0x00000000ff087431 */ /* 0x000fe200000001ff */
[----:B0-----:R-:W-:Y:S02]  /*0320*/  LEA R10, R10, R9, 0x18 ;  /* 0x000000090a0a7211 */ /* 0x001fe400078ec0ff */
[----:B------:R-:W-:-:S07]  /*0330*/  LOP3.LUT R9, R7, 0x3, RZ, 0xc0, !PT ;  /* 0x0000000307097812 */ /* 0x000fce00078ec0ff */
.L_x_529:
[----:B------:R-:W-:Y:S02]  /*0340*/  IMAD R7, R5, 0x4, R10 ;  /* 0x0000000405077824 */ /* 0x000fe400078e020a */
[----:B------:R-:W-:Y:S02]  /*0350*/  VIADD R8, R8, 0x1 ;  /* 0x0000000108087836 */ /* 0x000fe40000000000 */
[----:B------:R-:W-:Y:S01]  /*0360*/  IMAD.IADD R5, R2, 0x1, R5 ;  /* 0x0000000102057824 */ /* 0x000fe200078e0205 */
[----:B------:R0:W-:Y:S02]  /*0370*/  STS [R7], RZ ;  /* 0x000000ff07007388 */ /* 0x0001e40000000800 */
[----:B------:R-:W-:-:S13]  /*0380*/  ISETP.NE.AND P0, PT, R8, R9, PT ;  /* 0x000000090800720c */ /* 0x000fda0003f05270 */
[----:B0-----:R-:W-:Y:S05]  /*0390*/  @P0 BRA `(.L_x_529) ;  /* 0xfffffffc00e80947 */ /* 0x001fea000383ffff */
.L_x_528:
[----:B------:R-:W-:Y:S05]  /*03a0*/  BSYNC.RECONVERGENT B1 ;  /* 0x0000000000017941 */ /* 0x000fea0003800200 */
.L_x_527:
[----:B------:R-:W-:Y:S05]  /*03b0*/  @!P1 BRA `(.L_x_526) ;  /* 0x0000000000389947 */ /* 0x000fea0003800000 */
[----:B------:R-:W0:Y:S01]  /*03c0*/  S2R R8, SR_CgaCtaId ;  /* 0x0000000000087919 */ /* 0x000e220000008800 */
[----:B------:R-:W-:-:S04]  /*03d0*/  MOV R7, 0x400 ;  /* 0x0000040000077802 */ /* 0x000fc80000000f00 */
[----:B0-----:R-:W-:-:S07]  /*03e0*/  LEA R10, R8, R7, 0x18 ;  /* 0x00000007080a7211 */ /* 0x001fce00078ec0ff */
.L_x_530:
        /* <DEDUP_REMOVED lines=11> */
.L_x_526:
[----:B------:R-:W-:Y:S05]  /*04a0*/  BSYNC.RECONVERGENT B0 ;  /* 0x0000000000007941 */ /* 0x000fea0003800200 */
.L_x_525:
[----:B0-----:R-:W0:Y:S08]  /*04b0*/  LDC R7, c[0x0][0x378] ;  /* 0x0000de00ff077b82 */ /* 0x001e300000000800 */
[----:B------:R-:W-:Y:S08]  /*04c0*/  BAR.SYNC.DEFER_BLOCKING 0x0 ;  /* 0x0000000000007b1d */ /* 0x000ff00000010000 */
[----:B------:R-:W1:Y:S08]  /*04d0*/  LDC R5, c[0x0][0x390] ;  /* 0x0000e400ff057b82 */ /* 0x000e700000000800 */
[----:B------:R-:W2:Y:S01]  /*04e0*/  LDC R14, c[0x0][0x374] ;  /* 0x0000dd00ff0e7b82 */ /* 0x000ea20000000800 */
[----:B0-----:R-:W0:Y:S07]  /*04f0*/  I2F.U32.RP R16, R7 ;  /* 0x0000000700107306 */ /* 0x001e2e0000209000 */
[----:B------:R-:W3:Y:S01]  /*0500*/  LDC.64 R2, c[0x0][0x3a0] ;  /* 0x0000e800ff027b82 */ /* 0x000ee20000000a00 */
[----:B------:R-:W-:Y:S01]  /*0510*/  ISETP.NE.U32.AND P2, PT, R7, RZ, PT ;  /* 0x000000ff0700720c */ /* 0x000fe20003f45070 */
[----:B-1----:R-:W1:Y:S06]  /*0520*/  I2F.U32.RP R15, R5 ;  /* 0x00000005000f7306 */ /* 0x002e6c0000209000 */
[----:B------:R-:W4:Y:S01]  /*0530*/  S2UR UR4, SR_CTAID.X ;  /* 0x00000000000479c3 */ /* 0x000f220000002500 */
[----:B------:R-:W-:Y:S01]  /*0540*/  ISETP.NE.U32.AND P5, PT, R5, RZ, PT ;  /* 0x000000ff0500720c */ /* 0x000fe20003fa5070 */
[----:B0-----:R-:W0:Y:S06]  /*0550*/  MUFU.RCP R16, R16 ;  /* 0x0000001000107308 */ /* 0x001e2c0000001000 */
[----:B------:R-:W5:Y:S02]  /*0560*/  S2UR UR5, SR_CTAID.Z ;  /* 0x00000000000579c3 */ /* 0x000f640000002700 */
[----:B-1----:R-:W1:Y:S06]  /*0570*/  MUFU.RCP R15, R15 ;  /* 0x0000000f000f7308 */ /* 0x002e6c0000001000 */
[----:B------:R-:W5:Y:S02]  /*0580*/  S2UR UR8, SR_CTAID.Y ;  /* 0x00000000000879c3 */ /* 0x000f640000002600 */
[----:B--2---:R-:W2:Y:S01]  /*0590*/  I2F.U32.RP R17, R14 ;  /* 0x0000000e00117306 */ /* 0x004ea20000209000 */
[----:B0-----:R-:W-:-:S07]  /*05a0*/  VIADD R8, R16, 0xffffffe ;  /* 0x0ffffffe10087836 */ /* 0x001fce0000000000 */
[----:B------:R0:W4:Y:S01]  /*05b0*/  F2I.FTZ.U32.TRUNC.NTZ R9, R8 ;  /* 0x0000000800097305 */ /* 0x000122000021f000 */
[----:B-1----:R-:W-:-:S07]  /*05c0*/  VIADD R12, R15, 0xffffffe ;  /* 0x0ffffffe0f0c7836 */ /* 0x002fce0000000000 */
[----:B--2---:R-:W1:Y:S01]  /*05d0*/  MUFU.RCP R17, R17 ;  /* 0x0000001100117308 */ /* 0x004e620000001000 */
[----:B0-----:R-:W-:Y:S01]  /*05e0*/  IMAD.MOV.U32 R8, RZ, RZ, RZ ;  /* 0x000000ffff087224 */ /* 0x001fe200078e00ff */
[----:B----4-:R-:W-:-:S06]  /*05f0*/  IADD3 R16, PT, PT, RZ, -R9, RZ ;  /* 0x80000009ff107210 */ /* 0x010fcc0007ffe0ff */
[----:B------:R0:W2:Y:S01]  /*0600*/  F2I.FTZ.U32.TRUNC.NTZ R13, R12 ;  /* 0x0000000c000d7305 */ /* 0x0000a2000021f000 */
[----:B------:R-:W-:-:S04]  /*0610*/  IMAD R15, R16, R7, RZ ;  /* 0x00000007100f7224 */ /* 0x000fc800078e02ff */
[----:B------:R-:W-:-:S04]  /*0620*/  IMAD.HI.U32 R9, R9, R15, R8 ;  /* 0x0000000f09097227 */ /* 0x000fc800078e0008 */
[----:B-1----:R-:W-:Y:S02]  /*0630*/  VIADD R10, R17, 0xffffffe ;  /* 0x0ffffffe110a7836 */ /* 0x002fe40000000000 */
[----:B0-----:R-:W-:Y:S02]  /*0640*/  IMAD.MOV.U32 R12, RZ, RZ, RZ ;  /* 0x000000ffff0c7224 */ /* 0x001fe400078e00ff */
[----:B--2---:R-:W-:Y:S01]  /*0650*/  IMAD.MOV R16, RZ, RZ, -R13 ;  /* 0x000000ffff107224 */ /* 0x004fe200078e0a0d */
[----:B------:R-:W0:Y:S04]  /*0660*/  F2I.FTZ.U32.TRUNC.NTZ R11, R10 ;  /* 0x0000000a000b7305 */ /* 0x000e28000021f000 */
[----:B------:R-:W-:Y:S02]  /*0670*/  MOV R8, R16 ;  /* 0x0000001000087202 */ /* 0x000fe40000000f00 */
[----:B---3--:R-:W-:-:S03]  /*0680*/  IADD3 R16, PT, PT, R7, -0x1, R2 ;  /* 0xffffffff07107810 */ /* 0x008fc60007ffe002 */
[----:B------:R-:W-:Y:S02]  /*0690*/  IMAD R15, R8, R5, RZ ;  /* 0x00000005080f7224 */ /* 0x000fe400078e02ff */
[----:B------:R-:W-:-:S04]  /*06a0*/  IMAD.HI.U32 R9, R9, R16, RZ ;  /* 0x0000001009097227 */ /* 0x000fc800078e00ff */
[----:B------:R-:W-:-:S04]  /*06b0*/  IMAD.HI.U32 R8, R13, R15, R12 ;  /* 0x0000000f0d087227 */ /* 0x000fc800078e000c */
[----:B------:R-:W-:Y:S02]  /*06c0*/  IMAD.MOV R12, RZ, RZ, -R9 ;  /* 0x000000ffff0c7224 */ /* 0x000fe400078e0a09 */
[----:B0-----:R-:W-:Y:S02]  /*06d0*/  IMAD.MOV R17, RZ, RZ, -R11 ;  /* 0x000000ffff117224 */ /* 0x001fe400078e0a0b */
[----:B------:R-:W-:Y:S02]  /*06e0*/  IMAD R16, R7, R12, R16 ;  /* 0x0000000c07107224 */ /* 0x000fe400078e0210 */
[----:B------:R-:W-:Y:S02]  /*06f0*/  IMAD R13, R17, R14, RZ ;  /* 0x0000000e110d7224 */ /* 0x000fe400078e02ff */
[----:B------:R-:W-:Y:S01]  /*0700*/  IMAD.MOV.U32 R10, RZ, RZ, RZ ;  /* 0x000000ffff0a7224 */ /* 0x000fe200078e00ff */
[----:B------:R-:W-:Y:S01]  /*0710*/  ISETP.GE.U32.AND P3, PT, R16, R7, PT ;  /* 0x000000071000720c */ /* 0x000fe20003f66070 */
[----:B------:R-:W-:-:S04]  /*0720*/  IMAD.HI.U32 R8, R8, UR4, RZ ;  /* 0x0000000408087c27 */ /* 0x000fc8000f8e00ff */
[----:B------:R-:W-:Y:S01]  /*0730*/  IMAD.HI.U32 R10, R11, R13, R10 ;  /* 0x0000000d0b0a7227 */ /* 0x000fe200078e000a */
[----:B------:R-:W-:-:S05]  /*0740*/  IADD3 R11, PT, PT, R14, -0x1, R3 ;  /* 0xffffffff0e0b7810 */ /* 0x000fca0007ffe003 */
[----:B------:R-:W-:Y:S01]  /*0750*/  IMAD.HI.U32 R20, R10, R11, RZ ;  /* 0x0000000b0a147227 */ /* 0x000fe200078e00ff */
[----:B------:R-:W-:Y:S02]  /*0760*/  IADD3 R10, PT, PT, -R8, RZ, RZ ;  /* 0x000000ff080a7210 */ /* 0x000fe40007ffe1ff */
[----:B------:R-:W-:Y:S01]  /*0770*/  @P3 IADD3 R9, PT, PT, R9, 0x1, RZ ;  /* 0x0000000109093810 */ /* 0x000fe20007ffe0ff */
[----:B------:R-:W-:Y:S02]  /*0780*/  IMAD.MOV R12, RZ, RZ, -R20 ;  /* 0x000000ffff0c7224 */ /* 0x000fe400078e0a14 */
[----:B------:R-:W-:Y:S02]  /*0790*/  IMAD R10, R5, R10, UR4 ;  /* 0x00000004050a7e24 */ /* 0x000fe4000f8e020a */
[----:B------:R-:W-:Y:S02]  /*07a0*/  @P3 IMAD.IADD R16, R16, 0x1, -R7 ;  /* 0x0000000110103824 */ /* 0x000fe400078e0a07 */
[----:B------:R-:W-:Y:S01]  /*07b0*/  IMAD R11, R14, R12, R11 ;  /* 0x0000000c0e0b7224 */ /* 0x000fe200078e020b */
[----:B------:R-:W-:-:S02]  /*07c0*/  ISETP.GE.U32.AND P0, PT, R10, R5, PT ;  /* 0x000000050a00720c */ /* 0x000fc40003f06070 */
[----:B------:R-:W-:Y:S02]  /*07d0*/  ISETP.GE.U32.AND P4, PT, R16, R7, PT ;  /* 0x000000071000720c */ /* 0x000fe40003f86070 */
[----:B------:R-:W-:-:S09]  /*07e0*/  ISETP.GE.U32.AND P1, PT, R11, R14, PT ;  /* 0x0000000e0b00720c */ /* 0x000fd20003f26070 */
[----:B------:R-:W-:Y:S02]  /*07f0*/  @P0 IMAD.IADD R10, R10, 0x1, -R5 ;  /* 0x000000010a0a0824 */ /* 0x000fe400078e0a05 */
[----:B------:R-:W-:Y:S01]  /*0800*/  @P4 VIADD R9, R9, 0x1 ;  /* 0x0000000109094836 */ /* 0x000fe20000000000 */
[----:B------:R-:W-:Y:S01]  /*0810*/  @!P2 LOP3.LUT R9, RZ, R7, RZ, 0x33, !PT ;  /* 0x00000007ff09a212 */ /* 0x000fe200078e33ff */
[----:B------:R-:W-:Y:S01]  /*0820*/  @P1 IMAD.IADD R11, R11, 0x1, -R14 ;  /* 0x000000010b0b1824 */ /* 0x000fe200078e0a0e */
[----:B------:R-:W-:Y:S01]  /*0830*/  ISETP.GE.U32.AND P3, PT, R10, R5, PT ;  /* 0x000000050a00720c */ /* 0x000fe20003f66070 */
[----:B------:R-:W-:Y:S01]  /*0840*/  @P0 VIADD R8, R8, 0x1 ;  /* 0x0000000108080836 */ /* 0x000fe20000000000 */
[----:B------:R-:W-:Y:S01]  /*0850*/  ISETP.NE.U32.AND P2, PT, R14, RZ, PT ;  /* 0x000000ff0e00720c */ /* 0x000fe20003f45070 */
[----:B-----5:R-:W-:Y:S01]  /*0860*/  IMAD R18, R9, UR5, R6 ;  /* 0x0000000509127c24 */ /* 0x020fe2000f8e0206 */
[----:B------:R-:W-:Y:S02]  /*0870*/  ISETP.GE.U32.AND P4, PT, R11, R14, PT ;  /* 0x0000000e0b00720c */ /* 0x000fe40003f86070 */
[----:B------:R-:W-:-:S02]  /*0880*/  @P1 IADD3 R20, PT, PT, R20, 0x1, RZ ;  /* 0x0000000114141810 */ /* 0x000fc40007ffe0ff */
[----:B------:R-:W-:-:S04]  /*0890*/  VIADDMNMX R22, R18, R9, R2, PT ;  /* 0x0000000912167246 */ /* 0x000fc80003800102 */
[----:B------:R-:W-:Y:S01]  /*08a0*/  ISETP.GE.AND P0, PT, R18, R22, PT ;  /* 0x000000161200720c */ /* 0x000fe20003f06270 */
[----:B------:R-:W-:Y:S01]  /*08b0*/  @P3 VIADD R8, R8, 0x1 ;  /* 0x0000000108083836 */ /* 0x000fe20000000000 */
[----:B------:R-:W-:-:S03]  /*08c0*/  @!P5 LOP3.LUT R8, RZ, R5, RZ, 0x33, !PT ;  /* 0x00000005ff08d212 */ /* 0x000fc600078e33ff */
[----:B------:R-:W-:Y:S01]  /*08d0*/  @P4 VIADD R20, R20, 0x1 ;  /* 0x0000000114144836 */ /* 0x000fe20000000000 */
[----:B------:R-:W-:Y:S01]  /*08e0*/  @!P2 LOP3.LUT R20, RZ, R14, RZ, 0x33, !PT ;  /* 0x0000000eff14a212 */ /* 0x000fe200078e33ff */
[----:B------:R-:W-:-:S04]  /*08f0*/  IMAD.MOV R6, RZ, RZ, -R8 ;  /* 0x000000ffff067224 */ /* 0x000fc800078e0a08 */
[----:B------:R-:W-:Y:S02]  /*0900*/  IMAD R5, R5, R6, UR4 ;  /* 0x0000000405057e24 */ /* 0x000fe4000f8e0206 */
[----:B------:R-:W-:Y:S01]  /*0910*/  IMAD R21, R20, UR8, R21 ;  /* 0x0000000814157c24 */ /* 0x000fe2000f8e0215 */
[----:B------:R-:W-:Y:S06]  /*0920*/  @P0 EXIT ;  /* 0x000000000000094d */ /* 0x000fec0003800000 */
[----:B------:R-:W0:Y:S01]  /*0930*/  S2UR UR5, SR_CgaCtaId ;  /* 0x00000000000579c3 */ /* 0x000e220000008800 */
[----:B------:R-:W1:Y:S01]  /*0940*/  LDCU UR4, c[0x0][0x394] ;  /* 0x00007280ff0477ac */ /* 0x000e620008000800 */
[----:B------:R-:W-:Y:S01]  /*0950*/  IMAD R6, R23, UR10, RZ ;  /* 0x0000000a17067c24 */ /* 0x000fe2000f8e02ff */
[----:B------:R-:W-:Y:S01]  /*0960*/  VIADDMNMX R20, R21, R20, R3, PT ;  /* 0x0000001415147246 */ /* 0x000fe20003800103 */
[----:B------:R-:W-:Y:S01]  /*0970*/  IMAD R14, R0, UR10, RZ ;  /* 0x0000000a000e7c24 */ /* 0x000fe2000f8e02ff */
[----:B------:R-:W2:Y:S01]  /*0980*/  LDCU UR11, c[0x0][0x3b0] ;  /* 0x00007600ff0b77ac */ /* 0x000ea20008000800 */
[--C-:B------:R-:W-:Y:S02]  /*0990*/  IMAD R6, R4, R6, R29.reuse ;  /* 0x0000000604067224 */ /* 0x100fe400078e021d */
[----:B------:R-:W-:Y:S01]  /*09a0*/  IMAD R19, R8, R23, R29 ;  /* 0x0000001708137224 */ /* 0x000fe200078e021d */
[----:B------:R-:W3:Y:S01]  /*09b0*/  LDCU.64 UR8, c[0x0][0x358] ;  /* 0x00006b00ff0877ac */ /* 0x000ee20008000a00 */
[----:B-1----:R-:W-:Y:S01]  /*09c0*/  IMAD R2, R2, UR4, RZ ;  /* 0x0000000402027c24 */ /* 0x002fe2000f8e02ff */
[----:B------:R-:W-:-:S03]  /*09d0*/  UMOV UR4, 0x400 ;  /* 0x0000040000047882 */ /* 0x000fc60000000000 */
[----:B------:R-:W-:Y:S01]  /*09e0*/  IMAD R2, R2, R3, RZ ;  /* 0x0000000302027224 */ /* 0x000fe200078e02ff */
[----:B0-----:R-:W-:Y:S01]  /*09f0*/  ULEA UR4, UR5, UR4, 0x18 ;  /* 0x0000000405047291 */ /* 0x001fe2000f8ec0ff */
[C---:B--2---:R-:W-:Y:S02]  /*0a00*/  IMAD R16, R5.reuse, UR11, RZ ;  /* 0x0000000b05107c24 */ /* 0x044fe4000f8e02ff */
[----:B------:R-:W-:-:S03]  /*0a10*/  IMAD R17, R5, R2, RZ ;  /* 0x0000000205117224 */ /* 0x000fc600078e02ff */
[----:B------:R-:W-:Y:S02]  /*0a20*/  LEA R15, R6, UR4, 0x2 ;  /* 0x00000004060f7c11 */ /* 0x000fe4000f8e10ff */
[----:B---3--:R-:W-:-:S07]  /*0a30*/  LEA R14, R14, UR4, 0x2 ;  /* 0x000000040e0e7c11 */ /* 0x008fce000f8e10ff */
.L_x_546:
[----:B------:R-:W-:Y:S01]  /*0a40*/  ISETP.GE.AND P0, PT, R21, R20, PT ;  /* 0x000000141500720c */ /* 0x000fe20003f06270 */
[----:B------:R-:W-:-:S12]  /*0a50*/  BSSY.RECONVERGENT B0, `(.L_x_531) ;  /* 0x00000ae000007945 */ /* 0x000fd80003800200 */
[----:B0-----:R-:W-:Y:S05]  /*0a60*/  @P0 BRA `(.L_x_532) ;  /* 0x0000000800b00947 */ /* 0x001fea0003800000 */
[----:B------:R-:W0:Y:S01]  /*0a70*/  LDC R0, c[0x0][0x3a0] ;  /* 0x0000e800ff007b82 */ /* 0x000e220000000800 */
[----:B------:R-:W1:Y:S01]  /*0a80*/  LDCU UR4, c[0x0][0x398] ;  /* 0x00007300ff0477ac */ /* 0x000e620008000800 */
[----:B------:R-:W-:Y:S01]  /*0a90*/  MOV R11, R21 ;  /* 0x00000015000b7202 */ /* 0x000fe20000000f00 */
[----:B-1----:R-:W-:-:S04]  /*0aa0*/  IMAD R5, R18, UR4, RZ ;  /* 0x0000000412057c24 */ /* 0x002fc8000f8e02ff */
[----:B------:R-:W-:Y:S01]  /*0ab0*/  VIADD R7, R5, UR4 ;  /* 0x0000000405077c36 */ /* 0x000fe20008000000 */
[-C--:B0-----:R-:W-:Y:S02]  /*0ac0*/  IABS R4, R0.reuse ;  /* 0x0000000000047213 */ /* 0x081fe40000000000 */
[----:B------:R-:W-:Y:S02]  /*0ad0*/  IABS R8, R5 ;  /* 0x0000000500087213 */ /* 0x000fe40000000000 */
[----:B------:R-:W0:Y:S01]  /*0ae0*/  I2F.RP R6, R4 ;  /* 0x0000000400067306 */ /* 0x000e220000209400 */
[----:B------:R-:W-:Y:S02]  /*0af0*/  IADD3 R7, PT, PT, R7, -0x1, R0 ;  /* 0xffffffff07077810 */ /* 0x000fe40007ffe000 */
        /* <DEDUP_REMOVED lines=28> */
[----:B------:R-:W-:Y:S01]  /*0cc0*/  @P2 VIADD R2, R2, 0x1 ;  /* 0x0000000102022836 */ /* 0x000fe20000000000 */
[----:B------:R-:W-:Y:S02]  /*0cd0*/  ISETP.NE.AND P2, PT, R0, RZ, PT ;  /* 0x000000ff0000720c */ /* 0x000fe40003f45270 */
[----:B------:R-:W-:Y:S01]  /*0ce0*/  @P3 IADD3 R6, PT, PT, R6, 0x1, RZ ;  /* 0x0000000106063810 */ /* 0x000fe20007ffe0ff */
[----:B------:R-:W-:-:S04]  /*0cf0*/  @!P0 IMAD.MOV R2, RZ, RZ, -R2 ;  /* 0x000000ffff028224 */ /* 0x000fc800078e0a02 */
[----:B------:R-:W-:Y:S01]  /*0d00*/  @!P1 IMAD.MOV R6, RZ, RZ, -R6 ;  /* 0x000000ffff069224 */ /* 0x000fe200078e0a06 */
[----:B------:R-:W-:-:S04]  /*0d10*/  SEL R13, R3, R2, !P2 ;  /* 0x00000002030d7207 */ /* 0x000fc80005000000 */
[----:B------:R-:W-:-:S05]  /*0d20*/  SEL R12, R3, R6, !P2 ;  /* 0x00000006030c7207 */ /* 0x000fca0005000000 */
[----:B------:R-:W-:-:S07]  /*0d30*/  IMAD.IADD R10, R12, 0x1, -R13 ;  /* 0x000000010c0a7824 */ /* 0x000fce00078e0a0d */
.L_x_545:
[----:B0-----:R-:W0:Y:S01]  /*0d40*/  LDC R0, c[0x0][0x3a4] ;  /* 0x0000e900ff007b82 */ /* 0x001e220000000800 */
[----:B------:R-:W1:Y:S01]  /*0d50*/  LDCU UR4, c[0x0][0x39c] ;  /* 0x00007380ff0477ac */ /* 0x000e620008000800 */
[----:B------:R-:W-:Y:S01]  /*0d60*/  BSSY.RECONVERGENT B1, `(.L_x_533) ;  /* 0x0000059000017945 */ /* 0x000fe20003800200 */
[----:B-1----:R-:W-:-:S04]  /*0d70*/  IMAD R7, R11, UR4, RZ ;  /* 0x000000040b077c24 */ /* 0x002fc8000f8e02ff */
[----:B------:R-:W-:Y:S01]  /*0d80*/  VIADD R5, R7, UR4 ;  /* 0x0000000407057c36 */ /* 0x000fe20008000000 */
[-C--:B0-----:R-:W-:Y:S02]  /*0d90*/  IABS R4, R0.reuse ;  /* 0x0000000000047213 */ /* 0x081fe40000000000 */
[----:B------:R-:W-:Y:S02]  /*0da0*/  IABS R8, R7 ;  /* 0x0000000700087213 */ /* 0x000fe40000000000 */
[----:B------:R-:W0:Y:S01]  /*0db0*/  I2F.RP R6, R4 ;  /* 0x0000000400067306 */ /* 0x000e220000209400 */
[----:B------:R-:W-:Y:S02]  /*0dc0*/  IADD3 R5, PT, PT, R5, -0x1, R0 ;  /* 0xffffffff05057810 */ /* 0x000fe40007ffe000 */
[----:B------:R-:W-:Y:S02]  /*0dd0*/  LOP3.LUT R7, R7, R0, RZ, 0x3c, !PT ;  /* 0x0000000007077212 */ /* 0x000fe400078e3cff */
[----:B------:R-:W-:-:S02]  /*0de0*/  IABS R25, R5 ;  /* 0x0000000500197213 */ /* 0x000fc40000000000 */
[----:B------:R-:W-:Y:S02]  /*0df0*/  LOP3.LUT R5, R5, R0, RZ, 0x3c, !PT ;  /* 0x0000000005057212 */ /* 0x000fe400078e3cff */
[----:B------:R-:W-:Y:S02]  /*0e00*/  ISETP.GE.AND P0, PT, R7, RZ, PT ;  /* 0x000000ff0700720c */ /* 0x000fe40003f06270 */
[----:B------:R-:W-:Y:S01]  /*0e10*/  ISETP.GE.AND P1, PT, R5, RZ, PT ;  /* 0x000000ff0500720c */ /* 0x000fe20003f26270 */
[----:B0-----:R-:W0:Y:S02]  /*0e20*/  MUFU.RCP R6, R6 ;  /* 0x0000000600067308 */ /* 0x001e240000001000 */
[----:B0-----:R-:W-:-:S06]  /*0e30*/  VIADD R2, R6, 0xffffffe ;  /* 0x0ffffffe06027836 */ /* 0x001fcc0000000000 */
[----:B------:R0:W1:Y:S02]  /*0e40*/  F2I.FTZ.U32.TRUNC.NTZ R3, R2 ;  /* 0x0000000200037305 */ /* 0x000064000021f000 */
[----:B0-----:R-:W-:Y:S01]  /*0e50*/  IMAD.MOV.U32 R2, RZ, RZ, RZ ;  /* 0x000000ffff027224 */ /* 0x001fe200078e00ff */
[----:B-1----:R-:W-:-:S05]  /*0e60*/  IADD3 R9, PT, PT, RZ, -R3, RZ ;  /* 0x80000003ff097210 */ /* 0x002fca0007ffe0ff */
[----:B------:R-:W-:-:S04]  /*0e70*/  IMAD R9, R9, R4, RZ ;  /* 0x0000000409097224 */ /* 0x000fc800078e02ff */
[----:B------:R-:W-:Y:S01]  /*0e80*/  IMAD.HI.U32 R6, R3, R9, R2 ;  /* 0x0000000903067227 */ /* 0x000fe200078e0002 */
[----:B------:R-:W-:-:S05]  /*0e90*/  MOV R9, R8 ;  /* 0x0000000800097202 */ /* 0x000fca0000000f00 */
[----:B------:R-:W-:-:S04]  /*0ea0*/  IMAD.HI.U32 R2, R6, R25, RZ ;  /* 0x0000001906027227 */ /* 0x000fc800078e00ff */
[----:B------:R-:W-:Y:S02]  /*0eb0*/  IMAD.MOV R8, RZ, RZ, -R2 ;  /* 0x000000ffff087224 */ /* 0x000fe400078e0a02 */
[----:B------:R-:W-:-:S04]  /*0ec0*/  IMAD.HI.U32 R3, R6, R9, RZ ;  /* 0x0000000906037227 */ /* 0x000fc800078e00ff */
[----:B------:R-:W-:Y:S02]  /*0ed0*/  IMAD R25, R4, R8, R25 ;  /* 0x0000000804197224 */ /* 0x000fe400078e0219 */
[----:B------:R-:W-:-:S03]  /*0ee0*/  IMAD.MOV R6, RZ, RZ, -R3 ;  /* 0x000000ffff067224 */ /* 0x000fc600078e0a03 */
[C---:B------:R-:W-:Y:S01]  /*0ef0*/  ISETP.GT.U32.AND P5, PT, R4.reuse, R25, PT ;  /* 0x000000190400720c */ /* 0x040fe20003fa4070 */
[----:B------:R-:W-:-:S05]  /*0f00*/  IMAD R9, R4, R6, R9 ;  /* 0x0000000604097224 */ /* 0x000fca00078e0209 */
[----:B------:R-:W-:-:S07]  /*0f10*/  ISETP.GT.U32.AND P4, PT, R4, R9, PT ;  /* 0x000000090400720c */ /* 0x000fce0003f84070 */
[----:B------:R-:W-:Y:S01]  /*0f20*/  @!P5 IMAD.IADD R25, R25, 0x1, -R4 ;  /* 0x000000011919d824 */ /* 0x000fe200078e0a04 */
[----:B------:R-:W-:-:S04]  /*0f30*/  @!P5 IADD3 R2, PT, PT, R2, 0x1, RZ ;  /* 0x000000010202d810 */ /* 0x000fc80007ffe0ff */
[-C--:B------:R-:W-:Y:S01]  /*0f40*/  ISETP.GE.U32.AND P3, PT, R25, R4.reuse, PT ;  /* 0x000000041900720c */ /* 0x080fe20003f66070 */
[----:B------:R-:W-:Y:S01]  /*0f50*/  @!P4 VIADD R3, R3, 0x1 ;  /* 0x000000010303c836 */ /* 0x000fe20000000000 */
[----:B------:R-:W-:-:S04]  /*0f60*/  @!P4 IADD3 R9, PT, PT, R9, -R4, RZ ;  /* 0x800000040909c210 */ /* 0x000fc80007ffe0ff */
[----:B------:R-:W-:-:S07]  /*0f70*/  ISETP.GE.U32.AND P2, PT, R9, R4, PT ;  /* 0x000000040900720c */ /* 0x000fce0003f46070 */
[----:B------:R-:W-:Y:S01]  /*0f80*/  @P3 VIADD R2, R2, 0x1 ;  /* 0x0000000102023836 */ /* 0x000fe20000000000 */
[----:B------:R-:W-:-:S04]  /*0f90*/  ISETP.GT.AND P3, PT, R12, R13, PT ;  /* 0x0000000d0c00720c */ /* 0x000fc80003f64270 */
[----:B------:R-:W-:Y:S01]  /*0fa0*/  MOV R5, R2 ;  /* 0x0000000200057202 */ /* 0x000fe20000000f00 */
[----:B------:R-:W-:Y:S01]  /*0fb0*/  @P2 VIADD R3, R3, 0x1 ;  /* 0x0000000103032836 */ /* 0x000fe20000000000 */
[----:B------:R-:W-:Y:S02]  /*0fc0*/  ISETP.NE.AND P2, PT, R0, RZ, PT ;  /* 0x000000ff0000720c */ /* 0x000fe40003f45270 */
[----:B------:R-:W-:Y:S01]  /*0fd0*/  LOP3.LUT R2, RZ, R0, RZ, 0x33, !PT ;  /* 0x00000000ff027212 */ /* 0x000fe200078e33ff */
[----:B------:R-:W-:Y:S02]  /*0fe0*/  @!P0 IMAD.MOV R3, RZ, RZ, -R3 ;  /* 0x000000ffff038224 */ /* 0x000fe400078e0a03 */
[----:B------:R-:W-:-:S03]  /*0ff0*/  @!P1 IMAD.MOV R5, RZ, RZ, -R5 ;  /* 0x000000ffff059224 */ /* 0x000fc600078e0a05 */
[C---:B------:R-:W-:Y:S02]  /*1000*/  SEL R0, R2.reuse, R3, !P2 ;  /* 0x0000000302007207 */ /* 0x040fe40005000000 */
[----:B------:R-:W-:Y:S01]  /*1010*/  SEL R2, R2, R5, !P2 ;  /* 0x0000000502027207 */ /* 0x000fe20005000000 */
[----:B------:R-:W-:Y:S06]  /*1020*/  @!P3 BRA `(.L_x_534) ;  /* 0x0000000000b0b947 */ /* 0x000fec0003800000 */
[----:B------:R-:W-:-:S07]  /*1030*/  MOV R3, R13 ;  /* 0x0000000d00037202 */ /* 0x000fce0000000f00 */
.L_x_541:
[----:B------:R-:W-:Y:S01]  /*1040*/  ISETP.GT.AND P0, PT, R2, R0, PT ;  /* 0x000000000200720c */ /* 0x000fe20003f04270 */
[----:B------:R-:W-:-:S12]  /*1050*/  BSSY.RECONVERGENT B2, `(.L_x_535) ;  /* 0x0000026000027945 */ /* 0x000fd80003800200 */
[----:B------:R-:W-:Y:S05]  /*1060*/  @!P0 BRA `(.L_x_536) ;  /* 0x0000000000908947 */ /* 0x000fea0003800000 */
[----:B------:R-:W0:Y:S02]  /*1070*/  LDCU UR4, c[0x0][0x3b8] ;  /* 0x00007700ff0477ac */ /* 0x000e240008000800 */
[----:B0-----:R-:W-:-:S05]  /*1080*/  IMAD R5, R3, UR4, RZ ;  /* 0x0000000403057c24 */ /* 0x001fca000f8e02ff */
[----:B------:R-:W-:Y:S02]  /*1090*/  IADD3 R4, P0, PT, R16, R5, RZ ;  /* 0x0000000510047210 */ /* 0x000fe40007f1e0ff */
[----:B------:R-:W-:Y:S01]  /*10a0*/  SHF.R.S32.HI R7, RZ, 0x1f, R5 ;  /* 0x0000001fff077819 */ /* 0x000fe20000011405 */
[----:B------:R-:W-:-:S03]  /*10b0*/  IMAD.MOV.U32 R5, RZ, RZ, R0 ;  /* 0x000000ffff057224 */ /* 0x000fc600078e0000 */
[----:B------:R-:W-:-:S07]  /*10c0*/  LEA.HI.X.SX32 R6, R16, R7, 0x1, P0 ;  /* 0x0000000710067211 */ /* 0x000fce00000f0eff */
.L_x_540:
[----:B------:R-:W0:Y:S01]  /*10d0*/  LDC R7, c[0x0][0x394] ;  /* 0x0000e500ff077b82 */ /* 0x000e220000000800 */
[----:B------:R-:W-:Y:S01]  /*10e0*/  BSSY.RECONVERGENT B3, `(.L_x_537) ;  /* 0x0000019000037945 */ /* 0x000fe20003800200 */
[----:B0-----:R-:W-:-:S13]  /*10f0*/  ISETP.GE.AND P0, PT, R19, R7, PT ;  /* 0x000000071300720c */ /* 0x001fda0003f06270 */
[----:B------:R-:W-:Y:S05]  /*1100*/  @P0 BRA `(.L_x_538) ;  /* 0x0000000000580947 */ /* 0x000fea0003800000 */
[----:B------:R-:W0:Y:S01]  /*1110*/  LDCU UR4, c[0x0][0x3bc] ;  /* 0x00007780ff0477ac */ /* 0x000e220008000800 */
[----:B------:R-:W-:Y:S01]  /*1120*/  IMAD.MOV.U32 R26, RZ, RZ, R15 ;  /* 0x000000ffff1a7224 */ /* 0x000fe200078e000f */
[----:B------:R-:W-:Y:S01]  /*1130*/  MOV R27, R19 ;  /* 0x00000013001b7202 */ /* 0x000fe20000000f00 */
[----:B0-----:R-:W-:-:S05]  /*1140*/  IMAD R25, R5, UR4, RZ ;  /* 0x0000000405197c24 */ /* 0x001fca000f8e02ff */
[----:B------:R-:W-:-:S04]  /*1150*/  IADD3 R24, P0, PT, R25, R4, RZ ;  /* 0x0000000419187210 */ /* 0x000fc80007f1e0ff */
[----:B------:R-:W-:-:S09]  /*1160*/  LEA.HI.X.SX32 R25, R25, R6, 0x1, P0 ;  /* 0x0000000619197211 */ /* 0x000fd200000f0eff */
.L_x_539:
        /* <DEDUP_REMOVED lines=9> */
[----:B------:R-:W1:Y:S01]  /*1200*/  LDG.E.CONSTANT R8, desc[UR8][R8.64] ;  /* 0x0000000808087981 */ /* 0x000e62000c1e9900 */
[----:B0-----:R-:W-:-:S05]  /*1210*/  IMAD R27, R23, UR4, R27 ;  /* 0x00000004171b7c24 */ /* 0x001fca000f8e021b */
[----:B------:R-:W-:Y:S01]  /*1220*/  ISETP.GE.AND P0, PT, R27, R7, PT ;  /* 0x000000071b00720c */ /* 0x000fe20003f06270 */
[----:B-1----:R-:W-:-:S05]  /*1230*/  FADD.FTZ R28, R8, R28 ;  /* 0x0000001c081c7221 */ /* 0x002fca0000010000 */
[----:B------:R0:W-:Y:S02]  /*1240*/  STS [R26], R28 ;  /* 0x0000001c1a007388 */ /* 0x0001e40000000800 */
[----:B0-----:R-:W-:-:S05]  /*1250*/  IMAD R26, R23, 0x4, R26 ;  /* 0x00000004171a7824 */ /* 0x001fca00078e021a */
[----:B------:R-:W-:Y:S05]  /*1260*/  @!P0 BRA `(.L_x_539) ;  /* 0xfffffffc00c08947 */ /* 0x000fea000383ffff */
.L_x_538:
[----:B------:R-:W-:Y:S05]  /*1270*/  BSYNC.RECONVERGENT B3 ;  /* 0x0000000000037941 */ /* 0x000fea0003800200 */
.L_x_537:
[----:B------:R-:W-:-:S05]  /*1280*/  VIADD R5, R5, 0x1 ;  /* 0x0000000105057836 */ /* 0x000fca0000000000 */
[----:B------:R-:W-:-:S13]  /*1290*/  ISETP.NE.AND P0, PT, R5, R2, PT ;  /* 0x000000020500720c */ /* 0x000fda0003f05270 */
[----:B------:R-:W-:Y:S05]  /*12a0*/  @P0 BRA `(.L_x_540) ;  /* 0xfffffffc00880947 */ /* 0x000fea000383ffff */
.L_x_536:
[----:B------:R-:W-:Y:S05]  /*12b0*/  BSYNC.RECONVERGENT B2 ;  /* 0x0000000000027941 */ /* 0x000fea0003800200 */
.L_x_535:
[----:B------:R-:W-:-:S04]  /*12c0*/  IADD3 R3, PT, PT, R3, 0x1, RZ ;  /* 0x0000000103037810 */ /* 0x000fc80007ffe0ff */
[----:B------:R-:W-:-:S13]  /*12d0*/  ISETP.NE.AND P0, PT, R3, R12, PT ;  /* 0x0000000c0300720c */ /* 0x000fda0003f05270 */
[----:B------:R-:W-:Y:S05]  /*12e0*/  @P0 BRA `(.L_x_541) ;  /* 0xfffffffc00540947 */ /* 0x000fea000383ffff */
.L_x_534:
[----:B------:R-:W-:Y:S05]  /*12f0*/  BSYNC.RECONVERGENT B1 ;  /* 0x0000000000017941 */ /* 0x000fea0003800200 */
.L_x_533:
[----:B------:R-:W0:Y:S01]  /*1300*/  LDC R6, c[0x0][0x394] ;  /* 0x0000e500ff067b82 */ /* 0x000e220000000800 */
[----:B------:R-:W-:Y:S01]  /*1310*/  BSSY.RECONVERGENT B1, `(.L_x_542) ;  /* 0x000001e000017945 */ /* 0x000fe20003800200 */
[----:B0-----:R-:W-:-:S13]  /*1320*/  ISETP.GE.AND P0, PT, R19, R6, PT ;  /* 0x000000061300720c */ /* 0x001fda0003f06270 */
[----:B------:R-:W-:Y:S05]  /*1330*/  @P0 BRA `(.L_x_543) ;  /* 0x00000000006c0947 */ /* 0x000fea0003800000 */
[----:B------:R-:W0:Y:S01]  /*1340*/  LDCU UR4, c[0x0][0x3a4] ;  /* 0x00007480ff0477ac */ /* 0x000e220008000800 */
[----:B------:R-:W-:Y:S01]  /*1350*/  IMAD.IADD R3, R2, 0x1, -R0 ;  /* 0x0000000102037824 */ /* 0x000fe200078e0a00 */
[----:B------:R-:W-:Y:S01]  /*1360*/  MOV R9, R29 ;  /* 0x0000001d00097202 */ /* 0x000fe20000000f00 */
[----:B------:R-:W1:Y:S01]  /*1370*/  LDC R0, c[0x0][0x3a8] ;  /* 0x0000ea00ff007b82 */ /* 0x000e620000000800 */
[----:B------:R-:W-:Y:S02]  /*1380*/  IMAD.MOV.U32 R25, RZ, RZ, R19 ;  /* 0x000000ffff197224 */ /* 0x000fe400078e0013 */
[----:B------:R-:W-:-:S05]  /*1390*/  IMAD R4, R10, R3, RZ ;  /* 0x000000030a047224 */ /* 0x000fca00078e02ff */
[----:B------:R-:W2:Y:S01]  /*13a0*/  LDC.64 R2, c[0x0][0x388] ;  /* 0x0000e200ff027b82 */ /* 0x000ea20000000a00 */
[----:B------:R-:W-:-:S04]  /*13b0*/  I2FP.F32.S32 R4, R4 ;  /* 0x0000000400047245 */ /* 0x000fc80000201400 */
[----:B------:R3:W4:Y:S01]  /*13c0*/  MUFU.RCP R7, R4 ;  /* 0x0000000400077308 */ /* 0x0007220000001000 */
[----:B0-----:R-:W-:-:S04]  /*13d0*/  IMAD R5, R18, UR4, R11 ;  /* 0x0000000412057c24 */ /* 0x001fc8000f8e020b */
[----:B------:R-:W-:-:S05]  /*13e0*/  IMAD R24, R5, R6, RZ ;  /* 0x0000000605187224 */ /* 0x000fca00078e02ff */
[----:B------:R-:W-:Y:S02]  /*13f0*/  IADD3 R8, P0, PT, R17, R24, RZ ;  /* 0x0000001811087210 */ /* 0x000fe40007f1e0ff */
[----:B------:R-:W-:-:S04]  /*1400*/  SHF.R.S32.HI R24, RZ, 0x1f, R24 ;  /* 0x0000001fff187819 */ /* 0x000fc80000011418 */
[----:B---3--:R-:W-:-:S07]  /*1410*/  LEA.HI.X.SX32 R24, R17, R24, 0x1, P0 ;  /* 0x0000001811187211 */ /* 0x008fce00000f0eff */
.L_x_544:
[----:B0-----:R-:W-:-:S04]  /*1420*/  IADD3 R5, P0, PT, R25, R8, RZ ;  /* 0x0000000819057210 */ /* 0x001fc80007f1e0ff */
[----:B------:R-:W-:Y:S01]  /*1430*/  LEA.HI.X.SX32 R26, R25, R24, 0x1, P0 ;  /* 0x00000018191a7211 */ /* 0x000fe200000f0eff */
[----:B-1----:R-:W-:Y:S01]  /*1440*/  IMAD R25, R23, R0, R25 ;  /* 0x0000000017197224 */ /* 0x002fe200078e0219 */
[----:B--2---:R-:W-:-:S04]  /*1450*/  LEA R4, P0, R5, R2, 0x2 ;  /* 0x0000000205047211 */ /* 0x004fc800078010ff */
[----:B------:R-:W-:Y:S01]  /*1460*/  LEA.HI.X R5, R5, R3, R26, 0x2, P0 ;  /* 0x0000000305057211 */ /* 0x000fe200000f141a */
[----:B------:R-:W-:Y:S01]  /*1470*/  IMAD R26, R9, 0x4, R14 ;  /* 0x00000004091a7824 */ /* 0x000fe200078e020e */
[----:B------:R-:W-:Y:S01]  /*1480*/  ISETP.GE.AND P0, PT, R25, R6, PT ;  /* 0x000000061900720c */ /* 0x000fe20003f06270 */
[----:B------:R-:W-:-:S03]  /*1490*/  IMAD.IADD R9, R23, 0x1, R9 ;  /* 0x0000000117097824 */ /* 0x000fc600078e0209 */
[----:B------:R-:W4:Y:S04]  /*14a0*/  LDS R28, [R26] ;  /* 0x000000001a1c7984 */ /* 0x000f280000000800 */
[----:B------:R0:W-:Y:S01]  /*14b0*/  STS [R26], RZ ;  /* 0x000000ff1a007388 */ /* 0x0001e20000000800 */
[----:B----4-:R-:W-:-:S05]  /*14c0*/  FMUL.FTZ R27, R7, R28 ;  /* 0x0000001c071b7220 */ /* 0x010fca0000410000 */
[----:B------:R0:W-:Y:S01]  /*14d0*/  STG.E desc[UR8][R4.64], R27 ;  /* 0x0000001b04007986 */ /* 0x0001e2000c101908 */
[----:B------:R-:W-:Y:S05]  /*14e0*/  @!P0 BRA `(.L_x_544) ;  /* 0xfffffffc00cc8947 */ /* 0x000fea000383ffff */
.L_x_543:
[----:B------:R-:W-:Y:S05]  /*14f0*/  BSYNC.RECONVERGENT B1 ;  /* 0x0000000000017941 */ /* 0x000fea0003800200 */
.L_x_542:
[----:B------:R-:W-:-:S04]  /*1500*/  IADD3 R11, PT, PT, R11, UR6, RZ ;  /* 0x000000060b0b7c10 */ /* 0x000fc8000fffe0ff */
[----:B------:R-:W-:-:S13]  /*1510*/  ISETP.GE.AND P0, PT, R11, R20, PT ;  /* 0x000000140b00720c */ /* 0x000fda0003f06270 */
[----:B------:R-:W-:Y:S05]  /*1520*/  @!P0 BRA `(.L_x_545) ;  /* 0xfffffff800048947 */ /* 0x000fea000383ffff */
.L_x_532:
[----:B------:R-:W-:Y:S05]  /*1530*/  BSYNC.RECONVERGENT B0 ;  /* 0x0000000000007941 */ /* 0x000fea0003800200 */
.L_x_531:
[----:B------:R-:W-:-:S05]  /*1540*/  VIADD R18, R18, UR7 ;  /* 0x0000000712127c36 */ /* 0x000fca0008000000 */
[----:B------:R-:W-:-:S13]  /*1550*/  ISETP.GE.AND P0, PT, R18, R22, PT ;  /* 0x000000161200720c */ /* 0x000fda0003f06270 */
[----:B------:R-:W-:Y:S05]  /*1560*/  @!P0 BRA `(.L_x_546) ;  /* 0xfffffff400348947 */ /* 0x000fea000383ffff */
[----:B------:R-:W-:Y:S05]  /*1570*/  EXIT ;  /* 0x000000000000794d */ /* 0x000fea0003800000 */
.L_x_547:
        /* <DEDUP_REMOVED lines=16> */
.L_x_611:


//--------------------- .text._ZN2at6native58_GLOBAL__N__9a069279_25_AdaptiveAveragePooling_cu_ef17039c26adaptive_average_pool_nhwcIidEEvPKT0_PS3_iiiiiiiiT_S7_S7_S7_ --------------------------
	.section	.text._ZN2at6native58_GLOBAL__N__9a069279_25_AdaptiveAveragePooling_cu_ef17039c26adaptive_average_pool_nhwcIidEEvPKT0_PS3_iiiiiiiiT_S7_S7_S7_,"ax",@progbits
	.align	128
.text._ZN2at6native58_GLOBAL__N__9a069279_25_AdaptiveAveragePooling_cu_ef17039c26adaptive_average_pool_nhwcIidEEvPKT0_PS3_iiiiiiiiT_S7_S7_S7_:
        .type           _ZN2at6native58_GLOBAL__N__9a069279_25_AdaptiveAveragePooling_cu_ef17039c26adaptive_average_pool_nhwcIidEEvPKT0_PS3_iiiiiiiiT_S7_S7_S7_,@function
        .size           _ZN2at6native58_GLOBAL__N__9a069279_25_AdaptiveAveragePooling_cu_ef17039c26adaptive_average_pool_nhwcIidEEvPKT0_PS3_iiiiiiiiT_S7_S7_S7_,(.L_x_612 - _ZN2at6native58_GLOBAL__N__9a069279_25_AdaptiveAveragePooling_cu_ef17039c26adaptive_average_pool_nhwcIidEEvPKT0_PS3_iiiiiiiiT_S7_S7_S7_)
        .other          _ZN2at6native58_GLOBAL__N__9a069279_25_AdaptiveAveragePooling_cu_ef17039c26adaptive_average_pool_nhwcIidEEvPKT0_PS3_iiiiiiiiT_S7_S7_S7_,@"STO_CUDA_ENTRY STV_DEFAULT"
_ZN2at6native58_GLOBAL__N__9a069279_25_AdaptiveAveragePooling_cu_ef17039c26adaptive_average_pool_nhwcIidEEvPKT0_PS3_iiiiiiiiT_S7_S7_S7_:
[----:B------:R-:W0:Y:S01]  /*0000*/  LDC R1, c[0x0][0x37c] ;  /* 0x0000df00ff017b82 */ /* 0x000e220000000800 */
[----:B------:R-:W1:Y:S07]  /*0010*/  S2R R29, SR_TID.Y ;  /* 0x00000000001d7919 */ /* 0x000e6e0000002200 */
[----:B------:R-:W2:Y:S01]  /*0020*/  LDC R10, c[0x0][0x360] ;  /* 0x0000d800ff0a7b82 */ /* 0x000ea20000000800 */
[----:B------:R-:W2:Y:S01]  /*0030*/  LDCU UR6, c[0x0][0x364] ;  /* 0x00006c80ff0677ac */ /* 0x000ea20008000800 */
[----:B------:R-:W-:Y:S01]  /*0040*/  BSSY.RECONVERGENT B0, `(.L_x_548) ;  /* 0x0000047000007945 */ /* 0x000fe20003800200 */
[----:B------:R-:W1:Y:S01]  /*0050*/  S2R R4, SR_TID.Z ;  /* 0x0000000000047919 */ /* 0x000e620000002300 */
[----:B0-----:R-:W-:Y:S01]  /*0060*/  VIADD R1, R1, 0xfffffff8 ;  /* 0xfffffff801017836 */ /* 0x001fe20000000000 */
[----:B------:R-:W0:Y:S01]  /*0070*/  LDCU UR7, c[0x0][0x368] ;  /* 0x00006d00ff0777ac */ /* 0x000e220008000800 */
[----:B------:R-:W3:Y:S01]  /*0080*/  S2R R6, SR_TID.X ;  /* 0x0000000000067919 */ /* 0x000ee20000002100 */
[----:B------:R-:W4:Y:S01]  /*0090*/  LDCU UR10, c[0x0][0x3ac] ;  /* 0x00007580ff0a77ac */ /* 0x000f220008000800 */
[----:B--2---:R-:W-:-:S04]  /*00a0*/  IMAD R2, R10, UR6, RZ ;  /* 0x000000060a027c24 */ /* 0x004fc8000f8e02ff */
[----:B0-----:R-:W-:-:S04]  /*00b0*/  IMAD R2, R2, UR7, RZ ;  /* 0x0000000702027c24 */ /* 0x001fc8000f8e02ff */
[----:B----4-:R-:W-:Y:S02]  /*00c0*/  IMAD R3, R2, UR10, RZ ;  /* 0x0000000a02037c24 */ /* 0x010fe4000f8e02ff */
[----:B-1----:R-:W-:-:S04]  /*00d0*/  IMAD R5, R4, UR6, R29 ;  /* 0x0000000604057c24 */ /* 0x002fc8000f8e021d */
[----:B------:R-:W-:-:S04]  /*00e0*/  IMAD R0, R5, R10, RZ ;  /* 0x0000000a05007224 */ /* 0x000fc800078e02ff */
[----:B---3--:R-:W-:-:S05]  /*00f0*/  IMAD.IADD R9, R0, 0x1, R6 ;  /* 0x0000000100097824 */ /* 0x008fca00078e0206 */
[----:B------:R-:W-:-:S13]  /*0100*/  ISETP.GE.U32.AND P0, PT, R9, R3, PT ;  /* 0x000000030900720c */ /* 0x000fda0003f06070 */
[----:B------:R-:W-:Y:S05]  /*0110*/  @P0 BRA `(.L_x_549) ;  /* 0x0000000000e40947 */ /* 0x000fea0003800000 */
[----:B------:R-:W0:Y:S01]  /*0120*/  I2F.U32.RP R13, R2 ;  /* 0x00000002000d7306 */ /* 0x000e220000209000 */
[C---:B------:R-:W-:Y:S01]  /*0130*/  IMAD.IADD R8, R2.reuse, 0x1, R9 ;  /* 0x0000000102087824 */ /* 0x040fe200078e0209 */
[----:B------:R-:W-:Y:S01]  /*0140*/  IADD3 R15, PT, PT, RZ, -R2, RZ ;  /* 0x80000002ff0f7210 */ /* 0x000fe20007ffe0ff */
[----:B------:R-:W-:Y:S01]  /*0150*/  BSSY.RECONVERGENT B1, `(.L_x_550) ;  /* 0x0000026000017945 */ /* 0x000fe20003800200 */
[----:B------:R-:W-:Y:S02]  /*0160*/  ISETP.NE.U32.AND P2, PT, R2, RZ, PT ;  /* 0x000000ff0200720c */ /* 0x000fe40003f45070 */
        /* <DEDUP_REMOVED lines=26> */
[----:B------:R-:W-:Y:S01]  /*0310*/  IMAD.MOV.U32 R7, RZ, RZ, RZ ;  /* 0x000000ffff077224 */ /* 0x000fe200078e00ff */
[----:B------:R-:W-:-:S04]  /*0320*/  IADD3 R6, PT, PT, R6, 0x1, RZ ;  /* 0x0000000106067810 */ /* 0x000fc80007ffe0ff */
[----:B------:R-:W-:Y:S02]  /*0330*/  LOP3.LUT R12, R6, 0x3, RZ, 0xc0, !PT ;  /* 0x00000003060c7812 */ /* 0x000fe400078ec0ff */
[----:B0-----:R-:W-:-:S07]  /*0340*/  LEA R8, R11, R8, 0x18 ;  /* 0x000000080b087211 */ /* 0x001fce00078ec0ff */
.L_x_552:
[----:B------:R-:W-:Y:S01]  /*0350*/  IMAD R6, R9, 0x8, R8 ;  /* 0x0000000809067824 */ /* 0x000fe200078e0208 */
[----:B------:R-:W-:Y:S01]  /*0360*/  IADD3 R9, PT, PT, R2, R9, RZ ;  /* 0x0000000902097210 */ /* 0x000fe20007ffe0ff */
[----:B------:R-:W-:-:S03]  /*0370*/  VIADD R7, R7, 0x1 ;  /* 0x0000000107077836 */ /* 0x000fc60000000000 */
[----:B------:R0:W-:Y:S02]  /*0380*/  STS.64 [R6], RZ ;  /* 0x000000ff06007388 */ /* 0x0001e40000000a00 */
[----:B------:R-:W-:-:S13]  /*0390*/  ISETP.NE.AND P0, PT, R7, R12, PT ;  /* 0x0000000c0700720c */ /* 0x000fda0003f05270 */
[----:B0-----:R-:W-:Y:S05]  /*03a0*/  @P0 BRA `(.L_x_552) ;  /* 0xfffffffc00e80947 */ /* 0x001fea000383ffff */
.L_x_551:
[----:B------:R-:W-:Y:S05]  /*03b0*/  BSYNC.RECONVERGENT B1 ;  /* 0x0000000000017941 */ /* 0x000fea0003800200 */
.L_x_550:
[----:B------:R-:W-:Y:S05]  /*03c0*/  @!P1 BRA `(.L_x_549) ;  /* 0x0000000000389947 */ /* 0x000fea0003800000 */
[----:B------:R-:W0:Y:S01]  /*03d0*/  S2R R7, SR_CgaCtaId ;  /* 0x0000000000077919 */ /* 0x000e220000008800 */
[----:B------:R-:W-:-:S04]  /*03e0*/  MOV R6, 0x400 ;  /* 0x0000040000067802 */ /* 0x000fc80000000f00 */
[----:B0-----:R-:W-:-:S07]  /*03f0*/  LEA R8, R7, R6, 0x18 ;  /* 0x0000000607087211 */ /* 0x001fce00078ec0ff */
.L_x_553:
[----:B0-----:R-:W-:Y:S02]  /*0400*/  IMAD R13, R9, 0x8, R8 ;  /* 0x00000008090d7824 */ /* 0x001fe400078e0208 */
[C---:B------:R-:W-:Y:S02]  /*0410*/  IMAD R9, R2.reuse, 0x4, R9 ;  /* 0x0000000402097824 */ /* 0x040fe400078e0209 */
[C---:B------:R-:W-:Y:S01]  /*0420*/  IMAD R7, R2.reuse, 0x8, R13 ;  /* 0x0000000802077824 */ /* 0x040fe200078e020d */
[----:B------:R0:W-:Y:S02]  /*0430*/  STS.64 [R13], RZ ;  /* 0x000000ff0d007388 */ /* 0x0001e40000000a00 */
[----:B------:R-:W-:Y:S01]  /*0440*/  ISETP.GE.U32.AND P0, PT, R9, R3, PT ;  /* 0x000000030900720c */ /* 0x000fe20003f06070 */
[C---:B------:R-:W-:Y:S01]  /*0450*/  IMAD R11, R2.reuse, 0x8, R7 ;  /* 0x00000008020b7824 */ /* 0x040fe200078e0207 */
[----:B------:R0:W-:Y:S04]  /*0460*/  STS.64 [R7], RZ ;  /* 0x000000ff07007388 */ /* 0x0001e80000000a00 */
[----:B------:R-:W-:Y:S01]  /*0470*/  LEA R6, R2, R11, 0x3 ;  /* 0x0000000b02067211 */ /* 0x000fe200078e18ff */
[----:B------:R0:W-:Y:S04]  /*0480*/  STS.64 [R11], RZ ;  /* 0x000000ff0b007388 */ /* 0x0001e80000000a00 */
[----:B------:R0:W-:Y:S02]  /*0490*/  STS.64 [R6], RZ ;  /* 0x000000ff06007388 */ /* 0x0001e40000000a00 */
[----:B------:R-:W-:Y:S05]  /*04a0*/  @!P0 BRA `(.L_x_553) ;  /* 0xfffffffc00d48947 */ /* 0x000fea000383ffff */
.L_x_549:
[----:B------:R-:W-:Y:S05]  /*04b0*/  BSYNC.RECONVERGENT B0 ;  /* 0x0000000000007941 */ /* 0x000fea0003800200 */
.L_x_548:
        /* <DEDUP_REMOVED lines=20> */
[----:B-1----:R-:W-:Y:S01]  /*0600*/  IMAD.MOV.U32 R6, RZ, RZ, RZ ;  /* 0x000000ffff067224 */ /* 0x002fe200078e00ff */
[----:B--2---:R-:W-:Y:S01]  /*0610*/  IADD3 R8, PT, PT, R18, 0xffffffe, RZ ;  /* 0x0ffffffe12087810 */ /* 0x004fe20007ffe0ff */
[----:B----4-:R-:W-:-:S05]  /*0620*/  IMAD.MOV R20, RZ, RZ, -R7 ;  /* 0x000000ffff147224 */ /* 0x010fca00078e0a07 */
[----:B------:R-:W1:Y:S01]  /*0630*/  F2I.FTZ.U32.TRUNC.NTZ R9, R8 ;  /* 0x0000000800097305 */ /* 0x000e62000021f000 */
[----:B------:R-:W-:Y:S02]  /*0640*/  IMAD R17, R20, R15, RZ ;  /* 0x0000000f14117224 */ /* 0x000fe400078e02ff */
[----:B0-----:R-:W-:Y:S02]  /*0650*/  IMAD.MOV R12, RZ, RZ, -R13 ;  /* 0x000000ffff0c7224 */ /* 0x001fe400078e0a0d */
[----:B------:R-:W-:Y:S01]  /*0660*/  IMAD.HI.U32 R7, R7, R17, R6 ;  /* 0x0000001107077227 */ /* 0x000fe200078e0006 */
[----:B---3--:R-:W-:-:S03]  /*0670*/  IADD3 R6, PT, PT, R15, -0x1, R2 ;  /* 0xffffffff0f067810 */ /* 0x008fc60007ffe002 */
[----:B------:R-:W-:Y:S01]  /*0680*/  IMAD R17, R12, R11, RZ ;  /* 0x0000000b0c117224 */ /* 0x000fe200078e02ff */
[----:B-1----:R-:W-:Y:S01]  /*0690*/  IADD3 R19, PT, PT, RZ, -R9, RZ ;  /* 0x80000009ff137210 */ /* 0x002fe20007ffe0ff */
[----:B------:R-:W-:Y:S02]  /*06a0*/  IMAD.MOV.U32 R12, RZ, RZ, RZ ;  /* 0x000000ffff0c7224 */ /* 0x000fe400078e00ff */
        /* <DEDUP_REMOVED lines=10> */
[----:B------:R-:W-:Y:S01]  /*0750*/  IMAD.HI.U32 R16, R16, R13, RZ ;  /* 0x0000000d10107227 */ /* 0x000fe200078e00ff */
[----:B------:R-:W-:-:S03]  /*0760*/  IADD3 R6, PT, PT, -R9, RZ, RZ ;  /* 0x000000ff09067210 */ /* 0x000fc60007ffe1ff */
[----:B------:R-:W-:Y:S02]  /*0770*/  IMAD.MOV R12, RZ, RZ, -R16 ;  /* 0x000000ffff0c7224 */ /* 0x000fe400078e0a10 */
[----:B------:R-:W-:Y:S02]  /*0780*/  IMAD R6, R11, R6, UR4 ;  /* 0x000000040b067e24 */ /* 0x000fe4000f8e0206 */
[----:B------:R-:W-:-:S03]  /*0790*/  IMAD R13, R14, R12, R13 ;  /* 0x0000000c0e0d7224 */ /* 0x000fc600078e020d */
[----:B------:R-:W-:Y:S01]  /*07a0*/  ISETP.GE.U32.AND P0, PT, R6, R11, PT ;  /* 0x0000000b0600720c */ /* 0x000fe20003f06070 */
[----:B------:R-:W-:Y:S01]  /*07b0*/  @P3 IMAD.IADD R8, R8, 0x1, -R15 ;  /* 0x0000000108083824 */ /* 0x000fe200078e0a0f */
[----:B------:R-:W-:Y:S02]  /*07c0*/  @P3 IADD3 R7, PT, PT, R7, 0x1, RZ ;  /* 0x0000000107073810 */ /* 0x000fe40007ffe0ff */
[----:B------:R-:W-:Y:S02]  /*07d0*/  ISETP.GE.U32.AND P1, PT, R13, R14, PT ;  /* 0x0000000e0d00720c */ /* 0x000fe40003f26070 */
[----:B------:R-:W-:-:S07]  /*07e0*/  ISETP.GE.U32.AND P4, PT, R8, R15, PT ;  /* 0x0000000f0800720c */ /* 0x000fce0003f86070 */
[----:B------:R-:W-:Y:S02]  /*07f0*/  @P0 IMAD.IADD R6, R6, 0x1, -R11 ;  /* 0x0000000106060824 */ /* 0x000fe400078e0a0b */
[----:B------:R-:W-:Y:S02]  /*0800*/  @P0 VIADD R9, R9, 0x1 ;  /* 0x0000000109090836 */ /* 0x000fe40000000000 */
[----:B------:R-:W-:Y:S01]  /*0810*/  @P1 IMAD.IADD R13, R13, 0x1, -R14 ;  /* 0x000000010d0d1824 */ /* 0x000fe200078e0a0e */
[----:B------:R-:W-:Y:S01]  /*0820*/  ISETP.GE.U32.AND P3, PT, R6, R11, PT ;  /* 0x0000000b0600720c */ /* 0x000fe20003f66070 */
[----:B------:R-:W-:Y:S01]  /*0830*/  @P4 VIADD R7, R7, 0x1 ;  /* 0x0000000107074836 */ /* 0x000fe20000000000 */
[----:B------:R-:W-:Y:S02]  /*0840*/  @!P2 LOP3.LUT R7, RZ, R15, RZ, 0x33, !PT ;  /* 0x0000000fff07a212 */ /* 0x000fe400078e33ff */
[----:B------:R-:W-:Y:S02]  /*0850*/  ISETP.GE.U32.AND P4, PT, R13, R14, PT ;  /* 0x0000000e0d00720c */ /* 0x000fe40003f86070 */
[----:B------:R-:W-:Y:S01]  /*0860*/  ISETP.NE.U32.AND P2, PT, R14, RZ, PT ;  /* 0x000000ff0e00720c */ /* 0x000fe20003f45070 */
[----:B-----5:R-:W-:Y:S01]  /*0870*/  IMAD R8, R7, UR5, R4 ;  /* 0x0000000507087c24 */ /* 0x020fe2000f8e0204 */
[----:B------:R-:W-:-:S04]  /*0880*/  @P1 IADD3 R16, PT, PT, R16, 0x1, RZ ;  /* 0x0000000110101810 */ /* 0x000fc80007ffe0ff */
[C---:B------:R-:W-:Y:S01]  /*0890*/  VIADDMNMX R21, R8.reuse, R7, R2, PT ;  /* 0x0000000708157246 */ /* 0x040fe20003800102 */
[----:B------:R-:W-:Y:S01]  /*08a0*/  @P3 VIADD R9, R9, 0x1 ;  /* 0x0000000109093836 */ /* 0x000fe20000000000 */
[----:B------:R-:W-:Y:S02]  /*08b0*/  @!P5 LOP3.LUT R9, RZ, R11, RZ, 0x33, !PT ;  /* 0x0000000bff09d212 */ /* 0x000fe400078e33ff */
[----:B------:R-:W-:Y:S01]  /*08c0*/  ISETP.GE.AND P0, PT, R8, R21, PT ;  /* 0x000000150800720c */ /* 0x000fe20003f06270 */
[----:B------:R0:W-:Y:S01]  /*08d0*/  STL [R1], R21 ;  /* 0x0000001501007387 */ /* 0x0001e20000100800 */
[----:B------:R-:W-:Y:S01]  /*08e0*/  @P4 VIADD R16, R16, 0x1 ;  /* 0x0000000110104836 */ /* 0x000fe20000000000 */
[----:B------:R-:W-:Y:S01]  /*08f0*/  @!P2 LOP3.LUT R16, RZ, R14, RZ, 0x33, !PT ;  /* 0x0000000eff10a212 */ /* 0x000fe200078e33ff */
[----:B------:R-:W-:-:S04]  /*0900*/  IMAD.MOV R6, RZ, RZ, -R9 ;  /* 0x000000ffff067224 */ /* 0x000fc800078e0a09 */
[----:B------:R-:W-:Y:S02]  /*0910*/  IMAD R6, R11, R6, UR4 ;  /* 0x000000040b067e24 */ /* 0x000fe4000f8e0206 */
[----:B------:R-:W-:-:S03]  /*0920*/  IMAD R29, R16, UR8, R29 ;  /* 0x00000008101d7c24 */ /* 0x000fc6000f8e021d */
[----:B0-----:R-:W-:Y:S05]  /*0930*/  @P0 EXIT ;  /* 0x000000000000094d */ /* 0x001fea0003800000 */
[----:B------:R-:W0:Y:S01]  /*0940*/  S2R R21, SR_TID.X ;  /* 0x0000000000157919 */ /* 0x000e220000002100 */
[----:B------:R-:W1:Y:S01]  /*0950*/  S2UR UR5, SR_CgaCtaId ;  /* 0x00000000000579c3 */ /* 0x000e620000008800 */
[----:B------:R-:W2:Y:S01]  /*0960*/  LDCU UR4, c[0x0][0x394] ;  /* 0x00007280ff0477ac */ /* 0x000ea20008000800 */
[----:B------:R-:W-:Y:S01]  /*0970*/  IMAD R4, R10, UR10, RZ ;  /* 0x0000000a0a047c24 */ /* 0x000fe2000f8e02ff */
[----:B------:R-:W-:Y:S01]  /*0980*/  VIADDMNMX R26, R29, R16, R3, PT ;  /* 0x000000101d1a7246 */ /* 0x000fe20003800103 */
[----:B------:R-:W3:Y:S01]  /*0990*/  LDCU UR11, c[0x0][0x3b0] ;  /* 0x00007600ff0b77ac */ /* 0x000ee20008000800 */
[----:B------:R-:W4:Y:S01]  /*09a0*/  LDCU.64 UR8, c[0x0][0x358] ;  /* 0x00006b00ff0877ac */ /* 0x000f220008000a00 */
[----:B--2---:R-:W-:Y:S01]  /*09b0*/  IMAD R2, R2, UR4, RZ ;  /* 0x0000000402027c24 */ /* 0x004fe2000f8e02ff */
[----:B------:R-:W-:-:S03]  /*09c0*/  UMOV UR4, 0x400 ;  /* 0x0000040000047882 */ /* 0x000fc60000000000 */
[----:B------:R-:W-:Y:S01]  /*09d0*/  IMAD R7, R2, R3, RZ ;  /* 0x0000000302077224 */ /* 0x000fe200078e02ff */
[----:B-1----:R-:W-:-:S03]  /*09e0*/  ULEA UR4, UR5, UR4, 0x18 ;  /* 0x0000000405047291 */ /* 0x002fc6000f8ec0ff */
[C---:B------:R-:W-:Y:S02]  /*09f0*/  IMAD R7, R6.reuse, R7, RZ ;  /* 0x0000000706077224 */ /* 0x040fe400078e02ff */
[----:B---3--:R-:W-:Y:S02]  /*0a00*/  IMAD R6, R6, UR11, RZ ;  /* 0x0000000b06067c24 */ /* 0x008fe4000f8e02ff */
[--C-:B0-----:R-:W-:Y:S02]  /*0a10*/  IMAD R5, R5, R4, R21.reuse ;  /* 0x0000000405057224 */ /* 0x101fe400078e0215 */
[----:B------:R-:W-:Y:S02]  /*0a20*/  IMAD R4, R0, UR10, RZ ;  /* 0x0000000a00047c24 */ /* 0x000fe4000f8e02ff */
[----:B------:R-:W-:Y:S01]  /*0a30*/  IMAD R9, R9, R10, R21 ;  /* 0x0000000a09097224 */ /* 0x000fe200078e0215 */
[----:B------:R-:W-:Y:S02]  /*0a40*/  LEA R5, R5, UR4, 0x3 ;  /* 0x0000000405057c11 */ /* 0x000fe4000f8e18ff */
[----:B----4-:R-:W-:-:S07]  /*0a50*/  LEA R4, R4, UR4, 0x3 ;  /* 0x0000000404047c11 */ /* 0x010fce000f8e18ff */
.L_x_571:
[----:B------:R-:W-:Y:S01]  /*0a60*/  ISETP.GE.AND P0, PT, R29, R26, PT ;  /* 0x0000001a1d00720c */ /* 0x000fe20003f06270 */
[----:B------:R-:W-:-:S12]  /*0a70*/  BSSY.RECONVERGENT B0, `(.L_x_554) ;  /* 0x00000d2000007945 */ /* 0x000fd80003800200 */
[----:B-1----:R-:W-:Y:S05]  /*0a80*/  @P0 BRA `(.L_x_555) ;  /* 0x0000000c00400947 */ /* 0x002fea0003800000 */
        /* <DEDUP_REMOVED lines=34> */
[----:B------:R-:W-:-:S09]  /*0cb0*/  LOP3.LUT R11, RZ, R0, RZ, 0x33, !PT ;  /* 0x00000000ff0b7212 */ /* 0x000fd200078e33ff */
[----:B------:R-:W-:Y:S01]  /*0cc0*/  @P2 VIADD R2, R2, 0x1 ;  /* 0x0000000102022836 */ /* 0x000fe20000000000 */
[----:B------:R-:W-:Y:S01]  /*0cd0*/  ISETP.NE.AND P2, PT, R0, RZ, PT ;  /* 0x000000ff0000720c */ /* 0x000fe20003f45270 */
[----:B------:R-:W-:Y:S02]  /*0ce0*/  @P3 VIADD R3, R3, 0x1 ;  /* 0x0000000103033836 */ /* 0x000fe40000000000 */
[----:B------:R-:W-:Y:S02]  /*0cf0*/  @!P0 IMAD.MOV R2, RZ, RZ, -R2 ;  /* 0x000000ffff028224 */ /* 0x000fe400078e0a02 */
[----:B------:R-:W-:Y:S01]  /*0d00*/  IMAD.MOV.U32 R0, RZ, RZ, R29 ;  /* 0x000000ffff007224 */ /* 0x000fe200078e001d */
[----:B------:R-:W-:Y:S02]  /*0d10*/  MOV R12, R3 ;  /* 0x00000003000c7202 */ /* 0x000fe40000000f00 */
[----:B------:R-:W-:-:S03]  /*0d20*/  SEL R3, R11, R2, !P2 ;  /* 0x000000020b037207 */ /* 0x000fc60005000000 */
[----:B------:R-:W-:-:S05]  /*0d30*/  @!P1 IMAD.MOV R12, RZ, RZ, -R12 ;  /* 0x000000ffff0c9224 */ /* 0x000fca00078e0a0c */
[----:B------:R-:W-:-:S04]  /*0d40*/  SEL R2, R11, R12, !P2 ;  /* 0x0000000c0b027207 */ /* 0x000fc80005000000 */
[----:B------:R-:W-:-:S07]  /*0d50*/  IADD3 R27, PT, PT, -R3, R2, RZ ;  /* 0x00000002031b7210 */ /* 0x000fce0007ffe1ff */
.L_x_570:
[----:B------:R-:W0:Y:S01]  /*0d60*/  LDC R11, c[0x0][0x3a4] ;  /* 0x0000e900ff0b7b82 */ /* 0x000e220000000800 */
[----:B-1----:R-:W1:Y:S01]  /*0d70*/  LDCU UR4, c[0x0][0x39c] ;  /* 0x00007380ff0477ac */ /* 0x002e620008000800 */
        /* <DEDUP_REMOVED lines=38> */
[----:B------:R-:W-:Y:S02]  /*0fe0*/  ISETP.GT.AND P3, PT, R2, R3, PT ;  /* 0x000000030200720c */ /* 0x000fe40003f64270 */
[----:B------:R-:W-:Y:S01]  /*0ff0*/  @!P0 IADD3 R13, PT, PT, -R13, RZ, RZ ;  /* 0x000000ff0d0d8210 */ /* 0x000fe20007ffe1ff */
[----:B------:R-:W-:Y:S01]  /*1000*/  IMAD.MOV.U32 R15, RZ, RZ, R12 ;  /* 0x000000ffff0f7224 */ /* 0x000fe200078e000c */
[----:B------:R-:W-:-:S03]  /*1010*/  LOP3.LUT R12, RZ, R11, RZ, 0x33, !PT ;  /* 0x0000000bff0c7212 */ /* 0x000fc600078e33ff */
[----:B------:R-:W-:Y:S01]  /*1020*/  @!P1 IMAD.MOV R15, RZ, RZ, -R15 ;  /* 0x000000ffff0f9224 */ /* 0x000fe200078e0a0f */
[----:B------:R-:W-:-:S04]  /*1030*/  SEL R11, R12, R13, !P2 ;  /* 0x0000000d0c0b7207 */ /* 0x000fc80005000000 */
[----:B------:R-:W-:Y:S01]  /*1040*/  SEL R12, R12, R15, !P2 ;  /* 0x0000000f0c0c7207 */ /* 0x000fe20005000000 */
[----:B------:R-:W-:Y:S06]  /*1050*/  @!P3 BRA `(.L_x_557) ;  /* 0x0000000000b0b947 */ /* 0x000fec0003800000 */
[----:B------:R-:W-:-:S07]  /*1060*/  IMAD.MOV.U32 R13, RZ, RZ, R3 ;  /* 0x000000ffff0d7224 */ /* 0x000fce00078e0003 */
.L_x_564:
        /* <DEDUP_REMOVED lines=9> */
.L_x_563:
        /* <DEDUP_REMOVED lines=10> */
.L_x_562:
        /* <DEDUP_REMOVED lines=8> */
[----:B------:R-:W1:Y:S04]  /*1220*/  LDS.64 R16, [R23] ;  /* 0x0000000017107984 */ /* 0x000e680000000a00 */
[----:B------:R-:W1:Y:S01]  /*1230*/  LDG.E.64.CONSTANT R14, desc[UR8][R14.64] ;  /* 0x000000080e0e7981 */ /* 0x000e62000c1e9b00 */
[----:B0-----:R-:W-:-:S05]  /*1240*/  IMAD R24, R10, UR4, R24 ;  /* 0x000000040a187c24 */ /* 0x001fca000f8e0218 */
[----:B------:R-:W-:Y:S01]  /*1250*/  ISETP.GE.AND P0, PT, R24, R21, PT ;  /* 0x000000151800720c */ /* 0x000fe20003f06270 */
[----:B-1----:R-:W0:Y:S02]  /*1260*/  DADD R14, R14, R16 ;  /* 0x000000000e0e7229 */ /* 0x002e240000000010 */
[----:B0-----:R0:W-:Y:S02]  /*1270*/  STS.64 [R23], R14 ;  /* 0x0000000e17007388 */ /* 0x0011e40000000a00 */
[----:B0-----:R-:W-:-:S08]  /*1280*/  IMAD R23, R10, 0x8, R23 ;  /* 0x000000080a177824 */ /* 0x001fd000078e0217 */
[----:B------:R-:W-:Y:S05]  /*1290*/  @!P0 BRA `(.L_x_562) ;  /* 0xfffffffc00c08947 */ /* 0x000fea000383ffff */
.L_x_561:
[----:B------:R-:W-:Y:S05]  /*12a0*/  BSYNC.RECONVERGENT B3 ;  /* 0x0000000000037941 */ /* 0x000fea0003800200 */
.L_x_560:
[----:B------:R-:W-:-:S05]  /*12b0*/  VIADD R19, R19, 0x1 ;  /* 0x0000000113137836 */ /* 0x000fca0000000000 */
[----:B------:R-:W-:-:S13]  /*12c0*/  ISETP.NE.AND P0, PT, R19, R12, PT ;  /* 0x0000000c1300720c */ /* 0x000fda0003f05270 */
[----:B------:R-:W-:Y:S05]  /*12d0*/  @P0 BRA `(.L_x_563) ;  /* 0xfffffffc00880947 */ /* 0x000fea000383ffff */
.L_x_559:
[----:B------:R-:W-:Y:S05]  /*12e0*/  BSYNC.RECONVERGENT B2 ;  /* 0x0000000000027941 */ /* 0x000fea0003800200 */
.L_x_558:
[----:B------:R-:W-:-:S04]  /*12f0*/  IADD3 R13, PT, PT, R13, 0x1, RZ ;  /* 0x000000010d0d7810 */ /* 0x000fc80007ffe0ff */
[----:B------:R-:W-:-:S13]  /*1300*/  ISETP.NE.AND P0, PT, R13, R2, PT ;  /* 0x000000020d00720c */ /* 0x000fda0003f05270 */
[----:B------:R-:W-:Y:S05]  /*1310*/  @P0 BRA `(.L_x_564) ;  /* 0xfffffffc00540947 */ /* 0x000fea000383ffff */
.L_x_557:
[----:B------:R-:W-:Y:S05]  /*1320*/  BSYNC.RECONVERGENT B1 ;  /* 0x0000000000017941 */ /* 0x000fea0003800200 */
.L_x_556:
[----:B------:R-:W0:Y:S01]  /*1330*/  LDCU UR4, c[0x0][0x394] ;  /* 0x00007280ff0477ac */ /* 0x000e220008000800 */
[----:B------:R-:W-:Y:S01]  /*1340*/  BSSY.RECONVERGENT B1, `(.L_x_565) ;  /* 0x0000041000017945 */ /* 0x000fe20003800200 */
[----:B0-----:R-:W-:-:S13]  /*1350*/  ISETP.GE.AND P0, PT, R9, UR4, PT ;  /* 0x0000000409007c0c */ /* 0x001fda000bf06270 */
[----:B------:R-:W-:Y:S05]  /*1360*/  @P0 BRA `(.L_x_566) ;  /* 0x0000000000f80947 */ /* 0x000fea0003800000 */
[----:B------:R-:W-:Y:S01]  /*1370*/  IMAD.IADD R12, R12, 0x1, -R11 ;  /* 0x000000010c0c7824 */ /* 0x000fe200078e0a0b */
[----:B------:R-:W-:Y:S03]  /*1380*/  BSSY.RECONVERGENT B2, `(.L_x_567) ;  /* 0x0000023000027945 */ /* 0x000fe60003800200 */
[----:B------:R-:W-:-:S06]  /*1390*/  IMAD R12, R27, R12, RZ ;  /* 0x0000000c1b0c7224 */ /* 0x000fcc00078e02ff */
        /* <DEDUP_REMOVED lines=32> */
[----:B------:R-:W-:Y:S05]  /*15a0*/  CALL.REL.NOINC `($__internal_16_$__cuda_sm20_dblrcp_rn_slowpath_v3) ;  /* 0x0000000000907944 */ /* 0x000fea0003c00000 */
.L_x_568:
[----:B------:R-:W-:Y:S05]  /*15b0*/  BSYNC.RECONVERGENT B2 ;  /* 0x0000000000027941 */ /* 0x000fea0003800200 */
.L_x_567:
[----:B------:R-:W0:Y:S01]  /*15c0*/  LDC R11, c[0x0][0x394] ;  /* 0x0000e500ff0b7b82 */ /* 0x000e220000000800 */
[----:B------:R-:W1:Y:S01]  /*15d0*/  LDCU UR4, c[0x0][0x3a4] ;  /* 0x00007480ff0477ac */ /* 0x000e620008000800 */
[----:B------:R-:W2:Y:S01]  /*15e0*/  S2R R15, SR_TID.X ;  /* 0x00000000000f7919 */ /* 0x000ea20000002100 */
[----:B------:R-:W-:-:S05]  /*15f0*/  IMAD.MOV.U32 R24, RZ, RZ, R9 ;  /* 0x000000ffff187224 */ /* 0x000fca00078e0009 */
[----:B------:R-:W3:Y:S08]  /*1600*/  LDC R20, c[0x0][0x3a8] ;  /* 0x0000ea00ff147b82 */ /* 0x000ef00000000800 */
[----:B------:R-:W4:Y:S01]  /*1610*/  LDC.64 R12, c[0x0][0x388] ;  /* 0x0000e200ff0c7b82 */ /* 0x000f220000000a00 */
[----:B-1----:R-:W-:-:S04]  /*1620*/  IMAD R14, R8, UR4, R0 ;  /* 0x00000004080e7c24 */ /* 0x002fc8000f8e0200 */
[----:B0-----:R-:W-:-:S05]  /*1630*/  IMAD R14, R14, R11, RZ ;  /* 0x0000000b0e0e7224 */ /* 0x001fca00078e02ff */
[----:B------:R-:W-:Y:S02]  /*1640*/  IADD3 R21, P0, PT, R7, R14, RZ ;  /* 0x0000000e07157210 */ /* 0x000fe40007f1e0ff */
[----:B------:R-:W-:Y:S01]  /*1650*/  SHF.R.S32.HI R14, RZ, 0x1f, R14 ;  /* 0x0000001fff0e7819 */ /* 0x000fe2000001140e */
[----:B--2---:R-:W-:-:S03]  /*1660*/  IMAD.MOV.U32 R22, RZ, RZ, R15 ;  /* 0x000000ffff167224 */ /* 0x004fc600078e000f */
[----:B---3--:R-:W-:-:S07]  /*1670*/  LEA.HI.X.SX32 R23, R7, R14, 0x1, P0 ;  /* 0x0000000e07177211 */ /* 0x008fce00000f0eff */
.L_x_569:
[----:B-1----:R-:W-:Y:S01]  /*1680*/  LEA R25, R22, R4, 0x3 ;  /* 0x0000000416197211 */ /* 0x002fe200078e18ff */
[----:B------:R-:W-:Y:S01]  /*1690*/  IMAD.IADD R22, R10, 0x1, R22 ;  /* 0x000000010a167824 */ /* 0x000fe200078e0216 */
[----:B------:R-:W-:-:S03]  /*16a0*/  IADD3 R15, P0, PT, R24, R21, RZ ;  /* 0x00000015180f7210 */ /* 0x000fc60007f1e0ff */
[----:B------:R-:W0:Y:S01]  /*16b0*/  LDS.64 R18, [R25] ;  /* 0x0000000019127984 */ /* 0x000e220000000a00 */
[----:B------:R-:W-:Y:S01]  /*16c0*/  LEA.HI.X.SX32 R28, R24, R23, 0x1, P0 ;  /* 0x00000017181c7211 */ /* 0x000fe200000f0eff */
[----:B------:R-:W-:Y:S01]  /*16d0*/  IMAD R24, R10, R20, R24 ;  /* 0x000000140a187224 */ /* 0x000fe200078e0218 */
[C---:B----4-:R-:W-:Y:S01]  /*16e0*/  LEA R14, P0, R15.reuse, R12, 0x3 ;  /* 0x0000000c0f0e7211 */ /* 0x050fe200078018ff */
[----:B------:R1:W-:Y:S03]  /*16f0*/  STS.64 [R25], RZ ;  /* 0x000000ff19007388 */ /* 0x0003e60000000a00 */
[----:B------:R-:W-:Y:S02]  /*1700*/  LEA.HI.X R15, R15, R13, R28, 0x3, P0 ;  /* 0x0000000d0f0f7211 */ /* 0x000fe400000f1c1c */
[----:B------:R-:W-:Y:S01]  /*1710*/  ISETP.GE.AND P0, PT, R24, R11, PT ;  /* 0x0000000b1800720c */ /* 0x000fe20003f06270 */
[----:B0-----:R-:W0:Y:S02]  /*1720*/  DMUL R18, R18, R16 ;  /* 0x0000001012127228 */ /* 0x001e240000000000 */
[----:B0-----:R1:W-:Y:S10]  /*1730*/  STG.E.64 desc[UR8][R14.64], R18 ;  /* 0x000000120e007986 */ /* 0x0013f4000c101b08 */
[----:B------:R-:W-:Y:S05]  /*1740*/  @!P0 BRA `(.L_x_569) ;  /* 0xfffffffc00cc8947 */ /* 0x000fea000383ffff */
.L_x_566:
[----:B------:R-:W-:Y:S05]  /*1750*/  BSYNC.RECONVERGENT B1 ;  /* 0x0000000000017941 */ /* 0x000fea0003800200 */
.L_x_565:
[----:B------:R-:W-:-:S05]  /*1760*/  VIADD R0, R0, UR6 ;  /* 0x0000000600007c36 */ /* 0x000fca0008000000 */
[----:B------:R-:W-:-:S13]  /*1770*/  ISETP.GE.AND P0, PT, R0, R26, PT ;  /* 0x0000001a0000720c */ /* 0x000fda0003f06270 */
[----:B------:R-:W-:Y:S05]  /*1780*/  @!P0 BRA `(.L_x_570) ;  /* 0xfffffff400748947 */ /* 0x000fea000383ffff */
.L_x_555:
[----:B------:R-:W-:Y:S05]  /*1790*/  BSYNC.RECONVERGENT B0 ;  /* 0x0000000000007941 */ /* 0x000fea0003800200 */
.L_x_554:
[----:B------:R-:W2:Y:S01]  /*17a0*/  LDL R11, [R1] ;  /* 0x00000000010b7983 */ /* 0x000ea20000100800 */
[----:B------:R-:W-:-:S04]  /*17b0*/  IADD3 R8, PT, PT, R8, UR7, RZ ;  /* 0x0000000708087c10 */ /* 0x000fc8000fffe0ff */
[----:B--2---:R-:W-:-:S13]  /*17c0*/  ISETP.GE.AND P0, PT, R8, R11, PT ;  /* 0x0000000b0800720c */ /* 0x004fda0003f06270 */
[----:B------:R-:W-:Y:S05]  /*17d0*/  @!P0 BRA `(.L_x_571) ;  /* 0xfffffff000a08947 */ /* 0x000fea000383ffff */
[----:B------:R-:W-:Y:S05]  /*17e0*/  EXIT ;  /* 0x000000000000794d */ /* 0x000fea0003800000 */
        .weak           $__internal_16_$__cuda_sm20_dblrcp_rn_slowpath_v3
        .type           $__internal_16_$__cuda_sm20_dblrcp_rn_slowpath_v3,@function
        .size           $__internal_16_$__cuda_sm20_dblrcp_rn_slowpath_v3,(.L_x_612 - $__internal_16_$__cuda_sm20_dblrcp_rn_slowpath_v3)
$__internal_16_$__cuda_sm20_dblrcp_rn_slowpath_v3:
        /* <DEDUP_REMOVED lines=11> */
[----:B------:R-:W-:Y:S01]  /*18a0*/  IADD3 R15, PT, PT, R13, -0x3fe00000, RZ ;  /* 0xc02000000d0f7810 */ /* 0x000fe20007ffe0ff */
[----:B------:R-:W-:-:S03]  /*18b0*/  IMAD.MOV.U32 R14, RZ, RZ, R12 ;  /* 0x000000ffff0e7224 */ /* 0x000fc600078e000c */
        /* <DEDUP_REMOVED lines=43> */
.L_x_575:
        /* <DEDUP_REMOVED lines=34> */
.L_x_573:
[----:B------:R-:W-:Y:S02]  /*1d90*/  LOP3.LUT R15, R13, 0x80000, RZ, 0xfc, !PT ;  /* 0x000800000d0f7812 */ /* 0x000fe400078efcff */
[----:B------:R-:W-:-:S07]  /*1da0*/  MOV R14, R12 ;  /* 0x0000000c000e7202 */ /* 0x000fce0000000f00 */
.L_x_574:
[----:B------:R-:W-:Y:S05]  /*1db0*/  BSYNC.RECONVERGENT B3 ;  /* 0x0000000000037941 */ /* 0x000fea0003800200 */
.L_x_572:
[----:B------:R-:W-:Y:S01]  /*1dc0*/  MOV R12, R11 ;  /* 0x0000000b000c7202 */ /* 0x000fe20000000f00 */
[----:B------:R-:W-:Y:S02]  /*1dd0*/  IMAD.MOV.U32 R13, RZ, RZ, 0x0 ;  /* 0x00000000ff0d7424 */ /* 0x000fe400078e00ff */
[----:B------:R-:W-:Y:S02]  /*1de0*/  IMAD.MOV.U32 R16, RZ, RZ, R14 ;  /* 0x000000ffff107224 */ /* 0x000fe400078e000e */
[----:B------:R-:W-:Y:S01]  /*1df0*/  IMAD.MOV.U32 R17, RZ, RZ, R15 ;  /* 0x000000ffff117224 */ /* 0x000fe200078e000f */
[----:B------:R-:W-:Y:S06]  /*1e00*/  RET.REL.NODEC R12 `(_ZN2at6native58_GLOBAL__N__9a069279_25_AdaptiveAveragePooling_cu_ef17039c26adaptive_average_pool_nhwcIidEEvPKT0_PS3_iiiiiiiiT_S7_S7_S7_) ;  /* 0xffffffe00c7c7950 */ /* 0x000fec0003c3ffff */
.L_x_576:
        /* <DEDUP_REMOVED lines=15> */
.L_x_612:


//--------------------- .nv.shared._ZN2at6native58_GLOBAL__N__9a069279_25_AdaptiveAveragePooling_cu_ef17039c26adaptive_average_gradinputIN3c108BFloat16EEEvPT_PKS5_iiii --------------------------
	.section	.nv.shared._ZN2at6native58_GLOBAL__N__9a069279_25_AdaptiveAveragePooling_cu_ef17039c26adaptive_average_gradinputIN3c108BFloat16EEEvPT_PKS5_iiii,"aw",@nobits
	.sectionflags	@""
	.align	16
	.zero		1024


//--------------------- .nv.shared.reserved.0     --------------------------
	.section	.nv.shared.reserved.0,"aw",@nobits
	.weak		__nv_reservedSMEM_offset_0_alias
	.size		__nv_reservedSMEM_offset_0_alias, 0, 64
	.other		__nv_reservedSMEM_offset_0_alias,@"STO_CUDA_RESERVED_SHARED STV_DEFAULT"
__nv_reservedSMEM_offset_0_alias:
	.zero		0
	.zero		64


//--------------------- .nv.global                --------------------------
	.section	.nv.global,"aw",@nobits
.nv.global:
	.type		_ZN56_INTERNAL_9a069279_25_AdaptiveAveragePooling_cu_ef17039c4cuda3std3__48in_placeE,@object
	.size		_ZN56_INTERNAL_9a069279_25_AdaptiveAveragePooling_cu_ef17039c4cuda3std3__48in_placeE,(_ZN56_INTERNAL_9a069279_25_AdaptiveAveragePooling_cu_ef17039c4cuda3std6ranges3__45__cpo8distanceE - _ZN56_INTERNAL_9a069279_25_AdaptiveAveragePooling_cu_ef17039c4cuda3std3__48in_placeE)
_ZN56_INTERNAL_9a069279_25_AdaptiveAveragePooling_cu_ef17039c4cuda3std3__48in_placeE:
	.zero		1
	.type		_ZN56_INTERNAL_9a069279_25_AdaptiveAveragePooling_cu_ef17039c4cuda3std6ranges3__45__cpo8distanceE,@object
	.size		_ZN56_INTERNAL_9a069279_25_AdaptiveAveragePooling_cu_ef17039c4cuda3std6ranges3__45__cpo8distanceE,(_ZN56_INTERNAL_9a069279_25_AdaptiveAveragePooling_cu_ef17039c4cuda3std3__45__cpo6cbeginE - _ZN56_INTERNAL_9a069279_25_AdaptiveAveragePooling_cu_ef17039c4cuda3std6ranges3__45__cpo8distanceE)
_ZN56_INTERNAL_9a069279_25_AdaptiveAveragePooling_cu_ef17039c4cuda3std6ranges3__45__cpo8distanceE:
	.zero		1
	.type		_ZN56_INTERNAL_9a069279_25_AdaptiveAveragePooling_cu_ef17039c4cuda3std3__45__cpo6cbeginE,@object
	.size		_ZN56_INTERNAL_9a069279_25_AdaptiveAveragePooling_cu_ef17039c4cuda3std3__45__cpo6cbeginE,(_ZN56_INTERNAL_9a069279_25_AdaptiveAveragePooling_cu_ef17039c4cuda3std6ranges3__45__cpo7advanceE - _ZN56_INTERNAL_9a069279_25_AdaptiveAveragePooling_cu_ef17039c4cuda3std3__45__cpo6cbeginE)
_ZN56_INTERNAL_9a069279_25_AdaptiveAveragePooling_cu_ef17039c4cuda3std3__45__cpo6cbeginE:
	.zero		1
	.type		_ZN56_INTERNAL_9a069279_25_AdaptiveAveragePooling_cu_ef17039c4cuda3std6ranges3__45__cpo7advanceE,@object
	.size		_ZN56_INTERNAL_9a069279_25_AdaptiveAveragePooling_cu_ef17039c4cuda3std6ranges3__45__cpo7advanceE,(_ZN56_INTERNAL_9a069279_25_AdaptiveAveragePooling_cu_ef17039c4cuda3std3__45__cpo7crbeginE - _ZN56_INTERNAL_9a069279_25_AdaptiveAveragePooling_cu_ef17039c4cuda3std6ranges3__45__cpo7advanceE)
_ZN56_INTERNAL_9a069279_25_AdaptiveAveragePooling_cu_ef17039c4cuda3std6ranges3__45__cpo7advanceE:
	.zero		1
	.type		_ZN56_INTERNAL_9a069279_25_AdaptiveAveragePooling_cu_ef17039c4cuda3std3__45__cpo7crbeginE,@object
	.size		_ZN56_INTERNAL_9a069279_25_AdaptiveAveragePooling_cu_ef17039c4cuda3std3__45__cpo7crbeginE,(_ZN56_INTERNAL_9a069279_25_AdaptiveAveragePooling_cu_ef17039c4cuda3std6ranges3__45__cpo4dataE - _ZN56_INTERNAL_9a069279_25_AdaptiveAveragePooling_cu_ef17039c4cuda3std3__45__cpo7crbeginE)
_ZN56_INTERNAL_9a069279_25_AdaptiveAveragePooling_cu_ef17039c4cuda3std3__45__cpo7crbeginE:
	.zero		1
	.type		_ZN56_INTERNAL_9a069279_25_AdaptiveAveragePooling_cu_ef17039c4cuda3std6ranges3__45__cpo4dataE,@object
	.size		_ZN56_INTERNAL_9a069279_25_AdaptiveAveragePooling_cu_ef17039c4cuda3std6ranges3__45__cpo4dataE,(_ZN56_INTERNAL_9a069279_25_AdaptiveAveragePooling_cu_ef17039c4cuda3std6ranges3__45__cpo5beginE - _ZN56_INTERNAL_9a069279_25_AdaptiveAveragePooling_cu_ef17039c4cuda3std6ranges3__45__cpo4dataE)
_ZN56_INTERNAL_9a069279_25_AdaptiveAveragePooling_cu_ef17039c4cuda3std6ranges3__45__cpo4dataE:
	.zero		1
	.type		_ZN56_INTERNAL_9a069279_25_AdaptiveAveragePooling_cu_ef17039c4cuda3std6ranges3__45__cpo5beginE,@object
	.size		_ZN56_INTERNAL_9a069279_25_AdaptiveAveragePooling_cu_ef17039c4cuda3std6ranges3__45__cpo5beginE,(_ZN56_INTERNAL_9a069279_25_AdaptiveAveragePooling_cu_ef17039c4cuda3std3__458_GLOBAL__N__9a069279_25_AdaptiveAveragePooling_cu_ef17039c6ignoreE - _ZN56_INTERNAL_9a069279_25_AdaptiveAveragePooling_cu_ef17039c4cuda3std6ranges3__45__cpo5beginE)
_ZN56_INTERNAL_9a069279_25_AdaptiveAveragePooling_cu_ef17039c4cuda3std6ranges3__45__cpo5beginE:
	.zero		1
	.type		_ZN56_INTERNAL_9a069279_25_AdaptiveAveragePooling_cu_ef17039c4cuda3std3__458_GLOBAL__N__9a069279_25_AdaptiveAveragePooling_cu_ef17039c6ignoreE,@object
	.size		_ZN56_INTERNAL_9a069279_25_AdaptiveAveragePooling_cu_ef17039c4cuda3std3__458_GLOBAL__N__9a069279_25_AdaptiveAveragePooling_cu_ef17039c6ignoreE,(_ZN56_INTERNAL_9a069279_25_AdaptiveAveragePooling_cu_ef17039c4cuda3std6ranges3__45__cpo4sizeE - _ZN56_INTERNAL_9a069279_25_AdaptiveAveragePooling_cu_ef17039c4cuda3std3__458_GLOBAL__N__9a069279_25_AdaptiveAveragePooling_cu_ef17039c6ignoreE)
_ZN56_INTERNAL_9a069279_25_AdaptiveAveragePooling_cu_ef17039c4cuda3std3__458_GLOBAL__N__9a069279_25_AdaptiveAveragePooling_cu_ef17039c6ignoreE:
	.zero		1
	.type		_ZN56_INTERNAL_9a069279_25_AdaptiveAveragePooling_cu_ef17039c4cuda3std6ranges3__45__cpo4sizeE,@object
	.size		_ZN56_INTERNAL_9a069279_25_AdaptiveAveragePooling_cu_ef17039c4cuda3std6ranges3__45__cpo4sizeE,(_ZN56_INTERNAL_9a069279_25_AdaptiveAveragePooling_cu_ef17039c4cuda3std3__45__cpo5beginE - _ZN56_INTERNAL_9a069279_25_AdaptiveAveragePooling_cu_ef17039c4cuda3std6ranges3__45__cpo4sizeE)
_ZN56_INTERNAL_9a069279_25_AdaptiveAveragePooling_cu_ef17039c4cuda3std6ranges3__45__cpo4sizeE:
	.zero		1
	.type		_ZN56_INTERNAL_9a069279_25_AdaptiveAveragePooling_cu_ef17039c4cuda3std3__45__cpo5beginE,@object
	.size		_ZN56_INTERNAL_9a069279_25_AdaptiveAveragePooling_cu_ef17039c4cuda3std3__45__cpo5beginE,(_ZN56_INTERNAL_9a069279_25_AdaptiveAveragePooling_cu_ef17039c4cuda3std6ranges3__45__cpo6cbeginE - _ZN56_INTERNAL_9a069279_25_AdaptiveAveragePooling_cu_ef17039c4cuda3std3__45__cpo5beginE)
_ZN56_INTERNAL_9a069279_25_AdaptiveAveragePooling_cu_ef17039c4cuda3std3__45__cpo5beginE:
	.zero		1
	.type		_ZN56_INTERNAL_9a069279_25_AdaptiveAveragePooling_cu_ef17039c4cuda3std6ranges3__45__cpo6cbeginE,@object
	.size		_ZN56_INTERNAL_9a069279_25_AdaptiveAveragePooling_cu_ef17039c4cuda3std6ranges3__45__cpo6cbeginE,(_ZN56_INTERNAL_9a069279_25_AdaptiveAveragePooling_cu_ef17039c4cuda3std3__45__cpo6rbeginE - _ZN56_INTERNAL_9a069279_25_AdaptiveAveragePooling_cu_ef17039c4cuda3std6ranges3__45__cpo6cbeginE)
_ZN56_INTERNAL_9a069279_25_AdaptiveAveragePooling_cu_ef17039c4cuda3std6ranges3__45__cpo6cbeginE:
	.zero		1
	.type		_ZN56_INTERNAL_9a069279_25_AdaptiveAveragePooling_cu_ef17039c4cuda3std3__45__cpo6rbeginE,@object
	.size		_ZN56_INTERNAL_9a069279_25_AdaptiveAveragePooling_cu_ef17039c4cuda3std3__45__cpo6rbeginE,(_ZN56_INTERNAL_9a069279_25_AdaptiveAveragePooling_cu_ef17039c4cuda3std6ranges3__45__cpo4nextE - _ZN56_INTERNAL_9a069279_25_AdaptiveAveragePooling_cu_ef17039c4cuda3std3__45__cpo6rbeginE)
_ZN56_INTERNAL_9a069279_25_AdaptiveAveragePooling_cu_ef17039c4cuda3std3__45__cpo6rbeginE:
	.zero		1
	.type		_ZN56_INTERNAL_9a069279_25_AdaptiveAveragePooling_cu_ef17039c4cuda3std6ranges3__45__cpo4nextE,@object
	.size		_ZN56_INTERNAL_9a069279_25_AdaptiveAveragePooling_cu_ef17039c4cuda3std6ranges3__45__cpo4nextE,(_ZN56_INTERNAL_9a069279_25_AdaptiveAveragePooling_cu_ef17039c4cuda3std6ranges3__45__cpo4swapE - _ZN56_INTERNAL_9a069279_25_AdaptiveAveragePooling_cu_ef17039c4cuda3std6ranges3__45__cpo4nextE)
_ZN56_INTERNAL_9a069279_25_AdaptiveAveragePooling_cu_ef17039c4cuda3std6ranges3__45__cpo4nextE:
	.zero		1
	.type		_ZN56_INTERNAL_9a069279_25_AdaptiveAveragePooling_cu_ef17039c4cuda3std6ranges3__45__cpo4swapE,@object
	.size		_ZN56_INTERNAL_9a069279_25_AdaptiveAveragePooling_cu_ef17039c4cuda3std6ranges3__45__cpo4swapE,(_ZN56_INTERNAL_9a069279_25_AdaptiveAveragePooling_cu_ef17039c4cuda3std3__420unreachable_sentinelE - _ZN56_INTERNAL_9a069279_25_AdaptiveAveragePooling_cu_ef17039c4cuda3std6ranges3__45__cpo4swapE)
_ZN56_INTERNAL_9a069279_25_AdaptiveAveragePooling_cu_ef17039c4cuda3std6ranges3__45__cpo4swapE:
	.zero		1
	.type		_ZN56_INTERNAL_9a069279_25_AdaptiveAveragePooling_cu_ef17039c4cuda3std3__420unreachable_sentinelE,@object
	.size		_ZN56_INTERNAL_9a069279_25_AdaptiveAveragePooling_cu_ef17039c4cuda3std3__420unreachable_sentinelE,(_ZN56_INTERNAL_9a069279_25_AdaptiveAveragePooling_cu_ef17039c6thrust24THRUST_300001_SM_1030_NS6system6detail10sequential3seqE - _ZN56_INTERNAL_9a069279_25_AdaptiveAveragePooling_cu_ef17039c4cuda3std3__420unreachable_sentinelE)
_ZN56_INTERNAL_9a069279_25_AdaptiveAveragePooling_cu_ef17039c4cuda3std3__420unreachable_sentinelE:
	.zero		1
	.type		_ZN56_INTERNAL_9a069279_25_AdaptiveAveragePooling_cu_ef17039c6thrust24THRUST_300001_SM_1030_NS6system6detail10sequential3seqE,@object
	.size		_ZN56_INTERNAL_9a069279_25_AdaptiveAveragePooling_cu_ef17039c6thrust24THRUST_300001_SM_1030_NS6system6detail10sequential3seqE,(_ZN56_INTERNAL_9a069279_25_AdaptiveAveragePooling_cu_ef17039c4cuda3std3__45__cpo4cendE - _ZN56_INTERNAL_9a069279_25_AdaptiveAveragePooling_cu_ef17039c6thrust24THRUST_300001_SM_1030_NS6system6detail10sequential3seqE)
_ZN56_INTERNAL_9a069279_25_AdaptiveAveragePooling_cu_ef17039c6thrust24THRUST_300001_SM_1030_NS6system6detail10sequential3seqE:
	.zero		1
	.type		_ZN56_INTERNAL_9a069279_25_AdaptiveAveragePooling_cu_ef17039c4cuda3std3__45__cpo4cendE,@object
	.size		_ZN56_INTERNAL_9a069279_25_AdaptiveAveragePooling_cu_ef17039c4cuda3std3__45__cpo4cendE,(_ZN56_INTERNAL_9a069279_25_AdaptiveAveragePooling_cu_ef17039c4cuda3std6ranges3__45__cpo9iter_swapE - _ZN56_INTERNAL_9a069279_25_AdaptiveAveragePooling_cu_ef17039c4cuda3std3__45__cpo4cendE)
_ZN56_INTERNAL_9a069279_25_AdaptiveAveragePooling_cu_ef17039c4cuda3std3__45__cpo4cendE:
	.zero		1
	.type		_ZN56_INTERNAL_9a069279_25_AdaptiveAveragePooling_cu_ef17039c4cuda3std6ranges3__45__cpo9iter_swapE,@object
	.size		_ZN56_INTERNAL_9a069279_25_AdaptiveAveragePooling_cu_ef17039c4cuda3std6ranges3__45__cpo9iter_swapE,(_ZN56_INTERNAL_9a069279_25_AdaptiveAveragePooling_cu_ef17039c4cuda3std3__45__cpo5crendE - _ZN56_INTERNAL_9a069279_25_AdaptiveAveragePooling_cu_ef17039c4cuda3std6ranges3__45__cpo9iter_swapE)
_ZN56_INTERNAL_9a069279_25_AdaptiveAveragePooling_cu_ef17039c4cuda3std6ranges3__45__cpo9iter_swapE:
	.zero		1
	.type		_ZN56_INTERNAL_9a069279_25_AdaptiveAveragePooling_cu_ef17039c4cuda3std3__45__cpo5crendE,@object
	.size		_ZN56_INTERNAL_9a069279_25_AdaptiveAveragePooling_cu_ef17039c4cuda3std3__45__cpo5crendE,(_ZN56_INTERNAL_9a069279_25_AdaptiveAveragePooling_cu_ef17039c4cuda3std6ranges3__45__cpo5cdataE - _ZN56_INTERNAL_9a069279_25_AdaptiveAveragePooling_cu_ef17039c4cuda3std3__45__cpo5crendE)
_ZN56_INTERNAL_9a069279_25_AdaptiveAveragePooling_cu_ef17039c4cuda3std3__45__cpo5crendE:
	.zero		1
	.type		_ZN56_INTERNAL_9a069279_25_AdaptiveAveragePooling_cu_ef17039c4cuda3std6ranges3__45__cpo5cdataE,@object
	.size		_ZN56_INTERNAL_9a069279_25_AdaptiveAveragePooling_cu_ef17039c4cuda3std6ranges3__45__cpo5cdataE,(_ZN56_INTERNAL_9a069279_25_AdaptiveAveragePooling_cu_ef17039c4cuda3std6ranges3__45__cpo3endE - _ZN56_INTERNAL_9a069279_25_AdaptiveAveragePooling_cu_ef17039c4cuda3std6ranges3__45__cpo5cdataE)
_ZN56_INTERNAL_9a069279_25_AdaptiveAveragePooling_cu_ef17039c4cuda3std6ranges3__45__cpo5cdataE:
	.zero		1
	.type		_ZN56_INTERNAL_9a069279_25_AdaptiveAveragePooling_cu_ef17039c4cuda3std6ranges3__45__cpo3endE,@object
	.size		_ZN56_INTERNAL_9a069279_25_AdaptiveAveragePooling_cu_ef17039c4cuda3std6ranges3__45__cpo3endE,(_ZN56_INTERNAL_9a069279_25_AdaptiveAveragePooling_cu_ef17039c4cuda3std3__419piecewise_constructE - _ZN56_INTERNAL_9a069279_25_AdaptiveAveragePooling_cu_ef17039c4cuda3std6ranges3__45__cpo3endE)
_ZN56_INTERNAL_9a069279_25_AdaptiveAveragePooling_cu_ef17039c4cuda3std6ranges3__45__cpo3endE:
	.zero		1
	.type		_ZN56_INTERNAL_9a069279_25_AdaptiveAveragePooling_cu_ef17039c4cuda3std3__419piecewise_constructE,@object
	.size		_ZN56_INTERNAL_9a069279_25_AdaptiveAveragePooling_cu_ef17039c4cuda3std3__419piecewise_constructE,(_ZN56_INTERNAL_9a069279_25_AdaptiveAveragePooling_cu_ef17039c4cuda3std6ranges3__45__cpo5ssizeE - _ZN56_INTERNAL_9a069279_25_AdaptiveAveragePooling_cu_ef17039c4cuda3std3__419piecewise_constructE)
_ZN56_INTERNAL_9a069279_25_AdaptiveAveragePooling_cu_ef17039c4cuda3std3__419piecewise_constructE:
	.zero		1
	.type		_ZN56_INTERNAL_9a069279_25_AdaptiveAveragePooling_cu_ef17039c4cuda3std6ranges3__45__cpo5ssizeE,@object
	.size		_ZN56_INTERNAL_9a069279_25_AdaptiveAveragePooling_cu_ef17039c4cuda3std6ranges3__45__cpo5ssizeE,(_ZN56_INTERNAL_9a069279_25_AdaptiveAveragePooling_cu_ef17039c4cuda3std3__45__cpo3endE - _ZN56_INTERNAL_9a069279_25_AdaptiveAveragePooling_cu_ef17039c4cuda3std6ranges3__45__cpo5ssizeE)
_ZN56_INTERNAL_9a069279_25_AdaptiveAveragePooling_cu_ef17039c4cuda3std6ranges3__45__cpo5ssizeE:
	.zero		1
	.type		_ZN56_INTERNAL_9a069279_25_AdaptiveAveragePooling_cu_ef17039c4cuda3std3__45__cpo3endE,@object
	.size		_ZN56_INTERNAL_9a069279_25_AdaptiveAveragePooling_cu_ef17039c4cuda3std3__45__cpo3endE,(_ZN56_INTERNAL_9a069279_25_AdaptiveAveragePooling_cu_ef17039c4cuda3std6ranges3__45__cpo4cendE - _ZN56_INTERNAL_9a069279_25_AdaptiveAveragePooling_cu_ef17039c4cuda3std3__45__cpo3endE)
_ZN56_INTERNAL_9a069279_25_AdaptiveAveragePooling_cu_ef17039c4cuda3std3__45__cpo3endE:
	.zero		1
	.type		_ZN56_INTERNAL_9a069279_25_AdaptiveAveragePooling_cu_ef17039c4cuda3std6ranges3__45__cpo4cendE,@object
	.size		_ZN56_INTERNAL_9a069279_25_AdaptiveAveragePooling_cu_ef17039c4cuda3std6ranges3__45__cpo4cendE,(_ZN56_INTERNAL_9a069279_25_AdaptiveAveragePooling_cu_ef17039c4cuda3std3__45__cpo4rendE - _ZN56_INTERNAL_9a069279_25_AdaptiveAveragePooling_cu_ef17039c4cuda3std6ranges3__45__cpo4cendE)
_ZN56_INTERNAL_9a069279_25_AdaptiveAveragePooling_cu_ef17039c4cuda3std6ranges3__45__cpo4cendE:
	.zero		1
	.type		_ZN56_INTERNAL_9a069279_25_AdaptiveAveragePooling_cu_ef17039c4cuda3std3__45__cpo4rendE,@object
	.size		_ZN56_INTERNAL_9a069279_25_AdaptiveAveragePooling_cu_ef17039c4cuda3std3__45__cpo4rendE,(_ZN56_INTERNAL_9a069279_25_AdaptiveAveragePooling_cu_ef17039c4cuda3std6ranges3__45__cpo4prevE - _ZN56_INTERNAL_9a069279_25_AdaptiveAveragePooling_cu_ef17039c4cuda3std3__45__cpo4rendE)
_ZN56_INTERNAL_9a069279_25_AdaptiveAveragePooling_cu_ef17039c4cuda3std3__45__cpo4rendE:
	.zero		1
	.type		_ZN56_INTERNAL_9a069279_25_AdaptiveAveragePooling_cu_ef17039c4cuda3std6ranges3__45__cpo4prevE,@object
	.size		_ZN56_INTERNAL_9a069279_25_AdaptiveAveragePooling_cu_ef17039c4cuda3std6ranges3__45__cpo4prevE,(_ZN56_INTERNAL_9a069279_25_AdaptiveAveragePooling_cu_ef17039c4cuda3std6ranges3__45__cpo9iter_moveE - _ZN56_INTERNAL_9a069279_25_AdaptiveAveragePooling_cu_ef17039c4cuda3std6ranges3__45__cpo4prevE)
_ZN56_INTERNAL_9a069279_25_AdaptiveAveragePooling_cu_ef17039c4cuda3std6ranges3__45__cpo4prevE:
	.zero		1
	.type		_ZN56_INTERNAL_9a069279_25_AdaptiveAveragePooling_cu_ef17039c4cuda3std6ranges3__45__cpo9iter_moveE,@object
	.size		_ZN56_INTERNAL_9a069279_25_AdaptiveAveragePooling_cu_ef17039c4cuda3std6ranges3__45__cpo9iter_moveE,(.L_13 - _ZN56_INTERNAL_9a069279_25_AdaptiveAveragePooling_cu_ef17039c4cuda3std6ranges3__45__cpo9iter_moveE)
_ZN56_INTERNAL_9a069279_25_AdaptiveAveragePooling_cu_ef17039c4cuda3std6ranges3__45__cpo9iter_moveE:
	.zero		1
.L_13:


//--------------------- .nv.shared._ZN2at6native58_GLOBAL__N__9a069279_25_AdaptiveAveragePooling_cu_ef17039c33atomic_adaptive_average_gradinputIN3c108BFloat16EEEvPT_PKS5_iiii --------------------------
	.section	.nv.shared._ZN2at6native58_GLOBAL__N__9a069279_25_AdaptiveAveragePooling_cu_ef17039c33atomic_adaptive_average_gradinputIN3c108BFloat16EEEvPT_PKS5_iiii,"aw",@nobits
	.sectionflags	@""
	.align	16
	.zero		1024


//--------------------- .nv.shared._ZN2at6native58_GLOBAL__N__9a069279_25_AdaptiveAveragePooling_cu_ef17039c26adaptive_average_gradinputIN3c104HalfEEEvPT_PKS5_iiii --------------------------
	.section	.nv.shared._ZN2at6native58_GLOBAL__N__9a069279_25_AdaptiveAveragePooling_cu_ef17039c26adaptive_average_gradinputIN3c104HalfEEEvPT_PKS5_iiii,"aw",@nobits
	.sectionflags	@""
	.align	16
	.zero		1024


//--------------------- .nv.shared._ZN2at6native58_GLOBAL__N__9a069279_25_AdaptiveAveragePooling_cu_ef17039c33atomic_adaptive_average_gradinputIN3c104HalfEEEvPT_PKS5_iiii --------------------------
	.section	.nv.shared._ZN2at6native58_GLOBAL__N__9a069279_25_AdaptiveAveragePooling_cu_ef17039c33atomic_adaptive_average_gradinputIN3c104HalfEEEvPT_PKS5_iiii,"aw",@nobits
	.sectionflags	@""
	.align	16
	.zero		1024


//--------------------- .nv.shared._ZN2at6native58_GLOBAL__N__9a069279_25_AdaptiveAveragePooling_cu_ef17039c26adaptive_average_gradinputIfEEvPT_PKS3_iiii --------------------------
	.section	.nv.shared._ZN2at6native58_GLOBAL__N__9a069279_25_AdaptiveAveragePooling_cu_ef17039c26adaptive_average_gradinputIfEEvPT_PKS3_iiii,"aw",@nobits
	.sectionflags	@""
	.align	16
	.zero		1024


//--------------------- .nv.shared._ZN2at6native58_GLOBAL__N__9a069279_25_AdaptiveAveragePooling_cu_ef17039c33atomic_adaptive_average_gradinputIfEEvPT_PKS3_iiii --------------------------
	.section	.nv.shared._ZN2at6native58_GLOBAL__N__9a069279_25_AdaptiveAveragePooling_cu_ef17039c33atomic_adaptive_average_gradinputIfEEvPT_PKS3_iiii,"aw",@nobits
	.sectionflags	@""
	.align	16
	.zero		1024


//--------------------- .nv.shared._ZN2at6native58_GLOBAL__N__9a069279_25_AdaptiveAveragePooling_cu_ef17039c26adaptive_average_gradinputIdEEvPT_PKS3_iiii --------------------------
	.section	.nv.shared._ZN2at6native58_GLOBAL__N__9a069279_25_AdaptiveAveragePooling_cu_ef17039c26adaptive_average_gradinputIdEEvPT_PKS3_iiii,"aw",@nobits
	.sectionflags	@""
	.align	16
	.zero		1024


//--------------------- .nv.shared._ZN2at6native58_GLOBAL__N__9a069279_25_AdaptiveAveragePooling_cu_ef17039c33atomic_adaptive_average_gradinputIdEEvPT_PKS3_iiii --------------------------
	.section	.nv.shared._ZN2at6native58_GLOBAL__N__9a069279_25_AdaptiveAveragePooling_cu_ef17039c33atomic_adaptive_average_gradinputIdEEvPT_PKS3_iiii,"aw",@nobits
	.sectionflags	@""
	.align	16
	.zero		1024


//--------------------- .nv.shared._ZN2at6native58_GLOBAL__N__9a069279_25_AdaptiveAveragePooling_cu_ef17039c31adaptive_average_gradinput_nhwcIiN3c108BFloat16EEEvPT0_PKS5_iiiiiiiiT_S9_S9_S9_ --------------------------
	.section	.nv.shared._ZN2at6native58_GLOBAL__N__9a069279_25_AdaptiveAveragePooling_cu_ef17039c31adaptive_average_gradinput_nhwcIiN3c108BFloat16EEEvPT0_PKS5_iiiiiiiiT_S9_S9_S9_,"aw",@nobits
	.sectionflags	@""
	.align	16
	.zero		1024


//--------------------- .nv.shared._ZN2at6native58_GLOBAL__N__9a069279_25_AdaptiveAveragePooling_cu_ef17039c31adaptive_average_gradinput_nhwcIiN3c104HalfEEEvPT0_PKS5_iiiiiiiiT_S9_S9_S9_ --------------------------
	.section	.nv.shared._ZN2at6native58_GLOBAL__N__9a069279_25_AdaptiveAveragePooling_cu_ef17039c31adaptive_average_gradinput_nhwcIiN3c104HalfEEEvPT0_PKS5_iiiiiiiiT_S9_S9_S9_,"aw",@nobits
	.sectionflags	@""
	.align	16
	.zero		1024


//--------------------- .nv.shared._ZN2at6native58_GLOBAL__N__9a069279_25_AdaptiveAveragePooling_cu_ef17039c31adaptive_average_gradinput_nhwcIifEEvPT0_PKS3_iiiiiiiiT_S7_S7_S7_ --------------------------
	.section	.nv.shared._ZN2at6native58_GLOBAL__N__9a069279_25_AdaptiveAveragePooling_cu_ef17039c31adaptive_average_gradinput_nhwcIifEEvPT0_PKS3_iiiiiiiiT_S7_S7_S7_,"aw",@nobits
	.sectionflags	@""
	.align	16
	.zero		1024


//--------------------- .nv.shared._ZN2at6native58_GLOBAL__N__9a069279_25_AdaptiveAveragePooling_cu_ef17039c31adaptive_average_gradinput_nhwcIidEEvPT0_PKS3_iiiiiiiiT_S7_S7_S7_ --------------------------
	.section	.nv.shared._ZN2at6native58_GLOBAL__N__9a069279_25_AdaptiveAveragePooling_cu_ef17039c31adaptive_average_gradinput_nhwcIidEEvPT0_PKS3_iiiiiiiiT_S7_S7_S7_,"aw",@nobits
	.sectionflags	@""
	.align	16
	.zero		1024


//--------------------- .nv.shared._ZN2at6native58_GLOBAL__N__9a069279_25_AdaptiveAveragePooling_cu_ef17039c21adaptive_average_poolIN3c108BFloat16EEEvPKT_PS5_iiiilll --------------------------
	.section	.nv.shared._ZN2at6native58_GLOBAL__N__9a069279_25_AdaptiveAveragePooling_cu_ef17039c21adaptive_average_poolIN3c108BFloat16EEEvPKT_PS5_iiiilll,"aw",@nobits
	.sectionflags	@""
	.align	16
	.zero		1024


//--------------------- .nv.shared._ZN2at6native58_GLOBAL__N__9a069279_25_AdaptiveAveragePooling_cu_ef17039c21adaptive_average_poolIN3c104HalfEEEvPKT_PS5_iiiilll --------------------------
	.section	.nv.shared._ZN2at6native58_GLOBAL__N__9a069279_25_AdaptiveAveragePooling_cu_ef17039c21adaptive_average_poolIN3c104HalfEEEvPKT_PS5_iiiilll,"aw",@nobits
	.sectionflags	@""
	.align	16
	.zero		1024


//--------------------- .nv.shared._ZN2at6native58_GLOBAL__N__9a069279_25_AdaptiveAveragePooling_cu_ef17039c21adaptive_average_poolIfEEvPKT_PS3_iiiilll --------------------------
	.section	.nv.shared._ZN2at6native58_GLOBAL__N__9a069279_25_AdaptiveAveragePooling_cu_ef17039c21adaptive_average_poolIfEEvPKT_PS3_iiiilll,"aw",@nobits
	.sectionflags	@""
	.align	16
	.zero		1024


//--------------------- .nv.shared._ZN2at6native58_GLOBAL__N__9a069279_25_AdaptiveAveragePooling_cu_ef17039c21adaptive_average_poolIdEEvPKT_PS3_iiiilll --------------------------
	.section	.nv.shared._ZN2at6native58_GLOBAL__N__9a069279_25_AdaptiveAveragePooling_cu_ef17039c21adaptive_average_poolIdEEvPKT_PS3_iiiilll,"aw",@nobits
	.sectionflags	@""
	.align	16
	.zero		1024


//--------------------- .nv.shared._ZN2at6native58_GLOBAL__N__9a069279_25_AdaptiveAveragePooling_cu_ef17039c26adaptive_average_pool_nhwcIiN3c108BFloat16EEEvPKT0_PS5_iiiiiiiiT_S9_S9_S9_ --------------------------
	.section	.nv.shared._ZN2at6native58_GLOBAL__N__9a069279_25_AdaptiveAveragePooling_cu_ef17039c26adaptive_average_pool_nhwcIiN3c108BFloat16EEEvPKT0_PS5_iiiiiiiiT_S9_S9_S9_,"aw",@nobits
	.sectionflags	@""
	.align	16
	.zero		1024


//--------------------- .nv.shared._ZN2at6native58_GLOBAL__N__9a069279_25_AdaptiveAveragePooling_cu_ef17039c26adaptive_average_pool_nhwcIiN3c104HalfEEEvPKT0_PS5_iiiiiiiiT_S9_S9_S9_ --------------------------
	.section	.nv.shared._ZN2at6native58_GLOBAL__N__9a069279_25_AdaptiveAveragePooling_cu_ef17039c26adaptive_average_pool_nhwcIiN3c104HalfEEEvPKT0_PS5_iiiiiiiiT_S9_S9_S9_,"aw",@nobits
	.sectionflags	@""
	.align	16
	.zero		1024


//--------------------- .nv.shared._ZN2at6native58_GLOBAL__N__9a069279_25_AdaptiveAveragePooling_cu_ef17039c26adaptive_average_pool_nhwcIifEEvPKT0_PS3_iiiiiiiiT_S7_S7_S7_ --------------------------
	.section	.nv.shared._ZN2at6native58_GLOBAL__N__9a069279_25_AdaptiveAveragePooling_cu_ef17039c26adaptive_average_pool_nhwcIifEEvPKT0_PS3_iiiiiiiiT_S7_S7_S7_,"aw",@nobits
	.sectionflags	@""
	.align	16
	.zero		1024


//--------------------- .nv.shared._ZN2at6native58_GLOBAL__N__9a069279_25_AdaptiveAveragePooling_cu_ef17039c26adaptive_average_pool_nhwcIidEEvPKT0_PS3_iiiiiiiiT_S7_S7_S7_ --------------------------
	.section	.nv.shared._ZN2at6native58_GLOBAL__N__9a069279_25_AdaptiveAveragePooling_cu_ef17039c26adaptive_average_pool_nhwcIidEEvPKT0_PS3_iiiiiiiiT_S7_S7_S7_,"aw",@nobits
	.sectionflags	@""
	.align	16
	.zero		1024


//--------------------- .nv.constant0._ZN2at6native58_GLOBAL__N__9a069279_25_AdaptiveAveragePooling_cu_ef17039c26adaptive_average_gradinputIN3c108BFloat16EEEvPT_PKS5_iiii --------------------------
	.section	.nv.constant0._ZN2at6native58_GLOBAL__N__9a069279_25_AdaptiveAveragePooling_cu_ef17039c26adaptive_average_gradinputIN3c108BFloat16EEEvPT_PKS5_iiii,"a",@progbits
	.sectionflags	@""
	.align	4
.nv.constant0._ZN2at6native58_GLOBAL__N__9a069279_25_AdaptiveAveragePooling_cu_ef17039c26adaptive_average_gradinputIN3c108BFloat16EEEvPT_PKS5_iiii:
	.zero		928


//--------------------- .nv.constant0._ZN2at6native58_GLOBAL__N__9a069279_25_AdaptiveAveragePooling_cu_ef17039c33atomic_adaptive_average_gradinputIN3c108BFloat16EEEvPT_PKS5_iiii --------------------------
	.section	.nv.constant0._ZN2at6native58_GLOBAL__N__9a069279_25_AdaptiveAveragePooling_cu_ef17039c33atomic_adaptive_average_gradinputIN3c108BFloat16EEEvPT_PKS5_iiii,"a",@progbits
	.sectionflags	@""
	.align	4
.nv.constant0._ZN2at6native58_GLOBAL__N__9a069279_25_AdaptiveAveragePooling_cu_ef17039c33atomic_adaptive_average_gradinputIN3c108BFloat16EEEvPT_PKS5_iiii:
	.zero		928


//--------------------- .nv.constant0._ZN2at6native58_GLOBAL__N__9a069279_25_AdaptiveAveragePooling_cu_ef17039c26adaptive_average_gradinputIN3c104HalfEEEvPT_PKS5_iiii --------------------------
	.section	.nv.constant0._ZN2at6native58_GLOBAL__N__9a069279_25_AdaptiveAveragePooling_cu_ef17039c26adaptive_average_gradinputIN3c104HalfEEEvPT_PKS5_iiii,"a",@progbits
	.sectionflags	@""
	.align	4
.nv.constant0._ZN2at6native58_GLOBAL__N__9a069279_25_AdaptiveAveragePooling_cu_ef17039c26adaptive_average_gradinputIN3c104HalfEEEvPT_PKS5_iiii:
	.zero		928


//--------------------- .nv.constant0._ZN2at6native58_GLOBAL__N__9a069279_25_AdaptiveAveragePooling_cu_ef17039c33atomic_adaptive_average_gradinputIN3c104HalfEEEvPT_PKS5_iiii --------------------------
	.section	.nv.constant0._ZN2at6native58_GLOBAL__N__9a069279_25_AdaptiveAveragePooling_cu_ef17039c33atomic_adaptive_average_gradinputIN3c104HalfEEEvPT_PKS5_iiii,"a",@progbits
	.sectionflags	@""
	.align	4
.nv.constant0._ZN2at6native58_GLOBAL__N__9a069279_25_AdaptiveAveragePooling_cu_ef17039c33atomic_adaptive_average_gradinputIN3c104HalfEEEvPT_PKS5_iiii:
	.zero		928


//--------------------- .nv.constant0._ZN2at6native58_GLOBAL__N__9a069279_25_AdaptiveAveragePooling_cu_ef17039c26adaptive_average_gradinputIfEEvPT_PKS3_iiii --------------------------
	.section	.nv.constant0._ZN2at6native58_GLOBAL__N__9a069279_25_AdaptiveAveragePooling_cu_ef17039c26adaptive_average_gradinputIfEEvPT_PKS3_iiii,"a",@progbits
	.sectionflags	@""
	.align	4
.nv.constant0._ZN2at6native58_GLOBAL__N__9a069279_25_AdaptiveAveragePooling_cu_ef17039c26adaptive_average_gradinputIfEEvPT_PKS3_iiii:
	.zero		928


//--------------------- .nv.constant0._ZN2at6native58_GLOBAL__N__9a069279_25_AdaptiveAveragePooling_cu_ef17039c33atomic_adaptive_average_gradinputIfEEvPT_PKS3_iiii --------------------------
	.section	.nv.constant0._ZN2at6native58_GLOBAL__N__9a069279_25_AdaptiveAveragePooling_cu_ef17039c33atomic_adaptive_average_gradinputIfEEvPT_PKS3_iiii,"a",@progbits
	.sectionflags	@""
	.align	4
.nv.constant0._ZN2at6native58_GLOBAL__N__9a069279_25_AdaptiveAveragePooling_cu_ef17039c33atomic_adaptive_average_gradinputIfEEvPT_PKS3_iiii:
	.zero		928


//--------------------- .nv.constant0._ZN2at6native58_GLOBAL__N__9a069279_25_AdaptiveAveragePooling_cu_ef17039c26adaptive_average_gradinputIdEEvPT_PKS3_iiii --------------------------
	.section	.nv.constant0._ZN2at6native58_GLOBAL__N__9a069279_25_AdaptiveAveragePooling_cu_ef17039c26adaptive_average_gradinputIdEEvPT_PKS3_iiii,"a",@progbits
	.sectionflags	@""
	.align	4
.nv.constant0._ZN2at6native58_GLOBAL__N__9a069279_25_AdaptiveAveragePooling_cu_ef17039c26adaptive_average_gradinputIdEEvPT_PKS3_iiii:
	.zero		928


//--------------------- .nv.constant0._ZN2at6native58_GLOBAL__N__9a069279_25_AdaptiveAveragePooling_cu_ef17039c33atomic_adaptive_average_gradinputIdEEvPT_PKS3_iiii --------------------------
	.section	.nv.constant0._ZN2at6native58_GLOBAL__N__9a069279_25_AdaptiveAveragePooling_cu_ef17039c33atomic_adaptive_average_gradinputIdEEvPT_PKS3_iiii,"a",@progbits
	.sectionflags	@""
	.align	4
.nv.constant0._ZN2at6native58_GLOBAL__N__9a069279_25_AdaptiveAveragePooling_cu_ef17039c33atomic_adaptive_average_gradinputIdEEvPT_PKS3_iiii:
	.zero		928


//--------------------- .nv.constant0._ZN2at6native58_GLOBAL__N__9a069279_25_AdaptiveAveragePooling_cu_ef17039c31adaptive_average_gradinput_nhwcIiN3c108BFloat16EEEvPT0_PKS5_iiiiiiiiT_S9_S9_S9_ --------------------------
	.section	.nv.constant0._ZN2at6native58_GLOBAL__N__9a069279_25_AdaptiveAveragePooling_cu_ef17039c31adaptive_average_gradinput_nhwcIiN3c108BFloat16EEEvPT0_PKS5_iiiiiiiiT_S9_S9_S9_,"a",@progbits
	.sectionflags	@""
	.align	4
.nv.constant0._ZN2at6native58_GLOBAL__N__9a069279_25_AdaptiveAveragePooling_cu_ef17039c31adaptive_average_gradinput_nhwcIiN3c108BFloat16EEEvPT0_PKS5_iiiiiiiiT_S9_S9_S9_:
	.zero		960


//--------------------- .nv.constant0._ZN2at6native58_GLOBAL__N__9a069279_25_AdaptiveAveragePooling_cu_ef17039c31adaptive_average_gradinput_nhwcIiN3c104HalfEEEvPT0_PKS5_iiiiiiiiT_S9_S9_S9_ --------------------------
	.section	.nv.constant0._ZN2at6native58_GLOBAL__N__9a069279_25_AdaptiveAveragePooling_cu_ef17039c31adaptive_average_gradinput_nhwcIiN3c104HalfEEEvPT0_PKS5_iiiiiiiiT_S9_S9_S9_,"a",@progbits
	.sectionflags	@""
	.align	4
.nv.constant0._ZN2at6native58_GLOBAL__N__9a069279_25_AdaptiveAveragePooling_cu_ef17039c31adaptive_average_gradinput_nhwcIiN3c104HalfEEEvPT0_PKS5_iiiiiiiiT_S9_S9_S9_:
	.zero		960


//--------------------- .nv.constant0._ZN2at6native58_GLOBAL__N__9a069279_25_AdaptiveAveragePooling_cu_ef17039c31adaptive_average_gradinput_nhwcIifEEvPT0_PKS3_iiiiiiiiT_S7_S7_S7_ --------------------------
	.section	.nv.constant0._ZN2at6native58_GLOBAL__N__9a069279_25_AdaptiveAveragePooling_cu_ef17039c31adaptive_average_gradinput_nhwcIifEEvPT0_PKS3_iiiiiiiiT_S7_S7_S7_,"a",@progbits
	.sectionflags	@""
	.align	4
.nv.constant0._ZN2at6native58_GLOBAL__N__9a069279_25_AdaptiveAveragePooling_cu_ef17039c31adaptive_average_gradinput_nhwcIifEEvPT0_PKS3_iiiiiiiiT_S7_S7_S7_:
	.zero		960


//--------------------- .nv.constant0._ZN2at6native58_GLOBAL__N__9a069279_25_AdaptiveAveragePooling_cu_ef17039c31adaptive_average_gradinput_nhwcIidEEvPT0_PKS3_iiiiiiiiT_S7_S7_S7_ --------------------------
	.section	.nv.constant0._ZN2at6native58_GLOBAL__N__9a069279_25_AdaptiveAveragePooling_cu_ef17039c31adaptive_average_gradinput_nhwcIidEEvPT0_PKS3_iiiiiiiiT_S7_S7_S7_,"a",@progbits
	.sectionflags	@""
	.align	4
.nv.constant0._ZN2at6native58_GLOBAL__N__9a069279_25_AdaptiveAveragePooling_cu_ef17039c31adaptive_average_gradinput_nhwcIidEEvPT0_PKS3_iiiiiiiiT_S7_S7_S7_:
	.zero		960


//--------------------- .nv.constant0._ZN2at6native58_GLOBAL__N__9a069279_25_AdaptiveAveragePooling_cu_ef17039c21adaptive_average_poolIN3c108BFloat16EEEvPKT_PS5_iiiilll --------------------------
	.section	.nv.constant0._ZN2at6native58_GLOBAL__N__9a069279_25_AdaptiveAveragePooling_cu_ef17039c21adaptive_average_poolIN3c108BFloat16EEEvPKT_PS5_iiiilll,"a",@progbits
	.sectionflags	@""
	.align	4
.nv.constant0._ZN2at6native58_GLOBAL__N__9a069279_25_AdaptiveAveragePooling_cu_ef17039c21adaptive_average_poolIN3c108BFloat16EEEvPKT_PS5_iiiilll:
	.zero		952


//--------------------- .nv.constant0._ZN2at6native58_GLOBAL__N__9a069279_25_AdaptiveAveragePooling_cu_ef17039c21adaptive_average_poolIN3c104HalfEEEvPKT_PS5_iiiilll --------------------------
	.section	.nv.constant0._ZN2at6native58_GLOBAL__N__9a069279_25_AdaptiveAveragePooling_cu_ef17039c21adaptive_average_poolIN3c104HalfEEEvPKT_PS5_iiiilll,"a",@progbits
	.sectionflags	@""
	.align	4
.nv.constant0._ZN2at6native58_GLOBAL__N__9a069279_25_AdaptiveAveragePooling_cu_ef17039c21adaptive_average_poolIN3c104HalfEEEvPKT_PS5_iiiilll:
	.zero		952


//--------------------- .nv.constant0._ZN2at6native58_GLOBAL__N__9a069279_25_AdaptiveAveragePooling_cu_ef17039c21adaptive_average_poolIfEEvPKT_PS3_iiiilll --------------------------
	.section	.nv.constant0._ZN2at6native58_GLOBAL__N__9a069279_25_AdaptiveAveragePooling_cu_ef17039c21adaptive_average_poolIfEEvPKT_PS3_iiiilll,"a",@progbits
	.sectionflags	@""
	.align	4
.nv.constant0._ZN2at6native58_GLOBAL__N__9a069279_25_AdaptiveAveragePooling_cu_ef17039c21adaptive_average_poolIfEEvPKT_PS3_iiiilll:
	.zero		952


//--------------------- .nv.constant0._ZN2at6native58_GLOBAL__N__9a069279_25_AdaptiveAveragePooling_cu_ef17039c21adaptive_average_poolIdEEvPKT_PS3_iiiilll --------------------------
	.section	.nv.constant0._ZN2at6native58_GLOBAL__N__9a069279_25_AdaptiveAveragePooling_cu_ef17039c21adaptive_average_poolIdEEvPKT_PS3_iiiilll,"a",@progbits
	.sectionflags	@""
	.align	4
.nv.constant0._ZN2at6native58_GLOBAL__N__9a069279_25_AdaptiveAveragePooling_cu_ef17039c21adaptive_average_poolIdEEvPKT_PS3_iiiilll:
	.zero		952


//--------------------- .nv.constant0._ZN2at6native58_GLOBAL__N__9a069279_25_AdaptiveAveragePooling_cu_ef17039c26adaptive_average_pool_nhwcIiN3c108BFloat16EEEvPKT0_PS5_iiiiiiiiT_S9_S9_S9_ --------------------------
	.section	.nv.constant0._ZN2at6native58_GLOBAL__N__9a069279_25_AdaptiveAveragePooling_cu_ef17039c26adaptive_average_pool_nhwcIiN3c108BFloat16EEEvPKT0_PS5_iiiiiiiiT_S9_S9_S9_,"a",@progbits
	.sectionflags	@""
	.align	4
.nv.constant0._ZN2at6native58_GLOBAL__N__9a069279_25_AdaptiveAveragePooling_cu_ef17039c26adaptive_average_pool_nhwcIiN3c108BFloat16EEEvPKT0_PS5_iiiiiiiiT_S9_S9_S9_:
	.zero		960


//--------------------- .nv.constant0._ZN2at6native58_GLOBAL__N__9a069279_25_AdaptiveAveragePooling_cu_ef17039c26adaptive_average_pool_nhwcIiN3c104HalfEEEvPKT0_PS5_iiiiiiiiT_S9_S9_S9_ --------------------------
	.section	.nv.constant0._ZN2at6native58_GLOBAL__N__9a069279_25_AdaptiveAveragePooling_cu_ef17039c26adaptive_average_pool_nhwcIiN3c104HalfEEEvPKT0_PS5_iiiiiiiiT_S9_S9_S9_,"a",@progbits
	.sectionflags	@""
	.align	4
.nv.constant0._ZN2at6native58_GLOBAL__N__9a069279_25_AdaptiveAveragePooling_cu_ef17039c26adaptive_average_pool_nhwcIiN3c104HalfEEEvPKT0_PS5_iiiiiiiiT_S9_S9_S9_:
	.zero		960


//--------------------- .nv.constant0._ZN2at6native58_GLOBAL__N__9a069279_25_AdaptiveAveragePooling_cu_ef17039c26adaptive_average_pool_nhwcIifEEvPKT0_PS3_iiiiiiiiT_S7_S7_S7_ --------------------------
	.section	.nv.constant0._ZN2at6native58_GLOBAL__N__9a069279_25_AdaptiveAveragePooling_cu_ef17039c26adaptive_average_pool_nhwcIifEEvPKT0_PS3_iiiiiiiiT_S7_S7_S7_,"a",@progbits
	.sectionflags	@""
	.align	4
.nv.constant0._ZN2at6native58_GLOBAL__N__9a069279_25_AdaptiveAveragePooling_cu_ef17039c26adaptive_average_pool_nhwcIifEEvPKT0_PS3_iiiiiiiiT_S7_S7_S7_:
	.zero		960


//--------------------- .nv.constant0._ZN2at6native58_GLOBAL__N__9a069279_25_AdaptiveAveragePooling_cu_ef17039c26adaptive_average_pool_nhwcIidEEvPKT0_PS3_iiiiiiiiT_S7_S7_S7_ --------------------------
	.section	.nv.constant0._ZN2at6native58_GLOBAL__N__9a069279_25_AdaptiveAveragePooling_cu_ef17039c26adaptive_average_pool_nhwcIidEEvPKT0_PS3_iiiiiiiiT_S7_S7_S7_,"a",@progbits
	.sectionflags	@""
	.align	4
.nv.constant0._ZN2at6native58_GLOBAL__N__9a069279_25_AdaptiveAveragePooling_cu_ef17039c26adaptive_average_pool_nhwcIidEEvPKT0_PS3_iiiiiiiiT_S7_S7_S7_:
	.zero		960


//--------------------- SYMBOLS --------------------------

	.type		.nv.reservedSmem.offset0,@object
	.size		.nv.reservedSmem.offset0,0x4
	.type		.nv.reservedSmem.cap,@object
	.size		.nv.reservedSmem.cap,0x4
